//
// Generated by NVIDIA NVVM Compiler
//
// Compiler Build ID: CL-36424714
// Cuda compilation tools, release 13.0, V13.0.88
// Based on NVVM 20.0.0
//

.version 9.0
.target sm_100
.address_size 64

	// .globl	_Z16kernel_swap_rowsPdiiii
// _ZZ20kernel_gaussian_stepPdiiiiS_E4coef has been demoted
.global .align 1 .b8 _ZN34_INTERNAL_3e2a7024_4_k_cu_e7a25f9c4cuda3std3__45__cpo5beginE[1];
.global .align 1 .b8 _ZN34_INTERNAL_3e2a7024_4_k_cu_e7a25f9c4cuda3std3__45__cpo3endE[1];
.global .align 1 .b8 _ZN34_INTERNAL_3e2a7024_4_k_cu_e7a25f9c4cuda3std3__45__cpo6cbeginE[1];
.global .align 1 .b8 _ZN34_INTERNAL_3e2a7024_4_k_cu_e7a25f9c4cuda3std3__45__cpo4cendE[1];
.global .align 1 .b8 _ZN34_INTERNAL_3e2a7024_4_k_cu_e7a25f9c4cuda3std3__45__cpo6rbeginE[1];
.global .align 1 .b8 _ZN34_INTERNAL_3e2a7024_4_k_cu_e7a25f9c4cuda3std3__45__cpo4rendE[1];
.global .align 1 .b8 _ZN34_INTERNAL_3e2a7024_4_k_cu_e7a25f9c4cuda3std3__45__cpo7crbeginE[1];
.global .align 1 .b8 _ZN34_INTERNAL_3e2a7024_4_k_cu_e7a25f9c4cuda3std3__45__cpo5crendE[1];
.global .align 1 .b8 _ZN34_INTERNAL_3e2a7024_4_k_cu_e7a25f9c4cuda3std3__436_GLOBAL__N__3e2a7024_4_k_cu_e7a25f9c6ignoreE[1];
.global .align 1 .b8 _ZN34_INTERNAL_3e2a7024_4_k_cu_e7a25f9c4cuda3std3__419piecewise_constructE[1];
.global .align 1 .b8 _ZN34_INTERNAL_3e2a7024_4_k_cu_e7a25f9c4cuda3std3__48in_placeE[1];
.global .align 1 .b8 _ZN34_INTERNAL_3e2a7024_4_k_cu_e7a25f9c4cuda3std3__420unreachable_sentinelE[1];
.global .align 1 .b8 _ZN34_INTERNAL_3e2a7024_4_k_cu_e7a25f9c4cuda3std3__47nulloptE[1];
.global .align 1 .b8 _ZN34_INTERNAL_3e2a7024_4_k_cu_e7a25f9c4cuda3std3__48unexpectE[1];
.global .align 1 .b8 _ZN34_INTERNAL_3e2a7024_4_k_cu_e7a25f9c4cuda3std6ranges3__45__cpo4swapE[1];
.global .align 1 .b8 _ZN34_INTERNAL_3e2a7024_4_k_cu_e7a25f9c4cuda3std6ranges3__45__cpo9iter_moveE[1];
.global .align 1 .b8 _ZN34_INTERNAL_3e2a7024_4_k_cu_e7a25f9c4cuda3std6ranges3__45__cpo5beginE[1];
.global .align 1 .b8 _ZN34_INTERNAL_3e2a7024_4_k_cu_e7a25f9c4cuda3std6ranges3__45__cpo3endE[1];
.global .align 1 .b8 _ZN34_INTERNAL_3e2a7024_4_k_cu_e7a25f9c4cuda3std6ranges3__45__cpo6cbeginE[1];
.global .align 1 .b8 _ZN34_INTERNAL_3e2a7024_4_k_cu_e7a25f9c4cuda3std6ranges3__45__cpo4cendE[1];
.global .align 1 .b8 _ZN34_INTERNAL_3e2a7024_4_k_cu_e7a25f9c4cuda3std6ranges3__45__cpo7advanceE[1];
.global .align 1 .b8 _ZN34_INTERNAL_3e2a7024_4_k_cu_e7a25f9c4cuda3std6ranges3__45__cpo9iter_swapE[1];
.global .align 1 .b8 _ZN34_INTERNAL_3e2a7024_4_k_cu_e7a25f9c4cuda3std6ranges3__45__cpo4nextE[1];
.global .align 1 .b8 _ZN34_INTERNAL_3e2a7024_4_k_cu_e7a25f9c4cuda3std6ranges3__45__cpo4prevE[1];
.global .align 1 .b8 _ZN34_INTERNAL_3e2a7024_4_k_cu_e7a25f9c4cuda3std6ranges3__45__cpo4dataE[1];
.global .align 1 .b8 _ZN34_INTERNAL_3e2a7024_4_k_cu_e7a25f9c4cuda3std6ranges3__45__cpo5cdataE[1];
.global .align 1 .b8 _ZN34_INTERNAL_3e2a7024_4_k_cu_e7a25f9c4cuda3std6ranges3__45__cpo4sizeE[1];
.global .align 1 .b8 _ZN34_INTERNAL_3e2a7024_4_k_cu_e7a25f9c4cuda3std6ranges3__45__cpo5ssizeE[1];
.global .align 1 .b8 _ZN34_INTERNAL_3e2a7024_4_k_cu_e7a25f9c4cuda3std6ranges3__45__cpo8distanceE[1];
.global .align 1 .b8 _ZN34_INTERNAL_3e2a7024_4_k_cu_e7a25f9c6thrust24THRUST_300001_SM_1000_NS8cuda_cub3parE[1];
.global .align 1 .b8 _ZN34_INTERNAL_3e2a7024_4_k_cu_e7a25f9c6thrust24THRUST_300001_SM_1000_NS8cuda_cub10par_nosyncE[1];
.global .align 1 .b8 _ZN34_INTERNAL_3e2a7024_4_k_cu_e7a25f9c6thrust24THRUST_300001_SM_1000_NS6system6detail10sequential3seqE[1];
.global .align 1 .b8 _ZN34_INTERNAL_3e2a7024_4_k_cu_e7a25f9c6thrust24THRUST_300001_SM_1000_NS6system3cpp3parE[1];
.global .align 1 .b8 _ZN34_INTERNAL_3e2a7024_4_k_cu_e7a25f9c6thrust24THRUST_300001_SM_1000_NS12placeholders2_1E[1];
.global .align 1 .b8 _ZN34_INTERNAL_3e2a7024_4_k_cu_e7a25f9c6thrust24THRUST_300001_SM_1000_NS12placeholders2_2E[1];
.global .align 1 .b8 _ZN34_INTERNAL_3e2a7024_4_k_cu_e7a25f9c6thrust24THRUST_300001_SM_1000_NS12placeholders2_3E[1];
.global .align 1 .b8 _ZN34_INTERNAL_3e2a7024_4_k_cu_e7a25f9c6thrust24THRUST_300001_SM_1000_NS12placeholders2_4E[1];
.global .align 1 .b8 _ZN34_INTERNAL_3e2a7024_4_k_cu_e7a25f9c6thrust24THRUST_300001_SM_1000_NS12placeholders2_5E[1];
.global .align 1 .b8 _ZN34_INTERNAL_3e2a7024_4_k_cu_e7a25f9c6thrust24THRUST_300001_SM_1000_NS12placeholders2_6E[1];
.global .align 1 .b8 _ZN34_INTERNAL_3e2a7024_4_k_cu_e7a25f9c6thrust24THRUST_300001_SM_1000_NS12placeholders2_7E[1];
.global .align 1 .b8 _ZN34_INTERNAL_3e2a7024_4_k_cu_e7a25f9c6thrust24THRUST_300001_SM_1000_NS12placeholders2_8E[1];
.global .align 1 .b8 _ZN34_INTERNAL_3e2a7024_4_k_cu_e7a25f9c6thrust24THRUST_300001_SM_1000_NS12placeholders2_9E[1];
.global .align 1 .b8 _ZN34_INTERNAL_3e2a7024_4_k_cu_e7a25f9c6thrust24THRUST_300001_SM_1000_NS12placeholders3_10E[1];
.global .align 1 .b8 _ZN34_INTERNAL_3e2a7024_4_k_cu_e7a25f9c6thrust24THRUST_300001_SM_1000_NS3seqE[1];
.global .align 1 .b8 _ZN34_INTERNAL_3e2a7024_4_k_cu_e7a25f9c6thrust24THRUST_300001_SM_1000_NS6deviceE[1];
.extern .shared .align 16 .b8 _ZN6thrust24THRUST_300001_SM_1000_NS8cuda_cub4core6detail5shmemE[];

.visible .entry _Z16kernel_swap_rowsPdiiii(
	.param .u64 .ptr .align 1 _Z16kernel_swap_rowsPdiiii_param_0,
	.param .u32 _Z16kernel_swap_rowsPdiiii_param_1,
	.param .u32 _Z16kernel_swap_rowsPdiiii_param_2,
	.param .u32 _Z16kernel_swap_rowsPdiiii_param_3,
	.param .u32 _Z16kernel_swap_rowsPdiiii_param_4
)
{
	.reg .pred 	%p<7>;
	.reg .b32 	%r<58>;
	.reg .b64 	%rd<23>;
	.reg .b64 	%fd<11>;

	ld.param.u64 	%rd2, [_Z16kernel_swap_rowsPdiiii_param_0];
	ld.param.u32 	%r19, [_Z16kernel_swap_rowsPdiiii_param_1];
	ld.param.u32 	%r20, [_Z16kernel_swap_rowsPdiiii_param_2];
	ld.param.u32 	%r21, [_Z16kernel_swap_rowsPdiiii_param_3];
	ld.param.u32 	%r22, [_Z16kernel_swap_rowsPdiiii_param_4];
	cvta.to.global.u64 	%rd1, %rd2;
	mov.u32 	%r23, %ctaid.x;
	mov.u32 	%r24, %ntid.x;
	mov.u32 	%r25, %tid.x;
	mad.lo.s32 	%r56, %r23, %r24, %r25;
	mov.u32 	%r26, %nctaid.x;
	mul.lo.s32 	%r2, %r24, %r26;
	setp.ge.s32 	%p1, %r56, %r22;
	@%p1 bra 	$L__BB0_6;
	add.s32 	%r27, %r56, %r2;
	max.s32 	%r28, %r22, %r27;
	setp.lt.s32 	%p2, %r27, %r22;
	selp.u32 	%r29, 1, 0, %p2;
	add.s32 	%r30, %r27, %r29;
	sub.s32 	%r31, %r28, %r30;
	div.u32 	%r32, %r31, %r2;
	add.s32 	%r3, %r32, %r29;
	and.b32  	%r33, %r3, 3;
	setp.eq.s32 	%p3, %r33, 3;
	@%p3 bra 	$L__BB0_4;
	mul.lo.s32 	%r34, %r21, %r56;
	add.s32 	%r54, %r20, %r34;
	mul.lo.s32 	%r5, %r2, %r21;
	add.s32 	%r53, %r19, %r34;
	add.s32 	%r35, %r3, 1;
	and.b32  	%r36, %r35, 3;
	neg.s32 	%r52, %r36;
$L__BB0_3:
	.pragma "nounroll";
	mul.wide.s32 	%rd3, %r53, 8;
	add.s64 	%rd4, %rd1, %rd3;
	ld.global.f64 	%fd1, [%rd4];
	mul.wide.s32 	%rd5, %r54, 8;
	add.s64 	%rd6, %rd1, %rd5;
	ld.global.f64 	%fd2, [%rd6];
	st.global.f64 	[%rd4], %fd2;
	st.global.f64 	[%rd6], %fd1;
	add.s32 	%r56, %r56, %r2;
	add.s32 	%r54, %r54, %r5;
	add.s32 	%r53, %r53, %r5;
	add.s32 	%r52, %r52, 1;
	setp.ne.s32 	%p4, %r52, 0;
	@%p4 bra 	$L__BB0_3;
$L__BB0_4:
	setp.lt.u32 	%p5, %r3, 3;
	@%p5 bra 	$L__BB0_6;
$L__BB0_5:
	mul.lo.s32 	%r37, %r56, %r21;
	add.s32 	%r38, %r37, %r19;
	mul.wide.s32 	%rd7, %r38, 8;
	add.s64 	%rd8, %rd1, %rd7;
	ld.global.f64 	%fd3, [%rd8];
	add.s32 	%r39, %r37, %r20;
	mul.wide.s32 	%rd9, %r39, 8;
	add.s64 	%rd10, %rd1, %rd9;
	ld.global.f64 	%fd4, [%rd10];
	st.global.f64 	[%rd8], %fd4;
	st.global.f64 	[%rd10], %fd3;
	add.s32 	%r40, %r56, %r2;
	mul.lo.s32 	%r41, %r40, %r21;
	add.s32 	%r42, %r41, %r19;
	mul.wide.s32 	%rd11, %r42, 8;
	add.s64 	%rd12, %rd1, %rd11;
	ld.global.f64 	%fd5, [%rd12];
	add.s32 	%r43, %r41, %r20;
	mul.wide.s32 	%rd13, %r43, 8;
	add.s64 	%rd14, %rd1, %rd13;
	ld.global.f64 	%fd6, [%rd14];
	st.global.f64 	[%rd12], %fd6;
	st.global.f64 	[%rd14], %fd5;
	add.s32 	%r44, %r40, %r2;
	mul.lo.s32 	%r45, %r44, %r21;
	add.s32 	%r46, %r45, %r19;
	mul.wide.s32 	%rd15, %r46, 8;
	add.s64 	%rd16, %rd1, %rd15;
	ld.global.f64 	%fd7, [%rd16];
	add.s32 	%r47, %r45, %r20;
	mul.wide.s32 	%rd17, %r47, 8;
	add.s64 	%rd18, %rd1, %rd17;
	ld.global.f64 	%fd8, [%rd18];
	st.global.f64 	[%rd16], %fd8;
	st.global.f64 	[%rd18], %fd7;
	add.s32 	%r48, %r44, %r2;
	mul.lo.s32 	%r49, %r48, %r21;
	add.s32 	%r50, %r49, %r19;
	mul.wide.s32 	%rd19, %r50, 8;
	add.s64 	%rd20, %rd1, %rd19;
	ld.global.f64 	%fd9, [%rd20];
	add.s32 	%r51, %r49, %r20;
	mul.wide.s32 	%rd21, %r51, 8;
	add.s64 	%rd22, %rd1, %rd21;
	ld.global.f64 	%fd10, [%rd22];
	st.global.f64 	[%rd20], %fd10;
	st.global.f64 	[%rd22], %fd9;
	add.s32 	%r56, %r48, %r2;
	setp.lt.s32 	%p6, %r56, %r22;
	@%p6 bra 	$L__BB0_5;
$L__BB0_6:
	ret;

}
	// .globl	_Z20kernel_gaussian_stepPdiiiiS_
.visible .entry _Z20kernel_gaussian_stepPdiiiiS_(
	.param .u64 .ptr .align 1 _Z20kernel_gaussian_stepPdiiiiS__param_0,
	.param .u32 _Z20kernel_gaussian_stepPdiiiiS__param_1,
	.param .u32 _Z20kernel_gaussian_stepPdiiiiS__param_2,
	.param .u32 _Z20kernel_gaussian_stepPdiiiiS__param_3,
	.param .u32 _Z20kernel_gaussian_stepPdiiiiS__param_4,
	.param .u64 .ptr .align 1 _Z20kernel_gaussian_stepPdiiiiS__param_5
)
{
	.reg .pred 	%p<12>;
	.reg .b32 	%r<66>;
	.reg .b64 	%rd<45>;
	.reg .b64 	%fd<27>;
	// demoted variable
	.shared .align 8 .b8 _ZZ20kernel_gaussian_stepPdiiiiS_E4coef[256];
	ld.param.u64 	%rd5, [_Z20kernel_gaussian_stepPdiiiiS__param_0];
	ld.param.u32 	%r17, [_Z20kernel_gaussian_stepPdiiiiS__param_1];
	ld.param.u32 	%r18, [_Z20kernel_gaussian_stepPdiiiiS__param_2];
	ld.param.u32 	%r19, [_Z20kernel_gaussian_stepPdiiiiS__param_3];
	ld.param.u32 	%r20, [_Z20kernel_gaussian_stepPdiiiiS__param_4];
	ld.param.u64 	%rd6, [_Z20kernel_gaussian_stepPdiiiiS__param_5];
	cvta.to.global.u64 	%rd1, %rd6;
	cvta.to.global.u64 	%rd2, %rd5;
	mov.u32 	%r63, %ctaid.x;
	mov.u32 	%r2, %tid.x;
	mov.u32 	%r3, %ntid.x;
	setp.ge.s32 	%p1, %r63, %r17;
	@%p1 bra 	$L__BB1_14;
	mul.lo.s32 	%r4, %r20, %r17;
	add.s32 	%r5, %r2, %r3;
	max.s32 	%r21, %r18, %r5;
	setp.lt.s32 	%p2, %r5, %r18;
	selp.u32 	%r22, 1, 0, %p2;
	add.s32 	%r23, %r5, %r22;
	sub.s32 	%r24, %r21, %r23;
	div.u32 	%r25, %r24, %r3;
	add.s32 	%r6, %r25, %r22;
	mul.lo.s32 	%r7, %r2, %r17;
	mul.lo.s32 	%r8, %r5, %r17;
	add.s32 	%r26, %r8, %r19;
	mul.wide.s32 	%rd7, %r26, 8;
	add.s64 	%rd3, %rd2, %rd7;
	add.s32 	%r9, %r5, %r3;
	mul.lo.s32 	%r10, %r9, %r17;
	add.s32 	%r27, %r10, %r19;
	mul.wide.s32 	%rd8, %r27, 8;
	add.s64 	%rd4, %rd2, %rd8;
$L__BB1_2:
	setp.gt.u32 	%p3, %r2, 31;
	@%p3 bra 	$L__BB1_6;
	setp.le.s32 	%p4, %r63, %r19;
	@%p4 bra 	$L__BB1_5;
	add.s32 	%r31, %r63, %r4;
	mul.wide.s32 	%rd10, %r31, 8;
	add.s64 	%rd11, %rd2, %rd10;
	ld.global.f64 	%fd2, [%rd11];
	neg.f64 	%fd3, %fd2;
	add.s32 	%r32, %r4, %r19;
	mul.wide.s32 	%rd12, %r32, 8;
	add.s64 	%rd13, %rd2, %rd12;
	ld.global.f64 	%fd4, [%rd13];
	div.rn.f64 	%fd5, %fd3, %fd4;
	shl.b32 	%r33, %r2, 3;
	mov.u32 	%r34, _ZZ20kernel_gaussian_stepPdiiiiS_E4coef;
	add.s32 	%r35, %r34, %r33;
	st.shared.f64 	[%r35], %fd5;
	bra.uni 	$L__BB1_6;
$L__BB1_5:
	shl.b32 	%r28, %r2, 3;
	mov.u32 	%r29, _ZZ20kernel_gaussian_stepPdiiiiS_E4coef;
	add.s32 	%r30, %r29, %r28;
	mov.b64 	%rd9, 0;
	st.shared.u64 	[%r30], %rd9;
$L__BB1_6:
	setp.ge.s32 	%p5, %r2, %r18;
	bar.sync 	0;
	@%p5 bra 	$L__BB1_13;
	and.b32  	%r36, %r6, 3;
	setp.eq.s32 	%p6, %r36, 3;
	shl.b32 	%r37, %r2, 3;
	and.b32  	%r38, %r37, 248;
	mov.u32 	%r39, _ZZ20kernel_gaussian_stepPdiiiiS_E4coef;
	add.s32 	%r40, %r39, %r38;
	ld.shared.f64 	%fd1, [%r40];
	mov.u32 	%r64, %r2;
	@%p6 bra 	$L__BB1_11;
	setp.eq.s32 	%p7, %r36, 0;
	add.s32 	%r42, %r7, %r63;
	mul.wide.s32 	%rd14, %r42, 8;
	add.s64 	%rd15, %rd2, %rd14;
	ld.global.f64 	%fd6, [%rd15];
	add.s32 	%r43, %r7, %r19;
	mul.wide.s32 	%rd16, %r43, 8;
	add.s64 	%rd17, %rd2, %rd16;
	ld.global.f64 	%fd7, [%rd17];
	fma.rn.f64 	%fd8, %fd1, %fd7, %fd6;
	add.s64 	%rd18, %rd1, %rd14;
	st.global.f64 	[%rd18], %fd8;
	mov.u32 	%r64, %r5;
	@%p7 bra 	$L__BB1_11;
	setp.eq.s32 	%p8, %r36, 1;
	add.s32 	%r45, %r8, %r63;
	mul.wide.s32 	%rd19, %r45, 8;
	add.s64 	%rd20, %rd2, %rd19;
	ld.global.f64 	%fd9, [%rd20];
	ld.global.f64 	%fd10, [%rd3];
	fma.rn.f64 	%fd11, %fd1, %fd10, %fd9;
	add.s64 	%rd21, %rd1, %rd19;
	st.global.f64 	[%rd21], %fd11;
	mov.u32 	%r64, %r9;
	@%p8 bra 	$L__BB1_11;
	add.s32 	%r64, %r9, %r3;
	add.s32 	%r46, %r10, %r63;
	mul.wide.s32 	%rd22, %r46, 8;
	add.s64 	%rd23, %rd2, %rd22;
	ld.global.f64 	%fd12, [%rd23];
	ld.global.f64 	%fd13, [%rd4];
	fma.rn.f64 	%fd14, %fd1, %fd13, %fd12;
	add.s64 	%rd24, %rd1, %rd22;
	st.global.f64 	[%rd24], %fd14;
$L__BB1_11:
	setp.lt.u32 	%p9, %r6, 3;
	@%p9 bra 	$L__BB1_13;
$L__BB1_12:
	mul.lo.s32 	%r47, %r64, %r17;
	add.s32 	%r48, %r47, %r63;
	mul.wide.s32 	%rd25, %r48, 8;
	add.s64 	%rd26, %rd2, %rd25;
	ld.global.f64 	%fd15, [%rd26];
	add.s32 	%r49, %r47, %r19;
	mul.wide.s32 	%rd27, %r49, 8;
	add.s64 	%rd28, %rd2, %rd27;
	ld.global.f64 	%fd16, [%rd28];
	fma.rn.f64 	%fd17, %fd1, %fd16, %fd15;
	add.s64 	%rd29, %rd1, %rd25;
	st.global.f64 	[%rd29], %fd17;
	add.s32 	%r50, %r64, %r3;
	mul.lo.s32 	%r51, %r50, %r17;
	add.s32 	%r52, %r51, %r63;
	mul.wide.s32 	%rd30, %r52, 8;
	add.s64 	%rd31, %rd2, %rd30;
	ld.global.f64 	%fd18, [%rd31];
	add.s32 	%r53, %r51, %r19;
	mul.wide.s32 	%rd32, %r53, 8;
	add.s64 	%rd33, %rd2, %rd32;
	ld.global.f64 	%fd19, [%rd33];
	fma.rn.f64 	%fd20, %fd1, %fd19, %fd18;
	add.s64 	%rd34, %rd1, %rd30;
	st.global.f64 	[%rd34], %fd20;
	add.s32 	%r54, %r50, %r3;
	mul.lo.s32 	%r55, %r54, %r17;
	add.s32 	%r56, %r55, %r63;
	mul.wide.s32 	%rd35, %r56, 8;
	add.s64 	%rd36, %rd2, %rd35;
	ld.global.f64 	%fd21, [%rd36];
	add.s32 	%r57, %r55, %r19;
	mul.wide.s32 	%rd37, %r57, 8;
	add.s64 	%rd38, %rd2, %rd37;
	ld.global.f64 	%fd22, [%rd38];
	fma.rn.f64 	%fd23, %fd1, %fd22, %fd21;
	add.s64 	%rd39, %rd1, %rd35;
	st.global.f64 	[%rd39], %fd23;
	add.s32 	%r58, %r54, %r3;
	mul.lo.s32 	%r59, %r58, %r17;
	add.s32 	%r60, %r59, %r63;
	mul.wide.s32 	%rd40, %r60, 8;
	add.s64 	%rd41, %rd2, %rd40;
	ld.global.f64 	%fd24, [%rd41];
	add.s32 	%r61, %r59, %r19;
	mul.wide.s32 	%rd42, %r61, 8;
	add.s64 	%rd43, %rd2, %rd42;
	ld.global.f64 	%fd25, [%rd43];
	fma.rn.f64 	%fd26, %fd1, %fd25, %fd24;
	add.s64 	%rd44, %rd1, %rd40;
	st.global.f64 	[%rd44], %fd26;
	add.s32 	%r64, %r58, %r3;
	setp.lt.s32 	%p10, %r64, %r18;
	@%p10 bra 	$L__BB1_12;
$L__BB1_13:
	mov.u32 	%r62, %nctaid.x;
	add.s32 	%r63, %r63, %r62;
	setp.lt.s32 	%p11, %r63, %r17;
	@%p11 bra 	$L__BB1_2;
$L__BB1_14:
	ret;

}
	// .globl	_ZN6thrust24THRUST_300001_SM_1000_NS8cuda_cub4core6detail13_kernel_agentINS1_8__reduce11ReduceAgentINS0_12zip_iteratorIN4cuda3std3__45tupleIJNS0_10device_ptrIdEENS0_17counting_iteratorIlNS0_11use_defaultESF_SF_EEEEEEEPNSB_IJdlEEESJ_iNS1_9__extrema9arg_max_fIdl7CompareEEEEJSI_SK_iSO_EEEvDpT0_
.visible .entry _ZN6thrust24THRUST_300001_SM_1000_NS8cuda_cub4core6detail13_kernel_agentINS1_8__reduce11ReduceAgentINS0_12zip_iteratorIN4cuda3std3__45tupleIJNS0_10device_ptrIdEENS0_17counting_iteratorIlNS0_11use_defaultESF_SF_EEEEEEEPNSB_IJdlEEESJ_iNS1_9__extrema9arg_max_fIdl7CompareEEEEJSI_SK_iSO_EEEvDpT0_(
	.param .align 8 .b8 _ZN6thrust24THRUST_300001_SM_1000_NS8cuda_cub4core6detail13_kernel_agentINS1_8__reduce11ReduceAgentINS0_12zip_iteratorIN4cuda3std3__45tupleIJNS0_10device_ptrIdEENS0_17counting_iteratorIlNS0_11use_defaultESF_SF_EEEEEEEPNSB_IJdlEEESJ_iNS1_9__extrema9arg_max_fIdl7CompareEEEEJSI_SK_iSO_EEEvDpT0__param_0[16],
	.param .u64 .ptr .align 1 _ZN6thrust24THRUST_300001_SM_1000_NS8cuda_cub4core6detail13_kernel_agentINS1_8__reduce11ReduceAgentINS0_12zip_iteratorIN4cuda3std3__45tupleIJNS0_10device_ptrIdEENS0_17counting_iteratorIlNS0_11use_defaultESF_SF_EEEEEEEPNSB_IJdlEEESJ_iNS1_9__extrema9arg_max_fIdl7CompareEEEEJSI_SK_iSO_EEEvDpT0__param_1,
	.param .u32 _ZN6thrust24THRUST_300001_SM_1000_NS8cuda_cub4core6detail13_kernel_agentINS1_8__reduce11ReduceAgentINS0_12zip_iteratorIN4cuda3std3__45tupleIJNS0_10device_ptrIdEENS0_17counting_iteratorIlNS0_11use_defaultESF_SF_EEEEEEEPNSB_IJdlEEESJ_iNS1_9__extrema9arg_max_fIdl7CompareEEEEJSI_SK_iSO_EEEvDpT0__param_2,
	.param .align 1 .b8 _ZN6thrust24THRUST_300001_SM_1000_NS8cuda_cub4core6detail13_kernel_agentINS1_8__reduce11ReduceAgentINS0_12zip_iteratorIN4cuda3std3__45tupleIJNS0_10device_ptrIdEENS0_17counting_iteratorIlNS0_11use_defaultESF_SF_EEEEEEEPNSB_IJdlEEESJ_iNS1_9__extrema9arg_max_fIdl7CompareEEEEJSI_SK_iSO_EEEvDpT0__param_3[1]
)
.maxntid 256
{
	.reg .pred 	%p<213>;
	.reg .b32 	%r<400>;
	.reg .b64 	%rd<368>;
	.reg .b64 	%fd<352>;

	ld.param.u64 	%rd198, [_ZN6thrust24THRUST_300001_SM_1000_NS8cuda_cub4core6detail13_kernel_agentINS1_8__reduce11ReduceAgentINS0_12zip_iteratorIN4cuda3std3__45tupleIJNS0_10device_ptrIdEENS0_17counting_iteratorIlNS0_11use_defaultESF_SF_EEEEEEEPNSB_IJdlEEESJ_iNS1_9__extrema9arg_max_fIdl7CompareEEEEJSI_SK_iSO_EEEvDpT0__param_0+8];
	ld.param.u64 	%rd197, [_ZN6thrust24THRUST_300001_SM_1000_NS8cuda_cub4core6detail13_kernel_agentINS1_8__reduce11ReduceAgentINS0_12zip_iteratorIN4cuda3std3__45tupleIJNS0_10device_ptrIdEENS0_17counting_iteratorIlNS0_11use_defaultESF_SF_EEEEEEEPNSB_IJdlEEESJ_iNS1_9__extrema9arg_max_fIdl7CompareEEEEJSI_SK_iSO_EEEvDpT0__param_0];
	ld.param.u32 	%r36, [_ZN6thrust24THRUST_300001_SM_1000_NS8cuda_cub4core6detail13_kernel_agentINS1_8__reduce11ReduceAgentINS0_12zip_iteratorIN4cuda3std3__45tupleIJNS0_10device_ptrIdEENS0_17counting_iteratorIlNS0_11use_defaultESF_SF_EEEEEEEPNSB_IJdlEEESJ_iNS1_9__extrema9arg_max_fIdl7CompareEEEEJSI_SK_iSO_EEEvDpT0__param_2];
	setp.eq.s32 	%p1, %r36, 0;
	@%p1 bra 	$L__BB2_206;
	cvta.to.global.u64 	%rd1, %rd197;
	setp.gt.s32 	%p2, %r36, 1279;
	@%p2 bra 	$L__BB2_122;
	mov.u32 	%r1, %tid.x;
	setp.ge.s32 	%p96, %r1, %r36;
	mov.f64 	%fd298, 0d0000000000000000;
	mov.b64 	%rd309, 0;
	mov.u32 	%r391, %r1;
	@%p96 bra 	$L__BB2_4;
	cvt.u64.u32 	%rd265, %r1;
	mul.wide.u32 	%rd266, %r1, 8;
	add.s64 	%rd267, %rd1, %rd266;
	add.s64 	%rd309, %rd198, %rd265;
	ld.global.f64 	%fd298, [%rd267];
	add.s32 	%r391, %r1, 256;
$L__BB2_4:
	setp.ge.s32 	%p97, %r391, %r36;
	@%p97 bra 	$L__BB2_26;
	not.b32 	%r160, %r391;
	add.s32 	%r4, %r36, %r160;
	and.b32  	%r161, %r4, 768;
	setp.eq.s32 	%p98, %r161, 768;
	@%p98 bra 	$L__BB2_11;
	cvt.u64.u32 	%rd269, %r391;
	add.s64 	%rd300, %rd198, %rd269;
	mul.wide.u32 	%rd270, %r391, 8;
	add.s64 	%rd299, %rd1, %rd270;
	shr.u32 	%r162, %r4, 8;
	add.s32 	%r163, %r162, 1;
	and.b32  	%r164, %r163, 3;
	neg.s32 	%r389, %r164;
$L__BB2_7:
	.pragma "nounroll";
	mov.u64 	%rd9, %rd309;
	mov.f64 	%fd3, %fd298;
	ld.global.f64 	%fd4, [%rd299];
	abs.f64 	%fd5, %fd3;
	abs.f64 	%fd6, %fd4;
	setp.lt.f64 	%p99, %fd5, %fd6;
	mov.u64 	%rd309, %rd300;
	mov.f64 	%fd298, %fd4;
	@%p99 bra 	$L__BB2_10;
	setp.lt.f64 	%p100, %fd6, %fd5;
	mov.u64 	%rd309, %rd9;
	mov.f64 	%fd298, %fd3;
	@%p100 bra 	$L__BB2_10;
	setp.lt.s64 	%p101, %rd9, %rd300;
	min.s64 	%rd309, %rd9, %rd300;
	selp.f64 	%fd298, %fd3, %fd4, %p101;
$L__BB2_10:
	add.s32 	%r391, %r391, 256;
	add.s64 	%rd300, %rd300, 256;
	add.s64 	%rd299, %rd299, 2048;
	add.s32 	%r389, %r389, 1;
	setp.ne.s32 	%p102, %r389, 0;
	@%p102 bra 	$L__BB2_7;
$L__BB2_11:
	setp.lt.u32 	%p103, %r4, 768;
	@%p103 bra 	$L__BB2_26;
	add.s32 	%r392, %r391, 512;
$L__BB2_13:
	mov.u32 	%r12, %r392;
	add.s32 	%r165, %r12, -512;
	cvt.s64.s32 	%rd271, %r165;
	mul.wide.s32 	%rd272, %r165, 8;
	add.s64 	%rd17, %rd1, %rd272;
	add.s64 	%rd18, %rd198, %rd271;
	ld.global.f64 	%fd12, [%rd17];
	abs.f64 	%fd13, %fd298;
	abs.f64 	%fd14, %fd12;
	setp.lt.f64 	%p104, %fd13, %fd14;
	mov.u64 	%rd306, %rd18;
	mov.f64 	%fd295, %fd12;
	@%p104 bra 	$L__BB2_16;
	setp.lt.f64 	%p105, %fd14, %fd13;
	mov.u64 	%rd306, %rd309;
	mov.f64 	%fd295, %fd298;
	@%p105 bra 	$L__BB2_16;
	setp.lt.s64 	%p106, %rd309, %rd18;
	min.s64 	%rd306, %rd309, %rd18;
	selp.f64 	%fd295, %fd298, %fd12, %p106;
$L__BB2_16:
	add.s32 	%r166, %r12, -256;
	cvt.s64.s32 	%rd273, %r166;
	add.s64 	%rd21, %rd198, %rd273;
	ld.global.f64 	%fd17, [%rd17+2048];
	abs.f64 	%fd18, %fd295;
	abs.f64 	%fd19, %fd17;
	setp.lt.f64 	%p107, %fd18, %fd19;
	mov.u64 	%rd307, %rd21;
	mov.f64 	%fd296, %fd17;
	@%p107 bra 	$L__BB2_19;
	setp.lt.f64 	%p108, %fd19, %fd18;
	mov.u64 	%rd307, %rd306;
	mov.f64 	%fd296, %fd295;
	@%p108 bra 	$L__BB2_19;
	setp.lt.s64 	%p109, %rd306, %rd21;
	min.s64 	%rd307, %rd306, %rd21;
	selp.f64 	%fd296, %fd295, %fd17, %p109;
$L__BB2_19:
	cvt.s64.s32 	%rd274, %r12;
	add.s64 	%rd24, %rd198, %rd274;
	ld.global.f64 	%fd22, [%rd17+4096];
	abs.f64 	%fd23, %fd296;
	abs.f64 	%fd24, %fd22;
	setp.lt.f64 	%p110, %fd23, %fd24;
	mov.u64 	%rd308, %rd24;
	mov.f64 	%fd297, %fd22;
	@%p110 bra 	$L__BB2_22;
	setp.lt.f64 	%p111, %fd24, %fd23;
	mov.u64 	%rd308, %rd307;
	mov.f64 	%fd297, %fd296;
	@%p111 bra 	$L__BB2_22;
	setp.lt.s64 	%p112, %rd307, %rd24;
	min.s64 	%rd308, %rd307, %rd24;
	selp.f64 	%fd297, %fd296, %fd22, %p112;
$L__BB2_22:
	add.s32 	%r167, %r12, 256;
	cvt.s64.s32 	%rd275, %r167;
	add.s64 	%rd27, %rd198, %rd275;
	ld.global.f64 	%fd27, [%rd17+6144];
	abs.f64 	%fd28, %fd297;
	abs.f64 	%fd29, %fd27;
	setp.lt.f64 	%p113, %fd28, %fd29;
	mov.u64 	%rd309, %rd27;
	mov.f64 	%fd298, %fd27;
	@%p113 bra 	$L__BB2_25;
	setp.lt.f64 	%p114, %fd29, %fd28;
	mov.u64 	%rd309, %rd308;
	mov.f64 	%fd298, %fd297;
	@%p114 bra 	$L__BB2_25;
	setp.lt.s64 	%p115, %rd308, %rd27;
	min.s64 	%rd309, %rd308, %rd27;
	selp.f64 	%fd298, %fd297, %fd27, %p115;
$L__BB2_25:
	add.s32 	%r392, %r12, 1024;
	add.s32 	%r168, %r12, 512;
	setp.lt.s32 	%p116, %r168, %r36;
	@%p116 bra 	$L__BB2_13;
$L__BB2_26:
	setp.lt.s32 	%p117, %r36, 256;
	@%p117 bra 	$L__BB2_71;
	// begin inline asm
	mov.u32 %r282, %laneid;
	// end inline asm
	mov.b64 	%rd286, %fd298;
	mov.b64 	{%r284, %r289}, %rd286;
	mov.b32 	%r300, 1;
	mov.b32 	%r301, 31;
	mov.b32 	%r302, -1;
	// begin inline asm
	shfl.sync.down.b32 %r283, %r284, %r300, %r301, %r302;
	// end inline asm
	// begin inline asm
	shfl.sync.down.b32 %r288, %r289, %r300, %r301, %r302;
	// end inline asm
	mov.b64 	%rd287, {%r283, %r288};
	mov.b64 	%fd33, %rd287;
	mov.b64 	{%r294, %r299}, %rd309;
	// begin inline asm
	shfl.sync.down.b32 %r293, %r294, %r300, %r301, %r302;
	// end inline asm
	// begin inline asm
	shfl.sync.down.b32 %r298, %r299, %r300, %r301, %r302;
	// end inline asm
	mov.b64 	%rd31, {%r293, %r298};
	setp.gt.s32 	%p169, %r282, 30;
	mov.u64 	%rd311, %rd309;
	mov.f64 	%fd300, %fd298;
	@%p169 bra 	$L__BB2_31;
	abs.f64 	%fd34, %fd298;
	abs.f64 	%fd35, %fd33;
	setp.lt.f64 	%p170, %fd34, %fd35;
	mov.u64 	%rd311, %rd31;
	mov.f64 	%fd300, %fd33;
	@%p170 bra 	$L__BB2_31;
	setp.lt.f64 	%p171, %fd35, %fd34;
	mov.u64 	%rd311, %rd309;
	mov.f64 	%fd300, %fd298;
	@%p171 bra 	$L__BB2_31;
	setp.lt.s64 	%p172, %rd309, %rd31;
	min.s64 	%rd311, %rd309, %rd31;
	selp.f64 	%fd300, %fd298, %fd33, %p172;
$L__BB2_31:
	mov.b64 	%rd288, %fd300;
	mov.b64 	{%r304, %r309}, %rd288;
	mov.b32 	%r320, 2;
	mov.b32 	%r321, 31;
	mov.b32 	%r322, -1;
	// begin inline asm
	shfl.sync.down.b32 %r303, %r304, %r320, %r321, %r322;
	// end inline asm
	// begin inline asm
	shfl.sync.down.b32 %r308, %r309, %r320, %r321, %r322;
	// end inline asm
	mov.b64 	%rd289, {%r303, %r308};
	mov.b64 	%fd38, %rd289;
	mov.b64 	{%r314, %r319}, %rd311;
	// begin inline asm
	shfl.sync.down.b32 %r313, %r314, %r320, %r321, %r322;
	// end inline asm
	// begin inline asm
	shfl.sync.down.b32 %r318, %r319, %r320, %r321, %r322;
	// end inline asm
	mov.b64 	%rd34, {%r313, %r318};
	setp.gt.s32 	%p173, %r282, 29;
	mov.u64 	%rd312, %rd311;
	mov.f64 	%fd301, %fd300;
	@%p173 bra 	$L__BB2_35;
	abs.f64 	%fd39, %fd300;
	abs.f64 	%fd40, %fd38;
	setp.lt.f64 	%p174, %fd39, %fd40;
	mov.u64 	%rd312, %rd34;
	mov.f64 	%fd301, %fd38;
	@%p174 bra 	$L__BB2_35;
	setp.lt.f64 	%p175, %fd40, %fd39;
	mov.u64 	%rd312, %rd311;
	mov.f64 	%fd301, %fd300;
	@%p175 bra 	$L__BB2_35;
	setp.lt.s64 	%p176, %rd311, %rd34;
	min.s64 	%rd312, %rd311, %rd34;
	selp.f64 	%fd301, %fd300, %fd38, %p176;
$L__BB2_35:
	mov.b64 	%rd290, %fd301;
	mov.b64 	{%r324, %r329}, %rd290;
	mov.b32 	%r340, 4;
	mov.b32 	%r341, 31;
	mov.b32 	%r342, -1;
	// begin inline asm
	shfl.sync.down.b32 %r323, %r324, %r340, %r341, %r342;
	// end inline asm
	// begin inline asm
	shfl.sync.down.b32 %r328, %r329, %r340, %r341, %r342;
	// end inline asm
	mov.b64 	%rd291, {%r323, %r328};
	mov.b64 	%fd43, %rd291;
	mov.b64 	{%r334, %r339}, %rd312;
	// begin inline asm
	shfl.sync.down.b32 %r333, %r334, %r340, %r341, %r342;
	// end inline asm
	// begin inline asm
	shfl.sync.down.b32 %r338, %r339, %r340, %r341, %r342;
	// end inline asm
	mov.b64 	%rd37, {%r333, %r338};
	setp.gt.s32 	%p177, %r282, 27;
	mov.u64 	%rd313, %rd312;
	mov.f64 	%fd302, %fd301;
	@%p177 bra 	$L__BB2_39;
	abs.f64 	%fd44, %fd301;
	abs.f64 	%fd45, %fd43;
	setp.lt.f64 	%p178, %fd44, %fd45;
	mov.u64 	%rd313, %rd37;
	mov.f64 	%fd302, %fd43;
	@%p178 bra 	$L__BB2_39;
	setp.lt.f64 	%p179, %fd45, %fd44;
	mov.u64 	%rd313, %rd312;
	mov.f64 	%fd302, %fd301;
	@%p179 bra 	$L__BB2_39;
	setp.lt.s64 	%p180, %rd312, %rd37;
	min.s64 	%rd313, %rd312, %rd37;
	selp.f64 	%fd302, %fd301, %fd43, %p180;
$L__BB2_39:
	mov.b64 	%rd292, %fd302;
	mov.b64 	{%r344, %r349}, %rd292;
	mov.b32 	%r360, 8;
	mov.b32 	%r361, 31;
	mov.b32 	%r362, -1;
	// begin inline asm
	shfl.sync.down.b32 %r343, %r344, %r360, %r361, %r362;
	// end inline asm
	// begin inline asm
	shfl.sync.down.b32 %r348, %r349, %r360, %r361, %r362;
	// end inline asm
	mov.b64 	%rd293, {%r343, %r348};
	mov.b64 	%fd48, %rd293;
	mov.b64 	{%r354, %r359}, %rd313;
	// begin inline asm
	shfl.sync.down.b32 %r353, %r354, %r360, %r361, %r362;
	// end inline asm
	// begin inline asm
	shfl.sync.down.b32 %r358, %r359, %r360, %r361, %r362;
	// end inline asm
	mov.b64 	%rd40, {%r353, %r358};
	setp.gt.s32 	%p181, %r282, 23;
	mov.u64 	%rd314, %rd313;
	mov.f64 	%fd303, %fd302;
	@%p181 bra 	$L__BB2_43;
	abs.f64 	%fd49, %fd302;
	abs.f64 	%fd50, %fd48;
	setp.lt.f64 	%p182, %fd49, %fd50;
	mov.u64 	%rd314, %rd40;
	mov.f64 	%fd303, %fd48;
	@%p182 bra 	$L__BB2_43;
	setp.lt.f64 	%p183, %fd50, %fd49;
	mov.u64 	%rd314, %rd313;
	mov.f64 	%fd303, %fd302;
	@%p183 bra 	$L__BB2_43;
	setp.lt.s64 	%p184, %rd313, %rd40;
	min.s64 	%rd314, %rd313, %rd40;
	selp.f64 	%fd303, %fd302, %fd48, %p184;
$L__BB2_43:
	mov.b64 	%rd294, %fd303;
	mov.b64 	{%r364, %r369}, %rd294;
	mov.b32 	%r380, 16;
	mov.b32 	%r381, 31;
	mov.b32 	%r382, -1;
	// begin inline asm
	shfl.sync.down.b32 %r363, %r364, %r380, %r381, %r382;
	// end inline asm
	// begin inline asm
	shfl.sync.down.b32 %r368, %r369, %r380, %r381, %r382;
	// end inline asm
	mov.b64 	%rd295, {%r363, %r368};
	mov.b64 	%fd53, %rd295;
	mov.b64 	{%r374, %r379}, %rd314;
	// begin inline asm
	shfl.sync.down.b32 %r373, %r374, %r380, %r381, %r382;
	// end inline asm
	// begin inline asm
	shfl.sync.down.b32 %r378, %r379, %r380, %r381, %r382;
	// end inline asm
	mov.b64 	%rd43, {%r373, %r378};
	setp.gt.s32 	%p185, %r282, 15;
	mov.u64 	%rd367, %rd314;
	mov.f64 	%fd351, %fd303;
	@%p185 bra 	$L__BB2_47;
	abs.f64 	%fd54, %fd303;
	abs.f64 	%fd55, %fd53;
	setp.lt.f64 	%p186, %fd54, %fd55;
	mov.u64 	%rd367, %rd43;
	mov.f64 	%fd351, %fd53;
	@%p186 bra 	$L__BB2_47;
	setp.lt.f64 	%p187, %fd55, %fd54;
	mov.u64 	%rd367, %rd314;
	mov.f64 	%fd351, %fd303;
	@%p187 bra 	$L__BB2_47;
	setp.lt.s64 	%p188, %rd314, %rd43;
	min.s64 	%rd367, %rd314, %rd43;
	selp.f64 	%fd351, %fd303, %fd53, %p188;
$L__BB2_47:
	setp.ne.s32 	%p189, %r282, 0;
	@%p189 bra 	$L__BB2_49;
	shr.u32 	%r383, %r1, 1;
	and.b32  	%r384, %r383, 496;
	mov.u32 	%r385, _ZN6thrust24THRUST_300001_SM_1000_NS8cuda_cub4core6detail5shmemE;
	add.s32 	%r386, %r385, %r384;
	st.shared.f64 	[%r386+8], %fd351;
	st.shared.u64 	[%r386+16], %rd367;
$L__BB2_49:
	bar.sync 	0;
	setp.ne.s32 	%p190, %r1, 0;
	@%p190 bra 	$L__BB2_204;
	ld.shared.f64 	%fd58, [_ZN6thrust24THRUST_300001_SM_1000_NS8cuda_cub4core6detail5shmemE+24];
	ld.shared.u64 	%rd46, [_ZN6thrust24THRUST_300001_SM_1000_NS8cuda_cub4core6detail5shmemE+32];
	abs.f64 	%fd59, %fd351;
	abs.f64 	%fd60, %fd58;
	setp.lt.f64 	%p191, %fd59, %fd60;
	mov.u64 	%rd316, %rd46;
	mov.f64 	%fd305, %fd58;
	@%p191 bra 	$L__BB2_53;
	setp.lt.f64 	%p192, %fd60, %fd59;
	mov.u64 	%rd316, %rd367;
	mov.f64 	%fd305, %fd351;
	@%p192 bra 	$L__BB2_53;
	setp.lt.s64 	%p193, %rd367, %rd46;
	min.s64 	%rd316, %rd367, %rd46;
	selp.f64 	%fd305, %fd351, %fd58, %p193;
$L__BB2_53:
	ld.shared.f64 	%fd63, [_ZN6thrust24THRUST_300001_SM_1000_NS8cuda_cub4core6detail5shmemE+40];
	ld.shared.u64 	%rd49, [_ZN6thrust24THRUST_300001_SM_1000_NS8cuda_cub4core6detail5shmemE+48];
	abs.f64 	%fd64, %fd305;
	abs.f64 	%fd65, %fd63;
	setp.lt.f64 	%p194, %fd64, %fd65;
	mov.u64 	%rd317, %rd49;
	mov.f64 	%fd306, %fd63;
	@%p194 bra 	$L__BB2_56;
	setp.lt.f64 	%p195, %fd65, %fd64;
	mov.u64 	%rd317, %rd316;
	mov.f64 	%fd306, %fd305;
	@%p195 bra 	$L__BB2_56;
	setp.lt.s64 	%p196, %rd316, %rd49;
	min.s64 	%rd317, %rd316, %rd49;
	selp.f64 	%fd306, %fd305, %fd63, %p196;
$L__BB2_56:
	ld.shared.f64 	%fd68, [_ZN6thrust24THRUST_300001_SM_1000_NS8cuda_cub4core6detail5shmemE+56];
	ld.shared.u64 	%rd52, [_ZN6thrust24THRUST_300001_SM_1000_NS8cuda_cub4core6detail5shmemE+64];
	abs.f64 	%fd69, %fd306;
	abs.f64 	%fd70, %fd68;
	setp.lt.f64 	%p197, %fd69, %fd70;
	mov.u64 	%rd318, %rd52;
	mov.f64 	%fd307, %fd68;
	@%p197 bra 	$L__BB2_59;
	setp.lt.f64 	%p198, %fd70, %fd69;
	mov.u64 	%rd318, %rd317;
	mov.f64 	%fd307, %fd306;
	@%p198 bra 	$L__BB2_59;
	setp.lt.s64 	%p199, %rd317, %rd52;
	min.s64 	%rd318, %rd317, %rd52;
	selp.f64 	%fd307, %fd306, %fd68, %p199;
$L__BB2_59:
	ld.shared.f64 	%fd73, [_ZN6thrust24THRUST_300001_SM_1000_NS8cuda_cub4core6detail5shmemE+72];
	ld.shared.u64 	%rd55, [_ZN6thrust24THRUST_300001_SM_1000_NS8cuda_cub4core6detail5shmemE+80];
	abs.f64 	%fd74, %fd307;
	abs.f64 	%fd75, %fd73;
	setp.lt.f64 	%p200, %fd74, %fd75;
	mov.u64 	%rd319, %rd55;
	mov.f64 	%fd308, %fd73;
	@%p200 bra 	$L__BB2_62;
	setp.lt.f64 	%p201, %fd75, %fd74;
	mov.u64 	%rd319, %rd318;
	mov.f64 	%fd308, %fd307;
	@%p201 bra 	$L__BB2_62;
	setp.lt.s64 	%p202, %rd318, %rd55;
	min.s64 	%rd319, %rd318, %rd55;
	selp.f64 	%fd308, %fd307, %fd73, %p202;
$L__BB2_62:
	ld.shared.f64 	%fd78, [_ZN6thrust24THRUST_300001_SM_1000_NS8cuda_cub4core6detail5shmemE+88];
	ld.shared.u64 	%rd58, [_ZN6thrust24THRUST_300001_SM_1000_NS8cuda_cub4core6detail5shmemE+96];
	abs.f64 	%fd79, %fd308;
	abs.f64 	%fd80, %fd78;
	setp.lt.f64 	%p203, %fd79, %fd80;
	mov.u64 	%rd320, %rd58;
	mov.f64 	%fd309, %fd78;
	@%p203 bra 	$L__BB2_65;
	setp.lt.f64 	%p204, %fd80, %fd79;
	mov.u64 	%rd320, %rd319;
	mov.f64 	%fd309, %fd308;
	@%p204 bra 	$L__BB2_65;
	setp.lt.s64 	%p205, %rd319, %rd58;
	min.s64 	%rd320, %rd319, %rd58;
	selp.f64 	%fd309, %fd308, %fd78, %p205;
$L__BB2_65:
	ld.shared.f64 	%fd83, [_ZN6thrust24THRUST_300001_SM_1000_NS8cuda_cub4core6detail5shmemE+104];
	ld.shared.u64 	%rd61, [_ZN6thrust24THRUST_300001_SM_1000_NS8cuda_cub4core6detail5shmemE+112];
	abs.f64 	%fd84, %fd309;
	abs.f64 	%fd85, %fd83;
	setp.lt.f64 	%p206, %fd84, %fd85;
	mov.u64 	%rd321, %rd61;
	mov.f64 	%fd310, %fd83;
	@%p206 bra 	$L__BB2_68;
	setp.lt.f64 	%p207, %fd85, %fd84;
	mov.u64 	%rd321, %rd320;
	mov.f64 	%fd310, %fd309;
	@%p207 bra 	$L__BB2_68;
	setp.lt.s64 	%p208, %rd320, %rd61;
	min.s64 	%rd321, %rd320, %rd61;
	selp.f64 	%fd310, %fd309, %fd83, %p208;
$L__BB2_68:
	ld.shared.f64 	%fd88, [_ZN6thrust24THRUST_300001_SM_1000_NS8cuda_cub4core6detail5shmemE+120];
	ld.shared.u64 	%rd64, [_ZN6thrust24THRUST_300001_SM_1000_NS8cuda_cub4core6detail5shmemE+128];
	abs.f64 	%fd89, %fd310;
	abs.f64 	%fd90, %fd88;
	setp.lt.f64 	%p209, %fd89, %fd90;
	mov.u64 	%rd367, %rd64;
	mov.f64 	%fd351, %fd88;
	@%p209 bra 	$L__BB2_204;
	setp.lt.f64 	%p210, %fd90, %fd89;
	mov.u64 	%rd367, %rd321;
	mov.f64 	%fd351, %fd310;
	@%p210 bra 	$L__BB2_204;
	setp.lt.s64 	%p211, %rd321, %rd64;
	min.s64 	%rd367, %rd321, %rd64;
	selp.f64 	%fd351, %fd310, %fd88, %p211;
	bra.uni 	$L__BB2_204;
$L__BB2_71:
	// begin inline asm
	mov.u32 %r169, %laneid;
	// end inline asm
	and.b32  	%r190, %r1, 992;
	add.s32 	%r191, %r190, 32;
	setp.gt.s32 	%p118, %r191, %r36;
	not.b32 	%r192, %r190;
	add.s32 	%r193, %r36, %r192;
	selp.b32 	%r188, %r193, 31, %p118;
	mov.b64 	%rd276, %fd298;
	mov.b64 	{%r171, %r176}, %rd276;
	mov.b32 	%r187, 1;
	mov.b32 	%r189, -1;
	// begin inline asm
	shfl.sync.down.b32 %r170, %r171, %r187, %r188, %r189;
	// end inline asm
	// begin inline asm
	shfl.sync.down.b32 %r175, %r176, %r187, %r188, %r189;
	// end inline asm
	mov.b64 	%rd277, {%r170, %r175};
	mov.b64 	%fd92, %rd277;
	mov.b64 	{%r181, %r186}, %rd309;
	// begin inline asm
	shfl.sync.down.b32 %r180, %r181, %r187, %r188, %r189;
	// end inline asm
	// begin inline asm
	shfl.sync.down.b32 %r185, %r186, %r187, %r188, %r189;
	// end inline asm
	mov.b64 	%rd66, {%r180, %r185};
	setp.ge.s32 	%p119, %r169, %r188;
	mov.u64 	%rd322, %rd309;
	mov.f64 	%fd311, %fd298;
	@%p119 bra 	$L__BB2_75;
	abs.f64 	%fd93, %fd298;
	abs.f64 	%fd94, %fd92;
	setp.lt.f64 	%p120, %fd93, %fd94;
	mov.u64 	%rd322, %rd66;
	mov.f64 	%fd311, %fd92;
	@%p120 bra 	$L__BB2_75;
	setp.lt.f64 	%p121, %fd94, %fd93;
	mov.u64 	%rd322, %rd309;
	mov.f64 	%fd311, %fd298;
	@%p121 bra 	$L__BB2_75;
	setp.lt.s64 	%p122, %rd309, %rd66;
	min.s64 	%rd322, %rd309, %rd66;
	selp.f64 	%fd311, %fd298, %fd92, %p122;
$L__BB2_75:
	mov.b64 	%rd278, %fd311;
	mov.b64 	{%r195, %r200}, %rd278;
	mov.b32 	%r211, 2;
	mov.b32 	%r213, -1;
	// begin inline asm
	shfl.sync.down.b32 %r194, %r195, %r211, %r188, %r213;
	// end inline asm
	// begin inline asm
	shfl.sync.down.b32 %r199, %r200, %r211, %r188, %r213;
	// end inline asm
	mov.b64 	%rd279, {%r194, %r199};
	mov.b64 	%fd97, %rd279;
	mov.b64 	{%r205, %r210}, %rd322;
	// begin inline asm
	shfl.sync.down.b32 %r204, %r205, %r211, %r188, %r213;
	// end inline asm
	// begin inline asm
	shfl.sync.down.b32 %r209, %r210, %r211, %r188, %r213;
	// end inline asm
	mov.b64 	%rd69, {%r204, %r209};
	add.s32 	%r214, %r169, 2;
	setp.gt.s32 	%p123, %r214, %r188;
	mov.u64 	%rd323, %rd322;
	mov.f64 	%fd312, %fd311;
	@%p123 bra 	$L__BB2_79;
	abs.f64 	%fd98, %fd311;
	abs.f64 	%fd99, %fd97;
	setp.lt.f64 	%p124, %fd98, %fd99;
	mov.u64 	%rd323, %rd69;
	mov.f64 	%fd312, %fd97;
	@%p124 bra 	$L__BB2_79;
	setp.lt.f64 	%p125, %fd99, %fd98;
	mov.u64 	%rd323, %rd322;
	mov.f64 	%fd312, %fd311;
	@%p125 bra 	$L__BB2_79;
	setp.lt.s64 	%p126, %rd322, %rd69;
	min.s64 	%rd323, %rd322, %rd69;
	selp.f64 	%fd312, %fd311, %fd97, %p126;
$L__BB2_79:
	mov.b64 	%rd280, %fd312;
	mov.b64 	{%r216, %r221}, %rd280;
	mov.b32 	%r232, 4;
	mov.b32 	%r234, -1;
	// begin inline asm
	shfl.sync.down.b32 %r215, %r216, %r232, %r188, %r234;
	// end inline asm
	// begin inline asm
	shfl.sync.down.b32 %r220, %r221, %r232, %r188, %r234;
	// end inline asm
	mov.b64 	%rd281, {%r215, %r220};
	mov.b64 	%fd102, %rd281;
	mov.b64 	{%r226, %r231}, %rd323;
	// begin inline asm
	shfl.sync.down.b32 %r225, %r226, %r232, %r188, %r234;
	// end inline asm
	// begin inline asm
	shfl.sync.down.b32 %r230, %r231, %r232, %r188, %r234;
	// end inline asm
	mov.b64 	%rd72, {%r225, %r230};
	add.s32 	%r235, %r169, 4;
	setp.gt.s32 	%p127, %r235, %r188;
	mov.u64 	%rd324, %rd323;
	mov.f64 	%fd313, %fd312;
	@%p127 bra 	$L__BB2_83;
	abs.f64 	%fd103, %fd312;
	abs.f64 	%fd104, %fd102;
	setp.lt.f64 	%p128, %fd103, %fd104;
	mov.u64 	%rd324, %rd72;
	mov.f64 	%fd313, %fd102;
	@%p128 bra 	$L__BB2_83;
	setp.lt.f64 	%p129, %fd104, %fd103;
	mov.u64 	%rd324, %rd323;
	mov.f64 	%fd313, %fd312;
	@%p129 bra 	$L__BB2_83;
	setp.lt.s64 	%p130, %rd323, %rd72;
	min.s64 	%rd324, %rd323, %rd72;
	selp.f64 	%fd313, %fd312, %fd102, %p130;
$L__BB2_83:
	mov.b64 	%rd282, %fd313;
	mov.b64 	{%r237, %r242}, %rd282;
	mov.b32 	%r253, 8;
	mov.b32 	%r255, -1;
	// begin inline asm
	shfl.sync.down.b32 %r236, %r237, %r253, %r188, %r255;
	// end inline asm
	// begin inline asm
	shfl.sync.down.b32 %r241, %r242, %r253, %r188, %r255;
	// end inline asm
	mov.b64 	%rd283, {%r236, %r241};
	mov.b64 	%fd107, %rd283;
	mov.b64 	{%r247, %r252}, %rd324;
	// begin inline asm
	shfl.sync.down.b32 %r246, %r247, %r253, %r188, %r255;
	// end inline asm
	// begin inline asm
	shfl.sync.down.b32 %r251, %r252, %r253, %r188, %r255;
	// end inline asm
	mov.b64 	%rd75, {%r246, %r251};
	add.s32 	%r256, %r169, 8;
	setp.gt.s32 	%p131, %r256, %r188;
	mov.u64 	%rd325, %rd324;
	mov.f64 	%fd314, %fd313;
	@%p131 bra 	$L__BB2_87;
	abs.f64 	%fd108, %fd313;
	abs.f64 	%fd109, %fd107;
	setp.lt.f64 	%p132, %fd108, %fd109;
	mov.u64 	%rd325, %rd75;
	mov.f64 	%fd314, %fd107;
	@%p132 bra 	$L__BB2_87;
	setp.lt.f64 	%p133, %fd109, %fd108;
	mov.u64 	%rd325, %rd324;
	mov.f64 	%fd314, %fd313;
	@%p133 bra 	$L__BB2_87;
	setp.lt.s64 	%p134, %rd324, %rd75;
	min.s64 	%rd325, %rd324, %rd75;
	selp.f64 	%fd314, %fd313, %fd107, %p134;
$L__BB2_87:
	mov.b64 	%rd284, %fd314;
	mov.b64 	{%r258, %r263}, %rd284;
	mov.b32 	%r274, 16;
	mov.b32 	%r276, -1;
	// begin inline asm
	shfl.sync.down.b32 %r257, %r258, %r274, %r188, %r276;
	// end inline asm
	// begin inline asm
	shfl.sync.down.b32 %r262, %r263, %r274, %r188, %r276;
	// end inline asm
	mov.b64 	%rd285, {%r257, %r262};
	mov.b64 	%fd112, %rd285;
	mov.b64 	{%r268, %r273}, %rd325;
	// begin inline asm
	shfl.sync.down.b32 %r267, %r268, %r274, %r188, %r276;
	// end inline asm
	// begin inline asm
	shfl.sync.down.b32 %r272, %r273, %r274, %r188, %r276;
	// end inline asm
	mov.b64 	%rd78, {%r267, %r272};
	add.s32 	%r277, %r169, 16;
	setp.gt.s32 	%p135, %r277, %r188;
	mov.u64 	%rd367, %rd325;
	mov.f64 	%fd351, %fd314;
	@%p135 bra 	$L__BB2_91;
	abs.f64 	%fd113, %fd314;
	abs.f64 	%fd114, %fd112;
	setp.lt.f64 	%p136, %fd113, %fd114;
	mov.u64 	%rd367, %rd78;
	mov.f64 	%fd351, %fd112;
	@%p136 bra 	$L__BB2_91;
	setp.lt.f64 	%p137, %fd114, %fd113;
	mov.u64 	%rd367, %rd325;
	mov.f64 	%fd351, %fd314;
	@%p137 bra 	$L__BB2_91;
	setp.lt.s64 	%p138, %rd325, %rd78;
	min.s64 	%rd367, %rd325, %rd78;
	selp.f64 	%fd351, %fd314, %fd112, %p138;
$L__BB2_91:
	setp.ne.s32 	%p139, %r169, 0;
	@%p139 bra 	$L__BB2_93;
	shr.u32 	%r278, %r1, 1;
	and.b32  	%r279, %r278, 496;
	mov.u32 	%r280, _ZN6thrust24THRUST_300001_SM_1000_NS8cuda_cub4core6detail5shmemE;
	add.s32 	%r281, %r280, %r279;
	st.shared.f64 	[%r281+8], %fd351;
	st.shared.u64 	[%r281+16], %rd367;
$L__BB2_93:
	bar.sync 	0;
	setp.ne.s32 	%p140, %r1, 0;
	@%p140 bra 	$L__BB2_204;
	setp.lt.s32 	%p141, %r36, 33;
	mov.f64 	%fd316, %fd351;
	mov.u64 	%rd327, %rd367;
	@%p141 bra 	$L__BB2_98;
	ld.shared.f64 	%fd117, [_ZN6thrust24THRUST_300001_SM_1000_NS8cuda_cub4core6detail5shmemE+24];
	ld.shared.u64 	%rd81, [_ZN6thrust24THRUST_300001_SM_1000_NS8cuda_cub4core6detail5shmemE+32];
	abs.f64 	%fd118, %fd351;
	abs.f64 	%fd119, %fd117;
	setp.lt.f64 	%p142, %fd118, %fd119;
	mov.f64 	%fd316, %fd117;
	mov.u64 	%rd327, %rd81;
	@%p142 bra 	$L__BB2_98;
	setp.lt.f64 	%p143, %fd119, %fd118;
	mov.f64 	%fd316, %fd351;
	mov.u64 	%rd327, %rd367;
	@%p143 bra 	$L__BB2_98;
	setp.lt.s64 	%p144, %rd367, %rd81;
	min.s64 	%rd327, %rd367, %rd81;
	selp.f64 	%fd316, %fd351, %fd117, %p144;
$L__BB2_98:
	setp.lt.s32 	%p145, %r36, 65;
	mov.f64 	%fd317, %fd316;
	mov.u64 	%rd328, %rd327;
	@%p145 bra 	$L__BB2_102;
	ld.shared.f64 	%fd122, [_ZN6thrust24THRUST_300001_SM_1000_NS8cuda_cub4core6detail5shmemE+40];
	ld.shared.u64 	%rd84, [_ZN6thrust24THRUST_300001_SM_1000_NS8cuda_cub4core6detail5shmemE+48];
	abs.f64 	%fd123, %fd316;
	abs.f64 	%fd124, %fd122;
	setp.lt.f64 	%p146, %fd123, %fd124;
	mov.f64 	%fd317, %fd122;
	mov.u64 	%rd328, %rd84;
	@%p146 bra 	$L__BB2_102;
	setp.lt.f64 	%p147, %fd124, %fd123;
	mov.f64 	%fd317, %fd316;
	mov.u64 	%rd328, %rd327;
	@%p147 bra 	$L__BB2_102;
	setp.lt.s64 	%p148, %rd327, %rd84;
	min.s64 	%rd328, %rd327, %rd84;
	selp.f64 	%fd317, %fd316, %fd122, %p148;
$L__BB2_102:
	setp.lt.s32 	%p149, %r36, 97;
	mov.f64 	%fd318, %fd317;
	mov.u64 	%rd329, %rd328;
	@%p149 bra 	$L__BB2_106;
	ld.shared.f64 	%fd127, [_ZN6thrust24THRUST_300001_SM_1000_NS8cuda_cub4core6detail5shmemE+56];
	ld.shared.u64 	%rd87, [_ZN6thrust24THRUST_300001_SM_1000_NS8cuda_cub4core6detail5shmemE+64];
	abs.f64 	%fd128, %fd317;
	abs.f64 	%fd129, %fd127;
	setp.lt.f64 	%p150, %fd128, %fd129;
	mov.f64 	%fd318, %fd127;
	mov.u64 	%rd329, %rd87;
	@%p150 bra 	$L__BB2_106;
	setp.lt.f64 	%p151, %fd129, %fd128;
	mov.f64 	%fd318, %fd317;
	mov.u64 	%rd329, %rd328;
	@%p151 bra 	$L__BB2_106;
	setp.lt.s64 	%p152, %rd328, %rd87;
	min.s64 	%rd329, %rd328, %rd87;
	selp.f64 	%fd318, %fd317, %fd127, %p152;
$L__BB2_106:
	setp.lt.s32 	%p153, %r36, 129;
	mov.f64 	%fd319, %fd318;
	mov.u64 	%rd330, %rd329;
	@%p153 bra 	$L__BB2_110;
	ld.shared.f64 	%fd132, [_ZN6thrust24THRUST_300001_SM_1000_NS8cuda_cub4core6detail5shmemE+72];
	ld.shared.u64 	%rd90, [_ZN6thrust24THRUST_300001_SM_1000_NS8cuda_cub4core6detail5shmemE+80];
	abs.f64 	%fd133, %fd318;
	abs.f64 	%fd134, %fd132;
	setp.lt.f64 	%p154, %fd133, %fd134;
	mov.f64 	%fd319, %fd132;
	mov.u64 	%rd330, %rd90;
	@%p154 bra 	$L__BB2_110;
	setp.lt.f64 	%p155, %fd134, %fd133;
	mov.f64 	%fd319, %fd318;
	mov.u64 	%rd330, %rd329;
	@%p155 bra 	$L__BB2_110;
	setp.lt.s64 	%p156, %rd329, %rd90;
	min.s64 	%rd330, %rd329, %rd90;
	selp.f64 	%fd319, %fd318, %fd132, %p156;
$L__BB2_110:
	setp.lt.s32 	%p157, %r36, 161;
	mov.f64 	%fd320, %fd319;
	mov.u64 	%rd331, %rd330;
	@%p157 bra 	$L__BB2_114;
	ld.shared.f64 	%fd137, [_ZN6thrust24THRUST_300001_SM_1000_NS8cuda_cub4core6detail5shmemE+88];
	ld.shared.u64 	%rd93, [_ZN6thrust24THRUST_300001_SM_1000_NS8cuda_cub4core6detail5shmemE+96];
	abs.f64 	%fd138, %fd319;
	abs.f64 	%fd139, %fd137;
	setp.lt.f64 	%p158, %fd138, %fd139;
	mov.f64 	%fd320, %fd137;
	mov.u64 	%rd331, %rd93;
	@%p158 bra 	$L__BB2_114;
	setp.lt.f64 	%p159, %fd139, %fd138;
	mov.f64 	%fd320, %fd319;
	mov.u64 	%rd331, %rd330;
	@%p159 bra 	$L__BB2_114;
	setp.lt.s64 	%p160, %rd330, %rd93;
	min.s64 	%rd331, %rd330, %rd93;
	selp.f64 	%fd320, %fd319, %fd137, %p160;
$L__BB2_114:
	setp.lt.s32 	%p161, %r36, 193;
	mov.f64 	%fd321, %fd320;
	mov.u64 	%rd332, %rd331;
	@%p161 bra 	$L__BB2_118;
	ld.shared.f64 	%fd142, [_ZN6thrust24THRUST_300001_SM_1000_NS8cuda_cub4core6detail5shmemE+104];
	ld.shared.u64 	%rd96, [_ZN6thrust24THRUST_300001_SM_1000_NS8cuda_cub4core6detail5shmemE+112];
	abs.f64 	%fd143, %fd320;
	abs.f64 	%fd144, %fd142;
	setp.lt.f64 	%p162, %fd143, %fd144;
	mov.f64 	%fd321, %fd142;
	mov.u64 	%rd332, %rd96;
	@%p162 bra 	$L__BB2_118;
	setp.lt.f64 	%p163, %fd144, %fd143;
	mov.f64 	%fd321, %fd320;
	mov.u64 	%rd332, %rd331;
	@%p163 bra 	$L__BB2_118;
	setp.lt.s64 	%p164, %rd331, %rd96;
	min.s64 	%rd332, %rd331, %rd96;
	selp.f64 	%fd321, %fd320, %fd142, %p164;
$L__BB2_118:
	setp.lt.s32 	%p165, %r36, 225;
	mov.u64 	%rd367, %rd332;
	mov.f64 	%fd351, %fd321;
	@%p165 bra 	$L__BB2_204;
	ld.shared.f64 	%fd147, [_ZN6thrust24THRUST_300001_SM_1000_NS8cuda_cub4core6detail5shmemE+120];
	ld.shared.u64 	%rd99, [_ZN6thrust24THRUST_300001_SM_1000_NS8cuda_cub4core6detail5shmemE+128];
	abs.f64 	%fd148, %fd321;
	abs.f64 	%fd149, %fd147;
	setp.lt.f64 	%p166, %fd148, %fd149;
	mov.u64 	%rd367, %rd99;
	mov.f64 	%fd351, %fd147;
	@%p166 bra 	$L__BB2_204;
	setp.lt.f64 	%p167, %fd149, %fd148;
	mov.u64 	%rd367, %rd332;
	mov.f64 	%fd351, %fd321;
	@%p167 bra 	$L__BB2_204;
	setp.lt.s64 	%p168, %rd332, %rd99;
	min.s64 	%rd367, %rd332, %rd99;
	selp.f64 	%fd351, %fd321, %fd147, %p168;
	bra.uni 	$L__BB2_204;
$L__BB2_122:
	mov.u32 	%r17, %tid.x;
	cvt.u64.u32 	%rd200, %r17;
	cvta.to.global.u64 	%rd201, %rd197;
	mul.wide.u32 	%rd202, %r17, 8;
	add.s64 	%rd203, %rd201, %rd202;
	ld.global.f64 	%fd274, [%rd203];
	add.s32 	%r37, %r17, 256;
	cvt.u64.u32 	%rd204, %r37;
	ld.global.f64 	%fd275, [%rd203+2048];
	add.s32 	%r38, %r17, 512;
	cvt.u64.u32 	%rd205, %r38;
	ld.global.f64 	%fd276, [%rd203+4096];
	add.s32 	%r39, %r17, 768;
	cvt.u64.u32 	%rd206, %r39;
	ld.global.f64 	%fd277, [%rd203+6144];
	or.b32  	%r40, %r17, 1024;
	cvt.u64.u32 	%rd101, %r40;
	add.s64 	%rd354, %rd198, %rd101;
	ld.global.f64 	%fd338, [%rd203+8192];
	abs.f64 	%fd278, %fd274;
	abs.f64 	%fd279, %fd275;
	setp.geu.f64 	%p3, %fd278, %fd279;
	selp.f64 	%fd280, %fd274, %fd275, %p3;
	selp.b64 	%rd207, %rd200, %rd204, %p3;
	abs.f64 	%fd281, %fd280;
	abs.f64 	%fd282, %fd276;
	setp.geu.f64 	%p4, %fd281, %fd282;
	selp.f64 	%fd283, %fd280, %fd276, %p4;
	selp.b64 	%rd208, %rd207, %rd205, %p4;
	abs.f64 	%fd284, %fd283;
	abs.f64 	%fd285, %fd277;
	setp.geu.f64 	%p5, %fd284, %fd285;
	selp.f64 	%fd152, %fd283, %fd277, %p5;
	selp.b64 	%rd104, %rd208, %rd206, %p5;
	abs.f64 	%fd153, %fd152;
	abs.f64 	%fd154, %fd338;
	setp.lt.f64 	%p6, %fd153, %fd154;
	@%p6 bra 	$L__BB2_124;
	setp.lt.f64 	%p7, %fd154, %fd153;
	setp.lt.u64 	%p8, %rd104, %rd101;
	or.pred  	%p9, %p7, %p8;
	selp.f64 	%fd338, %fd152, %fd338, %p9;
	add.s64 	%rd211, %rd198, %rd104;
	selp.b64 	%rd354, %rd211, %rd354, %p9;
$L__BB2_124:
	setp.lt.u32 	%p10, %r36, 2560;
	mov.b32 	%r394, 1280;
	@%p10 bra 	$L__BB2_137;
	mov.b32 	%r393, 1280;
	mov.f64 	%fd323, %fd338;
$L__BB2_126:
	cvt.u64.u32 	%rd212, %r393;
	add.s64 	%rd213, %rd200, %rd212;
	mul.wide.u32 	%rd214, %r393, 8;
	cvta.to.global.u64 	%rd215, %rd197;
	add.s64 	%rd217, %rd215, %rd202;
	add.s64 	%rd218, %rd217, %rd214;
	add.s64 	%rd335, %rd213, %rd198;
	ld.global.f64 	%fd324, [%rd218];
	ld.global.f64 	%fd325, [%rd218+2048];
	ld.global.f64 	%fd326, [%rd218+4096];
	ld.global.f64 	%fd327, [%rd218+6144];
	ld.global.f64 	%fd338, [%rd218+8192];
	abs.f64 	%fd163, %fd323;
	abs.f64 	%fd164, %fd324;
	setp.lt.f64 	%p11, %fd163, %fd164;
	@%p11 bra 	$L__BB2_128;
	setp.lt.f64 	%p12, %fd164, %fd163;
	setp.lt.s64 	%p13, %rd354, %rd335;
	or.pred  	%p14, %p12, %p13;
	selp.f64 	%fd324, %fd323, %fd324, %p14;
	selp.b64 	%rd335, %rd354, %rd335, %p14;
$L__BB2_128:
	cvt.u64.u32 	%rd219, %r393;
	add.s64 	%rd220, %rd200, %rd219;
	add.s64 	%rd221, %rd220, %rd198;
	add.s64 	%rd336, %rd221, 256;
	abs.f64 	%fd167, %fd324;
	abs.f64 	%fd168, %fd325;
	setp.lt.f64 	%p15, %fd167, %fd168;
	@%p15 bra 	$L__BB2_130;
	setp.lt.f64 	%p16, %fd168, %fd167;
	add.s64 	%rd226, %rd221, 256;
	setp.lt.s64 	%p17, %rd335, %rd226;
	or.pred  	%p18, %p16, %p17;
	selp.f64 	%fd325, %fd324, %fd325, %p18;
	selp.b64 	%rd336, %rd335, %rd226, %p18;
$L__BB2_130:
	add.s64 	%rd337, %rd221, 512;
	abs.f64 	%fd171, %fd325;
	abs.f64 	%fd172, %fd326;
	setp.lt.f64 	%p19, %fd171, %fd172;
	@%p19 bra 	$L__BB2_132;
	setp.lt.f64 	%p20, %fd172, %fd171;
	add.s64 	%rd234, %rd221, 512;
	setp.lt.s64 	%p21, %rd336, %rd234;
	or.pred  	%p22, %p20, %p21;
	selp.f64 	%fd326, %fd325, %fd326, %p22;
	selp.b64 	%rd337, %rd336, %rd234, %p22;
$L__BB2_132:
	add.s64 	%rd338, %rd221, 768;
	abs.f64 	%fd175, %fd326;
	abs.f64 	%fd176, %fd327;
	setp.lt.f64 	%p23, %fd175, %fd176;
	@%p23 bra 	$L__BB2_134;
	setp.lt.f64 	%p24, %fd176, %fd175;
	setp.lt.s64 	%p25, %rd337, %rd338;
	or.pred  	%p26, %p24, %p25;
	selp.f64 	%fd327, %fd326, %fd327, %p26;
	selp.b64 	%rd338, %rd337, %rd338, %p26;
$L__BB2_134:
	add.s64 	%rd354, %rd221, 1024;
	abs.f64 	%fd179, %fd327;
	abs.f64 	%fd180, %fd338;
	setp.lt.f64 	%p27, %fd179, %fd180;
	@%p27 bra 	$L__BB2_136;
	setp.lt.f64 	%p28, %fd180, %fd179;
	setp.lt.s64 	%p29, %rd338, %rd354;
	or.pred  	%p30, %p28, %p29;
	selp.f64 	%fd338, %fd327, %fd338, %p30;
	selp.b64 	%rd354, %rd338, %rd354, %p30;
$L__BB2_136:
	add.s32 	%r394, %r393, 1280;
	add.s32 	%r43, %r393, 2560;
	setp.le.s32 	%p31, %r43, %r36;
	mov.u32 	%r393, %r394;
	mov.f64 	%fd323, %fd338;
	@%p31 bra 	$L__BB2_126;
$L__BB2_137:
	setp.le.s32 	%p32, %r36, %r394;
	@%p32 bra 	$L__BB2_160;
	sub.s32 	%r21, %r36, %r394;
	setp.ge.s32 	%p33, %r17, %r21;
	@%p33 bra 	$L__BB2_160;
	cvta.to.global.u64 	%rd127, %rd197;
	not.b32 	%r44, %r17;
	add.s32 	%r45, %r36, %r44;
	sub.s32 	%r22, %r45, %r394;
	and.b32  	%r46, %r22, 768;
	setp.eq.s32 	%p34, %r46, 768;
	mov.u32 	%r397, %r17;
	@%p34 bra 	$L__BB2_145;
	add.s32 	%r47, %r17, %r394;
	cvt.u64.u32 	%rd242, %r47;
	add.s64 	%rd342, %rd198, %rd242;
	mul.wide.u32 	%rd243, %r47, 8;
	add.s64 	%rd341, %rd127, %rd243;
	shr.u32 	%r48, %r22, 8;
	add.s32 	%r49, %r48, 1;
	and.b32  	%r50, %r49, 3;
	neg.s32 	%r395, %r50;
	mov.u32 	%r397, %r17;
$L__BB2_141:
	.pragma "nounroll";
	mov.u64 	%rd132, %rd354;
	mov.f64 	%fd184, %fd338;
	ld.global.f64 	%fd185, [%rd341];
	abs.f64 	%fd186, %fd184;
	abs.f64 	%fd187, %fd185;
	setp.lt.f64 	%p35, %fd186, %fd187;
	mov.f64 	%fd338, %fd185;
	mov.u64 	%rd354, %rd342;
	@%p35 bra 	$L__BB2_144;
	setp.lt.f64 	%p36, %fd187, %fd186;
	mov.f64 	%fd338, %fd184;
	mov.u64 	%rd354, %rd132;
	@%p36 bra 	$L__BB2_144;
	setp.lt.s64 	%p37, %rd132, %rd342;
	selp.f64 	%fd338, %fd184, %fd185, %p37;
	min.s64 	%rd354, %rd132, %rd342;
$L__BB2_144:
	add.s32 	%r397, %r397, 256;
	add.s64 	%rd342, %rd342, 256;
	add.s64 	%rd341, %rd341, 2048;
	add.s32 	%r395, %r395, 1;
	setp.ne.s32 	%p38, %r395, 0;
	@%p38 bra 	$L__BB2_141;
$L__BB2_145:
	setp.lt.u32 	%p39, %r22, 768;
	@%p39 bra 	$L__BB2_160;
	add.s32 	%r398, %r397, %r394;
	cvt.u64.u32 	%rd244, %r398;
	add.s64 	%rd349, %rd198, %rd244;
	cvt.u64.u32 	%rd245, %r397;
	cvt.u64.u32 	%rd246, %r394;
	add.s64 	%rd247, %rd245, %rd246;
	shl.b64 	%rd248, %rd247, 3;
	add.s64 	%rd249, %rd248, %rd127;
	add.s64 	%rd348, %rd249, 6144;
	mul.wide.u32 	%rd250, %r398, 8;
	add.s64 	%rd347, %rd127, %rd250;
	add.s32 	%r399, %r397, 512;
$L__BB2_147:
	mov.u32 	%r32, %r399;
	ld.global.f64 	%fd193, [%rd347];
	abs.f64 	%fd194, %fd338;
	abs.f64 	%fd195, %fd193;
	setp.lt.f64 	%p40, %fd194, %fd195;
	mov.f64 	%fd335, %fd193;
	mov.u64 	%rd351, %rd349;
	@%p40 bra 	$L__BB2_150;
	setp.lt.f64 	%p41, %fd195, %fd194;
	mov.f64 	%fd335, %fd338;
	mov.u64 	%rd351, %rd354;
	@%p41 bra 	$L__BB2_150;
	setp.lt.s64 	%p42, %rd354, %rd349;
	selp.f64 	%fd335, %fd338, %fd193, %p42;
	min.s64 	%rd351, %rd354, %rd349;
$L__BB2_150:
	add.s32 	%r51, %r398, 256;
	cvt.u64.u32 	%rd251, %r51;
	add.s64 	%rd148, %rd198, %rd251;
	ld.global.f64 	%fd198, [%rd348+-4096];
	abs.f64 	%fd199, %fd335;
	abs.f64 	%fd200, %fd198;
	setp.lt.f64 	%p43, %fd199, %fd200;
	mov.f64 	%fd336, %fd198;
	mov.u64 	%rd352, %rd148;
	@%p43 bra 	$L__BB2_153;
	setp.lt.f64 	%p44, %fd200, %fd199;
	mov.f64 	%fd336, %fd335;
	mov.u64 	%rd352, %rd351;
	@%p44 bra 	$L__BB2_153;
	setp.lt.s64 	%p45, %rd351, %rd148;
	selp.f64 	%fd336, %fd335, %fd198, %p45;
	min.s64 	%rd352, %rd351, %rd148;
$L__BB2_153:
	add.s32 	%r52, %r398, 512;
	cvt.u64.u32 	%rd252, %r52;
	add.s64 	%rd151, %rd198, %rd252;
	ld.global.f64 	%fd203, [%rd348+-2048];
	abs.f64 	%fd204, %fd336;
	abs.f64 	%fd205, %fd203;
	setp.lt.f64 	%p46, %fd204, %fd205;
	mov.f64 	%fd337, %fd203;
	mov.u64 	%rd353, %rd151;
	@%p46 bra 	$L__BB2_156;
	setp.lt.f64 	%p47, %fd205, %fd204;
	mov.f64 	%fd337, %fd336;
	mov.u64 	%rd353, %rd352;
	@%p47 bra 	$L__BB2_156;
	setp.lt.s64 	%p48, %rd352, %rd151;
	selp.f64 	%fd337, %fd336, %fd203, %p48;
	min.s64 	%rd353, %rd352, %rd151;
$L__BB2_156:
	add.s32 	%r53, %r398, 768;
	cvt.u64.u32 	%rd253, %r53;
	add.s64 	%rd154, %rd198, %rd253;
	ld.global.f64 	%fd208, [%rd348];
	abs.f64 	%fd209, %fd337;
	abs.f64 	%fd210, %fd208;
	setp.lt.f64 	%p49, %fd209, %fd210;
	mov.f64 	%fd338, %fd208;
	mov.u64 	%rd354, %rd154;
	@%p49 bra 	$L__BB2_159;
	setp.lt.f64 	%p50, %fd210, %fd209;
	mov.f64 	%fd338, %fd337;
	mov.u64 	%rd354, %rd353;
	@%p50 bra 	$L__BB2_159;
	setp.lt.s64 	%p51, %rd353, %rd154;
	selp.f64 	%fd338, %fd337, %fd208, %p51;
	min.s64 	%rd354, %rd353, %rd154;
$L__BB2_159:
	add.s64 	%rd349, %rd349, 1024;
	add.s64 	%rd348, %rd348, 8192;
	add.s64 	%rd347, %rd347, 8192;
	add.s32 	%r399, %r32, 1024;
	add.s32 	%r54, %r32, 512;
	add.s32 	%r398, %r398, 1024;
	setp.lt.s32 	%p52, %r54, %r21;
	@%p52 bra 	$L__BB2_147;
$L__BB2_160:
	// begin inline asm
	mov.u32 %r55, %laneid;
	// end inline asm
	mov.b64 	%rd254, %fd338;
	mov.b64 	{%r57, %r62}, %rd254;
	mov.b32 	%r73, 1;
	mov.b32 	%r74, 31;
	mov.b32 	%r75, -1;
	// begin inline asm
	shfl.sync.down.b32 %r56, %r57, %r73, %r74, %r75;
	// end inline asm
	// begin inline asm
	shfl.sync.down.b32 %r61, %r62, %r73, %r74, %r75;
	// end inline asm
	mov.b64 	%rd255, {%r56, %r61};
	mov.b64 	%fd214, %rd255;
	mov.b64 	{%r67, %r72}, %rd354;
	// begin inline asm
	shfl.sync.down.b32 %r66, %r67, %r73, %r74, %r75;
	// end inline asm
	// begin inline asm
	shfl.sync.down.b32 %r71, %r72, %r73, %r74, %r75;
	// end inline asm
	mov.b64 	%rd161, {%r66, %r71};
	setp.gt.s32 	%p53, %r55, 30;
	mov.f64 	%fd340, %fd338;
	mov.u64 	%rd356, %rd354;
	@%p53 bra 	$L__BB2_164;
	abs.f64 	%fd215, %fd338;
	abs.f64 	%fd216, %fd214;
	setp.lt.f64 	%p54, %fd215, %fd216;
	mov.f64 	%fd340, %fd214;
	mov.u64 	%rd356, %rd161;
	@%p54 bra 	$L__BB2_164;
	setp.lt.f64 	%p55, %fd216, %fd215;
	mov.f64 	%fd340, %fd338;
	mov.u64 	%rd356, %rd354;
	@%p55 bra 	$L__BB2_164;
	setp.lt.s64 	%p56, %rd354, %rd161;
	selp.f64 	%fd340, %fd338, %fd214, %p56;
	min.s64 	%rd356, %rd354, %rd161;
$L__BB2_164:
	mov.b64 	%rd256, %fd340;
	mov.b64 	{%r77, %r82}, %rd256;
	mov.b32 	%r93, 2;
	mov.b32 	%r94, 31;
	mov.b32 	%r95, -1;
	// begin inline asm
	shfl.sync.down.b32 %r76, %r77, %r93, %r94, %r95;
	// end inline asm
	// begin inline asm
	shfl.sync.down.b32 %r81, %r82, %r93, %r94, %r95;
	// end inline asm
	mov.b64 	%rd257, {%r76, %r81};
	mov.b64 	%fd219, %rd257;
	mov.b64 	{%r87, %r92}, %rd356;
	// begin inline asm
	shfl.sync.down.b32 %r86, %r87, %r93, %r94, %r95;
	// end inline asm
	// begin inline asm
	shfl.sync.down.b32 %r91, %r92, %r93, %r94, %r95;
	// end inline asm
	mov.b64 	%rd164, {%r86, %r91};
	setp.gt.s32 	%p57, %r55, 29;
	mov.f64 	%fd341, %fd340;
	mov.u64 	%rd357, %rd356;
	@%p57 bra 	$L__BB2_168;
	abs.f64 	%fd220, %fd340;
	abs.f64 	%fd221, %fd219;
	setp.lt.f64 	%p58, %fd220, %fd221;
	mov.f64 	%fd341, %fd219;
	mov.u64 	%rd357, %rd164;
	@%p58 bra 	$L__BB2_168;
	setp.lt.f64 	%p59, %fd221, %fd220;
	mov.f64 	%fd341, %fd340;
	mov.u64 	%rd357, %rd356;
	@%p59 bra 	$L__BB2_168;
	setp.lt.s64 	%p60, %rd356, %rd164;
	selp.f64 	%fd341, %fd340, %fd219, %p60;
	min.s64 	%rd357, %rd356, %rd164;
$L__BB2_168:
	mov.b64 	%rd258, %fd341;
	mov.b64 	{%r97, %r102}, %rd258;
	mov.b32 	%r113, 4;
	mov.b32 	%r114, 31;
	mov.b32 	%r115, -1;
	// begin inline asm
	shfl.sync.down.b32 %r96, %r97, %r113, %r114, %r115;
	// end inline asm
	// begin inline asm
	shfl.sync.down.b32 %r101, %r102, %r113, %r114, %r115;
	// end inline asm
	mov.b64 	%rd259, {%r96, %r101};
	mov.b64 	%fd224, %rd259;
	mov.b64 	{%r107, %r112}, %rd357;
	// begin inline asm
	shfl.sync.down.b32 %r106, %r107, %r113, %r114, %r115;
	// end inline asm
	// begin inline asm
	shfl.sync.down.b32 %r111, %r112, %r113, %r114, %r115;
	// end inline asm
	mov.b64 	%rd167, {%r106, %r111};
	setp.gt.s32 	%p61, %r55, 27;
	mov.f64 	%fd342, %fd341;
	mov.u64 	%rd358, %rd357;
	@%p61 bra 	$L__BB2_172;
	abs.f64 	%fd225, %fd341;
	abs.f64 	%fd226, %fd224;
	setp.lt.f64 	%p62, %fd225, %fd226;
	mov.f64 	%fd342, %fd224;
	mov.u64 	%rd358, %rd167;
	@%p62 bra 	$L__BB2_172;
	setp.lt.f64 	%p63, %fd226, %fd225;
	mov.f64 	%fd342, %fd341;
	mov.u64 	%rd358, %rd357;
	@%p63 bra 	$L__BB2_172;
	setp.lt.s64 	%p64, %rd357, %rd167;
	selp.f64 	%fd342, %fd341, %fd224, %p64;
	min.s64 	%rd358, %rd357, %rd167;
$L__BB2_172:
	mov.b64 	%rd260, %fd342;
	mov.b64 	{%r117, %r122}, %rd260;
	mov.b32 	%r133, 8;
	mov.b32 	%r134, 31;
	mov.b32 	%r135, -1;
	// begin inline asm
	shfl.sync.down.b32 %r116, %r117, %r133, %r134, %r135;
	// end inline asm
	// begin inline asm
	shfl.sync.down.b32 %r121, %r122, %r133, %r134, %r135;
	// end inline asm
	mov.b64 	%rd261, {%r116, %r121};
	mov.b64 	%fd229, %rd261;
	mov.b64 	{%r127, %r132}, %rd358;
	// begin inline asm
	shfl.sync.down.b32 %r126, %r127, %r133, %r134, %r135;
	// end inline asm
	// begin inline asm
	shfl.sync.down.b32 %r131, %r132, %r133, %r134, %r135;
	// end inline asm
	mov.b64 	%rd170, {%r126, %r131};
	setp.gt.s32 	%p65, %r55, 23;
	mov.f64 	%fd343, %fd342;
	mov.u64 	%rd359, %rd358;
	@%p65 bra 	$L__BB2_176;
	abs.f64 	%fd230, %fd342;
	abs.f64 	%fd231, %fd229;
	setp.lt.f64 	%p66, %fd230, %fd231;
	mov.f64 	%fd343, %fd229;
	mov.u64 	%rd359, %rd170;
	@%p66 bra 	$L__BB2_176;
	setp.lt.f64 	%p67, %fd231, %fd230;
	mov.f64 	%fd343, %fd342;
	mov.u64 	%rd359, %rd358;
	@%p67 bra 	$L__BB2_176;
	setp.lt.s64 	%p68, %rd358, %rd170;
	selp.f64 	%fd343, %fd342, %fd229, %p68;
	min.s64 	%rd359, %rd358, %rd170;
$L__BB2_176:
	mov.b64 	%rd262, %fd343;
	mov.b64 	{%r137, %r142}, %rd262;
	mov.b32 	%r153, 16;
	mov.b32 	%r154, 31;
	mov.b32 	%r155, -1;
	// begin inline asm
	shfl.sync.down.b32 %r136, %r137, %r153, %r154, %r155;
	// end inline asm
	// begin inline asm
	shfl.sync.down.b32 %r141, %r142, %r153, %r154, %r155;
	// end inline asm
	mov.b64 	%rd263, {%r136, %r141};
	mov.b64 	%fd234, %rd263;
	mov.b64 	{%r147, %r152}, %rd359;
	// begin inline asm
	shfl.sync.down.b32 %r146, %r147, %r153, %r154, %r155;
	// end inline asm
	// begin inline asm
	shfl.sync.down.b32 %r151, %r152, %r153, %r154, %r155;
	// end inline asm
	mov.b64 	%rd173, {%r146, %r151};
	setp.gt.s32 	%p69, %r55, 15;
	mov.f64 	%fd351, %fd343;
	mov.u64 	%rd367, %rd359;
	@%p69 bra 	$L__BB2_180;
	abs.f64 	%fd235, %fd343;
	abs.f64 	%fd236, %fd234;
	setp.lt.f64 	%p70, %fd235, %fd236;
	mov.f64 	%fd351, %fd234;
	mov.u64 	%rd367, %rd173;
	@%p70 bra 	$L__BB2_180;
	setp.lt.f64 	%p71, %fd236, %fd235;
	mov.f64 	%fd351, %fd343;
	mov.u64 	%rd367, %rd359;
	@%p71 bra 	$L__BB2_180;
	setp.lt.s64 	%p72, %rd359, %rd173;
	selp.f64 	%fd351, %fd343, %fd234, %p72;
	min.s64 	%rd367, %rd359, %rd173;
$L__BB2_180:
	setp.ne.s32 	%p73, %r55, 0;
	@%p73 bra 	$L__BB2_182;
	shr.u32 	%r156, %r17, 1;
	and.b32  	%r157, %r156, 496;
	mov.u32 	%r158, _ZN6thrust24THRUST_300001_SM_1000_NS8cuda_cub4core6detail5shmemE;
	add.s32 	%r159, %r158, %r157;
	st.shared.f64 	[%r159+8], %fd351;
	st.shared.u64 	[%r159+16], %rd367;
$L__BB2_182:
	bar.sync 	0;
	setp.ne.s32 	%p74, %r17, 0;
	@%p74 bra 	$L__BB2_204;
	ld.shared.f64 	%fd239, [_ZN6thrust24THRUST_300001_SM_1000_NS8cuda_cub4core6detail5shmemE+24];
	ld.shared.u64 	%rd176, [_ZN6thrust24THRUST_300001_SM_1000_NS8cuda_cub4core6detail5shmemE+32];
	abs.f64 	%fd240, %fd351;
	abs.f64 	%fd241, %fd239;
	setp.lt.f64 	%p75, %fd240, %fd241;
	mov.f64 	%fd345, %fd239;
	mov.u64 	%rd361, %rd176;
	@%p75 bra 	$L__BB2_186;
	setp.lt.f64 	%p76, %fd241, %fd240;
	mov.f64 	%fd345, %fd351;
	mov.u64 	%rd361, %rd367;
	@%p76 bra 	$L__BB2_186;
	setp.lt.s64 	%p77, %rd367, %rd176;
	selp.f64 	%fd345, %fd351, %fd239, %p77;
	min.s64 	%rd361, %rd367, %rd176;
$L__BB2_186:
	ld.shared.f64 	%fd244, [_ZN6thrust24THRUST_300001_SM_1000_NS8cuda_cub4core6detail5shmemE+40];
	ld.shared.u64 	%rd179, [_ZN6thrust24THRUST_300001_SM_1000_NS8cuda_cub4core6detail5shmemE+48];
	abs.f64 	%fd245, %fd345;
	abs.f64 	%fd246, %fd244;
	setp.lt.f64 	%p78, %fd245, %fd246;
	mov.f64 	%fd346, %fd244;
	mov.u64 	%rd362, %rd179;
	@%p78 bra 	$L__BB2_189;
	setp.lt.f64 	%p79, %fd246, %fd245;
	mov.f64 	%fd346, %fd345;
	mov.u64 	%rd362, %rd361;
	@%p79 bra 	$L__BB2_189;
	setp.lt.s64 	%p80, %rd361, %rd179;
	selp.f64 	%fd346, %fd345, %fd244, %p80;
	min.s64 	%rd362, %rd361, %rd179;
$L__BB2_189:
	ld.shared.f64 	%fd249, [_ZN6thrust24THRUST_300001_SM_1000_NS8cuda_cub4core6detail5shmemE+56];
	ld.shared.u64 	%rd182, [_ZN6thrust24THRUST_300001_SM_1000_NS8cuda_cub4core6detail5shmemE+64];
	abs.f64 	%fd250, %fd346;
	abs.f64 	%fd251, %fd249;
	setp.lt.f64 	%p81, %fd250, %fd251;
	mov.f64 	%fd347, %fd249;
	mov.u64 	%rd363, %rd182;
	@%p81 bra 	$L__BB2_192;
	setp.lt.f64 	%p82, %fd251, %fd250;
	mov.f64 	%fd347, %fd346;
	mov.u64 	%rd363, %rd362;
	@%p82 bra 	$L__BB2_192;
	setp.lt.s64 	%p83, %rd362, %rd182;
	selp.f64 	%fd347, %fd346, %fd249, %p83;
	min.s64 	%rd363, %rd362, %rd182;
$L__BB2_192:
	ld.shared.f64 	%fd254, [_ZN6thrust24THRUST_300001_SM_1000_NS8cuda_cub4core6detail5shmemE+72];
	ld.shared.u64 	%rd185, [_ZN6thrust24THRUST_300001_SM_1000_NS8cuda_cub4core6detail5shmemE+80];
	abs.f64 	%fd255, %fd347;
	abs.f64 	%fd256, %fd254;
	setp.lt.f64 	%p84, %fd255, %fd256;
	mov.f64 	%fd348, %fd254;
	mov.u64 	%rd364, %rd185;
	@%p84 bra 	$L__BB2_195;
	setp.lt.f64 	%p85, %fd256, %fd255;
	mov.f64 	%fd348, %fd347;
	mov.u64 	%rd364, %rd363;
	@%p85 bra 	$L__BB2_195;
	setp.lt.s64 	%p86, %rd363, %rd185;
	selp.f64 	%fd348, %fd347, %fd254, %p86;
	min.s64 	%rd364, %rd363, %rd185;
$L__BB2_195:
	ld.shared.f64 	%fd259, [_ZN6thrust24THRUST_300001_SM_1000_NS8cuda_cub4core6detail5shmemE+88];
	ld.shared.u64 	%rd188, [_ZN6thrust24THRUST_300001_SM_1000_NS8cuda_cub4core6detail5shmemE+96];
	abs.f64 	%fd260, %fd348;
	abs.f64 	%fd261, %fd259;
	setp.lt.f64 	%p87, %fd260, %fd261;
	mov.f64 	%fd349, %fd259;
	mov.u64 	%rd365, %rd188;
	@%p87 bra 	$L__BB2_198;
	setp.lt.f64 	%p88, %fd261, %fd260;
	mov.f64 	%fd349, %fd348;
	mov.u64 	%rd365, %rd364;
	@%p88 bra 	$L__BB2_198;
	setp.lt.s64 	%p89, %rd364, %rd188;
	selp.f64 	%fd349, %fd348, %fd259, %p89;
	min.s64 	%rd365, %rd364, %rd188;
$L__BB2_198:
	ld.shared.f64 	%fd264, [_ZN6thrust24THRUST_300001_SM_1000_NS8cuda_cub4core6detail5shmemE+104];
	ld.shared.u64 	%rd191, [_ZN6thrust24THRUST_300001_SM_1000_NS8cuda_cub4core6detail5shmemE+112];
	abs.f64 	%fd265, %fd349;
	abs.f64 	%fd266, %fd264;
	setp.lt.f64 	%p90, %fd265, %fd266;
	mov.f64 	%fd350, %fd264;
	mov.u64 	%rd366, %rd191;
	@%p90 bra 	$L__BB2_201;
	setp.lt.f64 	%p91, %fd266, %fd265;
	mov.f64 	%fd350, %fd349;
	mov.u64 	%rd366, %rd365;
	@%p91 bra 	$L__BB2_201;
	setp.lt.s64 	%p92, %rd365, %rd191;
	selp.f64 	%fd350, %fd349, %fd264, %p92;
	min.s64 	%rd366, %rd365, %rd191;
$L__BB2_201:
	ld.shared.f64 	%fd269, [_ZN6thrust24THRUST_300001_SM_1000_NS8cuda_cub4core6detail5shmemE+120];
	ld.shared.u64 	%rd194, [_ZN6thrust24THRUST_300001_SM_1000_NS8cuda_cub4core6detail5shmemE+128];
	abs.f64 	%fd270, %fd350;
	abs.f64 	%fd271, %fd269;
	setp.lt.f64 	%p93, %fd270, %fd271;
	mov.u64 	%rd367, %rd194;
	mov.f64 	%fd351, %fd269;
	@%p93 bra 	$L__BB2_204;
	setp.lt.f64 	%p94, %fd271, %fd270;
	mov.u64 	%rd367, %rd366;
	mov.f64 	%fd351, %fd350;
	@%p94 bra 	$L__BB2_204;
	setp.lt.s64 	%p95, %rd366, %rd194;
	selp.f64 	%fd351, %fd350, %fd269, %p95;
	min.s64 	%rd367, %rd366, %rd194;
$L__BB2_204:
	mov.u32 	%r387, %tid.x;
	setp.ne.s32 	%p212, %r387, 0;
	@%p212 bra 	$L__BB2_206;
	ld.param.u64 	%rd297, [_ZN6thrust24THRUST_300001_SM_1000_NS8cuda_cub4core6detail13_kernel_agentINS1_8__reduce11ReduceAgentINS0_12zip_iteratorIN4cuda3std3__45tupleIJNS0_10device_ptrIdEENS0_17counting_iteratorIlNS0_11use_defaultESF_SF_EEEEEEEPNSB_IJdlEEESJ_iNS1_9__extrema9arg_max_fIdl7CompareEEEEJSI_SK_iSO_EEEvDpT0__param_1];
	cvta.to.global.u64 	%rd296, %rd297;
	st.global.f64 	[%rd296], %fd351;
	st.global.u64 	[%rd296+8], %rd367;
$L__BB2_206:
	ret;

}
	// .globl	_ZN6thrust24THRUST_300001_SM_1000_NS8cuda_cub4core6detail13_kernel_agentINS1_8__reduce11ReduceAgentINS0_12zip_iteratorIN4cuda3std3__45tupleIJNS0_10device_ptrIdEENS0_17counting_iteratorIlNS0_11use_defaultESF_SF_EEEEEEEPNSB_IJdlEEESJ_iNS1_9__extrema9arg_max_fIdl7CompareEEEEJSI_SK_iN3cub18CUB_300001_SM_100013GridEvenShareIiEENSR_9GridQueueIjEESO_EEEvDpT0_
.visible .entry _ZN6thrust24THRUST_300001_SM_1000_NS8cuda_cub4core6detail13_kernel_agentINS1_8__reduce11ReduceAgentINS0_12zip_iteratorIN4cuda3std3__45tupleIJNS0_10device_ptrIdEENS0_17counting_iteratorIlNS0_11use_defaultESF_SF_EEEEEEEPNSB_IJdlEEESJ_iNS1_9__extrema9arg_max_fIdl7CompareEEEEJSI_SK_iN3cub18CUB_300001_SM_100013GridEvenShareIiEENSR_9GridQueueIjEESO_EEEvDpT0_(
	.param .align 8 .b8 _ZN6thrust24THRUST_300001_SM_1000_NS8cuda_cub4core6detail13_kernel_agentINS1_8__reduce11ReduceAgentINS0_12zip_iteratorIN4cuda3std3__45tupleIJNS0_10device_ptrIdEENS0_17counting_iteratorIlNS0_11use_defaultESF_SF_EEEEEEEPNSB_IJdlEEESJ_iNS1_9__extrema9arg_max_fIdl7CompareEEEEJSI_SK_iN3cub18CUB_300001_SM_100013GridEvenShareIiEENSR_9GridQueueIjEESO_EEEvDpT0__param_0[16],
	.param .u64 .ptr .align 1 _ZN6thrust24THRUST_300001_SM_1000_NS8cuda_cub4core6detail13_kernel_agentINS1_8__reduce11ReduceAgentINS0_12zip_iteratorIN4cuda3std3__45tupleIJNS0_10device_ptrIdEENS0_17counting_iteratorIlNS0_11use_defaultESF_SF_EEEEEEEPNSB_IJdlEEESJ_iNS1_9__extrema9arg_max_fIdl7CompareEEEEJSI_SK_iN3cub18CUB_300001_SM_100013GridEvenShareIiEENSR_9GridQueueIjEESO_EEEvDpT0__param_1,
	.param .u32 _ZN6thrust24THRUST_300001_SM_1000_NS8cuda_cub4core6detail13_kernel_agentINS1_8__reduce11ReduceAgentINS0_12zip_iteratorIN4cuda3std3__45tupleIJNS0_10device_ptrIdEENS0_17counting_iteratorIlNS0_11use_defaultESF_SF_EEEEEEEPNSB_IJdlEEESJ_iNS1_9__extrema9arg_max_fIdl7CompareEEEEJSI_SK_iN3cub18CUB_300001_SM_100013GridEvenShareIiEENSR_9GridQueueIjEESO_EEEvDpT0__param_2,
	.param .align 4 .b8 _ZN6thrust24THRUST_300001_SM_1000_NS8cuda_cub4core6detail13_kernel_agentINS1_8__reduce11ReduceAgentINS0_12zip_iteratorIN4cuda3std3__45tupleIJNS0_10device_ptrIdEENS0_17counting_iteratorIlNS0_11use_defaultESF_SF_EEEEEEEPNSB_IJdlEEESJ_iNS1_9__extrema9arg_max_fIdl7CompareEEEEJSI_SK_iN3cub18CUB_300001_SM_100013GridEvenShareIiEENSR_9GridQueueIjEESO_EEEvDpT0__param_3[40],
	.param .align 8 .b8 _ZN6thrust24THRUST_300001_SM_1000_NS8cuda_cub4core6detail13_kernel_agentINS1_8__reduce11ReduceAgentINS0_12zip_iteratorIN4cuda3std3__45tupleIJNS0_10device_ptrIdEENS0_17counting_iteratorIlNS0_11use_defaultESF_SF_EEEEEEEPNSB_IJdlEEESJ_iNS1_9__extrema9arg_max_fIdl7CompareEEEEJSI_SK_iN3cub18CUB_300001_SM_100013GridEvenShareIiEENSR_9GridQueueIjEESO_EEEvDpT0__param_4[8],
	.param .align 1 .b8 _ZN6thrust24THRUST_300001_SM_1000_NS8cuda_cub4core6detail13_kernel_agentINS1_8__reduce11ReduceAgentINS0_12zip_iteratorIN4cuda3std3__45tupleIJNS0_10device_ptrIdEENS0_17counting_iteratorIlNS0_11use_defaultESF_SF_EEEEEEEPNSB_IJdlEEESJ_iNS1_9__extrema9arg_max_fIdl7CompareEEEEJSI_SK_iN3cub18CUB_300001_SM_100013GridEvenShareIiEENSR_9GridQueueIjEESO_EEEvDpT0__param_5[1]
)
.maxntid 256
{
	.reg .pred 	%p<215>;
	.reg .b32 	%r<437>;
	.reg .b64 	%rd<318>;
	.reg .b64 	%fd<352>;

	ld.param.u64 	%rd3, [_ZN6thrust24THRUST_300001_SM_1000_NS8cuda_cub4core6detail13_kernel_agentINS1_8__reduce11ReduceAgentINS0_12zip_iteratorIN4cuda3std3__45tupleIJNS0_10device_ptrIdEENS0_17counting_iteratorIlNS0_11use_defaultESF_SF_EEEEEEEPNSB_IJdlEEESJ_iNS1_9__extrema9arg_max_fIdl7CompareEEEEJSI_SK_iN3cub18CUB_300001_SM_100013GridEvenShareIiEENSR_9GridQueueIjEESO_EEEvDpT0__param_0+8];
	ld.param.u64 	%rd181, [_ZN6thrust24THRUST_300001_SM_1000_NS8cuda_cub4core6detail13_kernel_agentINS1_8__reduce11ReduceAgentINS0_12zip_iteratorIN4cuda3std3__45tupleIJNS0_10device_ptrIdEENS0_17counting_iteratorIlNS0_11use_defaultESF_SF_EEEEEEEPNSB_IJdlEEESJ_iNS1_9__extrema9arg_max_fIdl7CompareEEEEJSI_SK_iN3cub18CUB_300001_SM_100013GridEvenShareIiEENSR_9GridQueueIjEESO_EEEvDpT0__param_0];
	ld.param.u64 	%rd182, [_ZN6thrust24THRUST_300001_SM_1000_NS8cuda_cub4core6detail13_kernel_agentINS1_8__reduce11ReduceAgentINS0_12zip_iteratorIN4cuda3std3__45tupleIJNS0_10device_ptrIdEENS0_17counting_iteratorIlNS0_11use_defaultESF_SF_EEEEEEEPNSB_IJdlEEESJ_iNS1_9__extrema9arg_max_fIdl7CompareEEEEJSI_SK_iN3cub18CUB_300001_SM_100013GridEvenShareIiEENSR_9GridQueueIjEESO_EEEvDpT0__param_4];
	ld.param.u32 	%r66, [_ZN6thrust24THRUST_300001_SM_1000_NS8cuda_cub4core6detail13_kernel_agentINS1_8__reduce11ReduceAgentINS0_12zip_iteratorIN4cuda3std3__45tupleIJNS0_10device_ptrIdEENS0_17counting_iteratorIlNS0_11use_defaultESF_SF_EEEEEEEPNSB_IJdlEEESJ_iNS1_9__extrema9arg_max_fIdl7CompareEEEEJSI_SK_iN3cub18CUB_300001_SM_100013GridEvenShareIiEENSR_9GridQueueIjEESO_EEEvDpT0__param_2];
	cvta.to.global.u64 	%rd1, %rd182;
	cvta.to.global.u64 	%rd2, %rd181;
	mov.u32 	%r1, %ctaid.x;
	mul.lo.s32 	%r2, %r1, 1280;
	mov.u32 	%r67, %nctaid.x;
	mul.lo.s32 	%r3, %r67, 1280;
	add.s32 	%r68, %r2, 1280;
	setp.le.s32 	%p1, %r68, %r66;
	@%p1 bra 	$L__BB3_121;
	sub.s32 	%r4, %r66, %r2;
	mov.u32 	%r5, %tid.x;
	setp.ge.s32 	%p98, %r5, %r4;
	mov.f64 	%fd298, 0d0000000000000000;
	mov.b64 	%rd264, 0;
	mov.u32 	%r420, %r5;
	@%p98 bra 	$L__BB3_3;
	add.s32 	%r190, %r2, %r5;
	cvt.s64.s32 	%rd219, %r190;
	mul.wide.s32 	%rd220, %r190, 8;
	add.s64 	%rd221, %rd2, %rd220;
	add.s64 	%rd264, %rd3, %rd219;
	ld.global.f64 	%fd298, [%rd221];
	add.s32 	%r420, %r5, 256;
$L__BB3_3:
	setp.ge.s32 	%p99, %r420, %r4;
	@%p99 bra 	$L__BB3_25;
	not.b32 	%r191, %r420;
	add.s32 	%r192, %r66, %r191;
	sub.s32 	%r8, %r192, %r2;
	and.b32  	%r193, %r8, 768;
	setp.eq.s32 	%p100, %r193, 768;
	@%p100 bra 	$L__BB3_10;
	add.s32 	%r418, %r420, %r2;
	shr.u32 	%r194, %r8, 8;
	add.s32 	%r195, %r194, 1;
	and.b32  	%r196, %r195, 3;
	neg.s32 	%r417, %r196;
$L__BB3_6:
	.pragma "nounroll";
	mov.u64 	%rd6, %rd264;
	mov.f64 	%fd3, %fd298;
	cvt.s64.s32 	%rd223, %r418;
	add.s64 	%rd7, %rd3, %rd223;
	mul.wide.s32 	%rd224, %r418, 8;
	add.s64 	%rd225, %rd2, %rd224;
	ld.global.f64 	%fd4, [%rd225];
	abs.f64 	%fd5, %fd3;
	abs.f64 	%fd6, %fd4;
	setp.lt.f64 	%p101, %fd5, %fd6;
	mov.u64 	%rd264, %rd7;
	mov.f64 	%fd298, %fd4;
	@%p101 bra 	$L__BB3_9;
	setp.lt.f64 	%p102, %fd6, %fd5;
	mov.u64 	%rd264, %rd6;
	mov.f64 	%fd298, %fd3;
	@%p102 bra 	$L__BB3_9;
	setp.lt.s64 	%p103, %rd6, %rd7;
	min.s64 	%rd264, %rd6, %rd7;
	selp.f64 	%fd298, %fd3, %fd4, %p103;
$L__BB3_9:
	add.s32 	%r420, %r420, 256;
	add.s32 	%r418, %r418, 256;
	add.s32 	%r417, %r417, 1;
	setp.ne.s32 	%p104, %r417, 0;
	@%p104 bra 	$L__BB3_6;
$L__BB3_10:
	setp.lt.u32 	%p105, %r8, 768;
	@%p105 bra 	$L__BB3_25;
	add.s32 	%r421, %r420, %r2;
	add.s32 	%r424, %r421, 256;
	add.s32 	%r423, %r421, 512;
	add.s32 	%r422, %r421, 768;
	add.s64 	%rd12, %rd2, 4096;
$L__BB3_12:
	cvt.s64.s32 	%rd226, %r424;
	add.s64 	%rd14, %rd3, %rd226;
	cvt.s64.s32 	%rd227, %r423;
	add.s64 	%rd15, %rd3, %rd227;
	cvt.s64.s32 	%rd228, %r422;
	add.s64 	%rd16, %rd3, %rd228;
	cvt.s64.s32 	%rd229, %r421;
	mul.wide.s32 	%rd230, %r421, 8;
	add.s64 	%rd17, %rd12, %rd230;
	add.s64 	%rd18, %rd3, %rd229;
	ld.global.f64 	%fd12, [%rd17+-4096];
	abs.f64 	%fd13, %fd298;
	abs.f64 	%fd14, %fd12;
	setp.lt.f64 	%p106, %fd13, %fd14;
	mov.u64 	%rd261, %rd18;
	mov.f64 	%fd295, %fd12;
	@%p106 bra 	$L__BB3_15;
	setp.lt.f64 	%p107, %fd14, %fd13;
	mov.u64 	%rd261, %rd264;
	mov.f64 	%fd295, %fd298;
	@%p107 bra 	$L__BB3_15;
	setp.lt.s64 	%p108, %rd264, %rd18;
	min.s64 	%rd261, %rd264, %rd18;
	selp.f64 	%fd295, %fd298, %fd12, %p108;
$L__BB3_15:
	ld.global.f64 	%fd17, [%rd17+-2048];
	abs.f64 	%fd18, %fd295;
	abs.f64 	%fd19, %fd17;
	setp.lt.f64 	%p109, %fd18, %fd19;
	mov.u64 	%rd262, %rd14;
	mov.f64 	%fd296, %fd17;
	@%p109 bra 	$L__BB3_18;
	setp.lt.f64 	%p110, %fd19, %fd18;
	mov.u64 	%rd262, %rd261;
	mov.f64 	%fd296, %fd295;
	@%p110 bra 	$L__BB3_18;
	setp.lt.s64 	%p111, %rd261, %rd14;
	min.s64 	%rd262, %rd261, %rd14;
	selp.f64 	%fd296, %fd295, %fd17, %p111;
$L__BB3_18:
	ld.global.f64 	%fd22, [%rd17];
	abs.f64 	%fd23, %fd296;
	abs.f64 	%fd24, %fd22;
	setp.lt.f64 	%p112, %fd23, %fd24;
	mov.u64 	%rd263, %rd15;
	mov.f64 	%fd297, %fd22;
	@%p112 bra 	$L__BB3_21;
	setp.lt.f64 	%p113, %fd24, %fd23;
	mov.u64 	%rd263, %rd262;
	mov.f64 	%fd297, %fd296;
	@%p113 bra 	$L__BB3_21;
	setp.lt.s64 	%p114, %rd262, %rd15;
	min.s64 	%rd263, %rd262, %rd15;
	selp.f64 	%fd297, %fd296, %fd22, %p114;
$L__BB3_21:
	ld.global.f64 	%fd27, [%rd17+2048];
	abs.f64 	%fd28, %fd297;
	abs.f64 	%fd29, %fd27;
	setp.lt.f64 	%p115, %fd28, %fd29;
	mov.u64 	%rd264, %rd16;
	mov.f64 	%fd298, %fd27;
	@%p115 bra 	$L__BB3_24;
	setp.lt.f64 	%p116, %fd29, %fd28;
	mov.u64 	%rd264, %rd263;
	mov.f64 	%fd298, %fd297;
	@%p116 bra 	$L__BB3_24;
	setp.lt.s64 	%p117, %rd263, %rd16;
	min.s64 	%rd264, %rd263, %rd16;
	selp.f64 	%fd298, %fd297, %fd27, %p117;
$L__BB3_24:
	add.s32 	%r420, %r420, 1024;
	add.s32 	%r424, %r424, 1024;
	add.s32 	%r423, %r423, 1024;
	add.s32 	%r422, %r422, 1024;
	add.s32 	%r421, %r421, 1024;
	setp.lt.s32 	%p118, %r420, %r4;
	@%p118 bra 	$L__BB3_12;
$L__BB3_25:
	setp.lt.s32 	%p119, %r4, 256;
	@%p119 bra 	$L__BB3_70;
	// begin inline asm
	mov.u32 %r310, %laneid;
	// end inline asm
	mov.b64 	%rd241, %fd298;
	mov.b64 	{%r312, %r317}, %rd241;
	mov.b32 	%r328, 1;
	mov.b32 	%r329, 31;
	mov.b32 	%r330, -1;
	// begin inline asm
	shfl.sync.down.b32 %r311, %r312, %r328, %r329, %r330;
	// end inline asm
	// begin inline asm
	shfl.sync.down.b32 %r316, %r317, %r328, %r329, %r330;
	// end inline asm
	mov.b64 	%rd242, {%r311, %r316};
	mov.b64 	%fd33, %rd242;
	mov.b64 	{%r322, %r327}, %rd264;
	// begin inline asm
	shfl.sync.down.b32 %r321, %r322, %r328, %r329, %r330;
	// end inline asm
	// begin inline asm
	shfl.sync.down.b32 %r326, %r327, %r328, %r329, %r330;
	// end inline asm
	mov.b64 	%rd28, {%r321, %r326};
	setp.gt.s32 	%p171, %r310, 30;
	mov.u64 	%rd266, %rd264;
	mov.f64 	%fd300, %fd298;
	@%p171 bra 	$L__BB3_30;
	abs.f64 	%fd34, %fd298;
	abs.f64 	%fd35, %fd33;
	setp.lt.f64 	%p172, %fd34, %fd35;
	mov.u64 	%rd266, %rd28;
	mov.f64 	%fd300, %fd33;
	@%p172 bra 	$L__BB3_30;
	setp.lt.f64 	%p173, %fd35, %fd34;
	mov.u64 	%rd266, %rd264;
	mov.f64 	%fd300, %fd298;
	@%p173 bra 	$L__BB3_30;
	setp.lt.s64 	%p174, %rd264, %rd28;
	min.s64 	%rd266, %rd264, %rd28;
	selp.f64 	%fd300, %fd298, %fd33, %p174;
$L__BB3_30:
	mov.b64 	%rd243, %fd300;
	mov.b64 	{%r332, %r337}, %rd243;
	mov.b32 	%r348, 2;
	mov.b32 	%r349, 31;
	mov.b32 	%r350, -1;
	// begin inline asm
	shfl.sync.down.b32 %r331, %r332, %r348, %r349, %r350;
	// end inline asm
	// begin inline asm
	shfl.sync.down.b32 %r336, %r337, %r348, %r349, %r350;
	// end inline asm
	mov.b64 	%rd244, {%r331, %r336};
	mov.b64 	%fd38, %rd244;
	mov.b64 	{%r342, %r347}, %rd266;
	// begin inline asm
	shfl.sync.down.b32 %r341, %r342, %r348, %r349, %r350;
	// end inline asm
	// begin inline asm
	shfl.sync.down.b32 %r346, %r347, %r348, %r349, %r350;
	// end inline asm
	mov.b64 	%rd31, {%r341, %r346};
	setp.gt.s32 	%p175, %r310, 29;
	mov.u64 	%rd267, %rd266;
	mov.f64 	%fd301, %fd300;
	@%p175 bra 	$L__BB3_34;
	abs.f64 	%fd39, %fd300;
	abs.f64 	%fd40, %fd38;
	setp.lt.f64 	%p176, %fd39, %fd40;
	mov.u64 	%rd267, %rd31;
	mov.f64 	%fd301, %fd38;
	@%p176 bra 	$L__BB3_34;
	setp.lt.f64 	%p177, %fd40, %fd39;
	mov.u64 	%rd267, %rd266;
	mov.f64 	%fd301, %fd300;
	@%p177 bra 	$L__BB3_34;
	setp.lt.s64 	%p178, %rd266, %rd31;
	min.s64 	%rd267, %rd266, %rd31;
	selp.f64 	%fd301, %fd300, %fd38, %p178;
$L__BB3_34:
	mov.b64 	%rd245, %fd301;
	mov.b64 	{%r352, %r357}, %rd245;
	mov.b32 	%r368, 4;
	mov.b32 	%r369, 31;
	mov.b32 	%r370, -1;
	// begin inline asm
	shfl.sync.down.b32 %r351, %r352, %r368, %r369, %r370;
	// end inline asm
	// begin inline asm
	shfl.sync.down.b32 %r356, %r357, %r368, %r369, %r370;
	// end inline asm
	mov.b64 	%rd246, {%r351, %r356};
	mov.b64 	%fd43, %rd246;
	mov.b64 	{%r362, %r367}, %rd267;
	// begin inline asm
	shfl.sync.down.b32 %r361, %r362, %r368, %r369, %r370;
	// end inline asm
	// begin inline asm
	shfl.sync.down.b32 %r366, %r367, %r368, %r369, %r370;
	// end inline asm
	mov.b64 	%rd34, {%r361, %r366};
	setp.gt.s32 	%p179, %r310, 27;
	mov.u64 	%rd268, %rd267;
	mov.f64 	%fd302, %fd301;
	@%p179 bra 	$L__BB3_38;
	abs.f64 	%fd44, %fd301;
	abs.f64 	%fd45, %fd43;
	setp.lt.f64 	%p180, %fd44, %fd45;
	mov.u64 	%rd268, %rd34;
	mov.f64 	%fd302, %fd43;
	@%p180 bra 	$L__BB3_38;
	setp.lt.f64 	%p181, %fd45, %fd44;
	mov.u64 	%rd268, %rd267;
	mov.f64 	%fd302, %fd301;
	@%p181 bra 	$L__BB3_38;
	setp.lt.s64 	%p182, %rd267, %rd34;
	min.s64 	%rd268, %rd267, %rd34;
	selp.f64 	%fd302, %fd301, %fd43, %p182;
$L__BB3_38:
	mov.b64 	%rd247, %fd302;
	mov.b64 	{%r372, %r377}, %rd247;
	mov.b32 	%r388, 8;
	mov.b32 	%r389, 31;
	mov.b32 	%r390, -1;
	// begin inline asm
	shfl.sync.down.b32 %r371, %r372, %r388, %r389, %r390;
	// end inline asm
	// begin inline asm
	shfl.sync.down.b32 %r376, %r377, %r388, %r389, %r390;
	// end inline asm
	mov.b64 	%rd248, {%r371, %r376};
	mov.b64 	%fd48, %rd248;
	mov.b64 	{%r382, %r387}, %rd268;
	// begin inline asm
	shfl.sync.down.b32 %r381, %r382, %r388, %r389, %r390;
	// end inline asm
	// begin inline asm
	shfl.sync.down.b32 %r386, %r387, %r388, %r389, %r390;
	// end inline asm
	mov.b64 	%rd37, {%r381, %r386};
	setp.gt.s32 	%p183, %r310, 23;
	mov.u64 	%rd269, %rd268;
	mov.f64 	%fd303, %fd302;
	@%p183 bra 	$L__BB3_42;
	abs.f64 	%fd49, %fd302;
	abs.f64 	%fd50, %fd48;
	setp.lt.f64 	%p184, %fd49, %fd50;
	mov.u64 	%rd269, %rd37;
	mov.f64 	%fd303, %fd48;
	@%p184 bra 	$L__BB3_42;
	setp.lt.f64 	%p185, %fd50, %fd49;
	mov.u64 	%rd269, %rd268;
	mov.f64 	%fd303, %fd302;
	@%p185 bra 	$L__BB3_42;
	setp.lt.s64 	%p186, %rd268, %rd37;
	min.s64 	%rd269, %rd268, %rd37;
	selp.f64 	%fd303, %fd302, %fd48, %p186;
$L__BB3_42:
	mov.b64 	%rd249, %fd303;
	mov.b64 	{%r392, %r397}, %rd249;
	mov.b32 	%r408, 16;
	mov.b32 	%r409, 31;
	mov.b32 	%r410, -1;
	// begin inline asm
	shfl.sync.down.b32 %r391, %r392, %r408, %r409, %r410;
	// end inline asm
	// begin inline asm
	shfl.sync.down.b32 %r396, %r397, %r408, %r409, %r410;
	// end inline asm
	mov.b64 	%rd250, {%r391, %r396};
	mov.b64 	%fd53, %rd250;
	mov.b64 	{%r402, %r407}, %rd269;
	// begin inline asm
	shfl.sync.down.b32 %r401, %r402, %r408, %r409, %r410;
	// end inline asm
	// begin inline asm
	shfl.sync.down.b32 %r406, %r407, %r408, %r409, %r410;
	// end inline asm
	mov.b64 	%rd40, {%r401, %r406};
	setp.gt.s32 	%p187, %r310, 15;
	mov.u64 	%rd317, %rd269;
	mov.f64 	%fd351, %fd303;
	@%p187 bra 	$L__BB3_46;
	abs.f64 	%fd54, %fd303;
	abs.f64 	%fd55, %fd53;
	setp.lt.f64 	%p188, %fd54, %fd55;
	mov.u64 	%rd317, %rd40;
	mov.f64 	%fd351, %fd53;
	@%p188 bra 	$L__BB3_46;
	setp.lt.f64 	%p189, %fd55, %fd54;
	mov.u64 	%rd317, %rd269;
	mov.f64 	%fd351, %fd303;
	@%p189 bra 	$L__BB3_46;
	setp.lt.s64 	%p190, %rd269, %rd40;
	min.s64 	%rd317, %rd269, %rd40;
	selp.f64 	%fd351, %fd303, %fd53, %p190;
$L__BB3_46:
	setp.ne.s32 	%p191, %r310, 0;
	@%p191 bra 	$L__BB3_48;
	shr.u32 	%r411, %r5, 1;
	and.b32  	%r412, %r411, 496;
	mov.u32 	%r413, _ZN6thrust24THRUST_300001_SM_1000_NS8cuda_cub4core6detail5shmemE;
	add.s32 	%r414, %r413, %r412;
	st.shared.f64 	[%r414+8], %fd351;
	st.shared.u64 	[%r414+16], %rd317;
$L__BB3_48:
	bar.sync 	0;
	setp.ne.s32 	%p192, %r5, 0;
	@%p192 bra 	$L__BB3_208;
	ld.shared.f64 	%fd58, [_ZN6thrust24THRUST_300001_SM_1000_NS8cuda_cub4core6detail5shmemE+24];
	ld.shared.u64 	%rd43, [_ZN6thrust24THRUST_300001_SM_1000_NS8cuda_cub4core6detail5shmemE+32];
	abs.f64 	%fd59, %fd351;
	abs.f64 	%fd60, %fd58;
	setp.lt.f64 	%p193, %fd59, %fd60;
	mov.u64 	%rd271, %rd43;
	mov.f64 	%fd305, %fd58;
	@%p193 bra 	$L__BB3_52;
	setp.lt.f64 	%p194, %fd60, %fd59;
	mov.u64 	%rd271, %rd317;
	mov.f64 	%fd305, %fd351;
	@%p194 bra 	$L__BB3_52;
	setp.lt.s64 	%p195, %rd317, %rd43;
	min.s64 	%rd271, %rd317, %rd43;
	selp.f64 	%fd305, %fd351, %fd58, %p195;
$L__BB3_52:
	ld.shared.f64 	%fd63, [_ZN6thrust24THRUST_300001_SM_1000_NS8cuda_cub4core6detail5shmemE+40];
	ld.shared.u64 	%rd46, [_ZN6thrust24THRUST_300001_SM_1000_NS8cuda_cub4core6detail5shmemE+48];
	abs.f64 	%fd64, %fd305;
	abs.f64 	%fd65, %fd63;
	setp.lt.f64 	%p196, %fd64, %fd65;
	mov.u64 	%rd272, %rd46;
	mov.f64 	%fd306, %fd63;
	@%p196 bra 	$L__BB3_55;
	setp.lt.f64 	%p197, %fd65, %fd64;
	mov.u64 	%rd272, %rd271;
	mov.f64 	%fd306, %fd305;
	@%p197 bra 	$L__BB3_55;
	setp.lt.s64 	%p198, %rd271, %rd46;
	min.s64 	%rd272, %rd271, %rd46;
	selp.f64 	%fd306, %fd305, %fd63, %p198;
$L__BB3_55:
	ld.shared.f64 	%fd68, [_ZN6thrust24THRUST_300001_SM_1000_NS8cuda_cub4core6detail5shmemE+56];
	ld.shared.u64 	%rd49, [_ZN6thrust24THRUST_300001_SM_1000_NS8cuda_cub4core6detail5shmemE+64];
	abs.f64 	%fd69, %fd306;
	abs.f64 	%fd70, %fd68;
	setp.lt.f64 	%p199, %fd69, %fd70;
	mov.u64 	%rd273, %rd49;
	mov.f64 	%fd307, %fd68;
	@%p199 bra 	$L__BB3_58;
	setp.lt.f64 	%p200, %fd70, %fd69;
	mov.u64 	%rd273, %rd272;
	mov.f64 	%fd307, %fd306;
	@%p200 bra 	$L__BB3_58;
	setp.lt.s64 	%p201, %rd272, %rd49;
	min.s64 	%rd273, %rd272, %rd49;
	selp.f64 	%fd307, %fd306, %fd68, %p201;
$L__BB3_58:
	ld.shared.f64 	%fd73, [_ZN6thrust24THRUST_300001_SM_1000_NS8cuda_cub4core6detail5shmemE+72];
	ld.shared.u64 	%rd52, [_ZN6thrust24THRUST_300001_SM_1000_NS8cuda_cub4core6detail5shmemE+80];
	abs.f64 	%fd74, %fd307;
	abs.f64 	%fd75, %fd73;
	setp.lt.f64 	%p202, %fd74, %fd75;
	mov.u64 	%rd274, %rd52;
	mov.f64 	%fd308, %fd73;
	@%p202 bra 	$L__BB3_61;
	setp.lt.f64 	%p203, %fd75, %fd74;
	mov.u64 	%rd274, %rd273;
	mov.f64 	%fd308, %fd307;
	@%p203 bra 	$L__BB3_61;
	setp.lt.s64 	%p204, %rd273, %rd52;
	min.s64 	%rd274, %rd273, %rd52;
	selp.f64 	%fd308, %fd307, %fd73, %p204;
$L__BB3_61:
	ld.shared.f64 	%fd78, [_ZN6thrust24THRUST_300001_SM_1000_NS8cuda_cub4core6detail5shmemE+88];
	ld.shared.u64 	%rd55, [_ZN6thrust24THRUST_300001_SM_1000_NS8cuda_cub4core6detail5shmemE+96];
	abs.f64 	%fd79, %fd308;
	abs.f64 	%fd80, %fd78;
	setp.lt.f64 	%p205, %fd79, %fd80;
	mov.u64 	%rd275, %rd55;
	mov.f64 	%fd309, %fd78;
	@%p205 bra 	$L__BB3_64;
	setp.lt.f64 	%p206, %fd80, %fd79;
	mov.u64 	%rd275, %rd274;
	mov.f64 	%fd309, %fd308;
	@%p206 bra 	$L__BB3_64;
	setp.lt.s64 	%p207, %rd274, %rd55;
	min.s64 	%rd275, %rd274, %rd55;
	selp.f64 	%fd309, %fd308, %fd78, %p207;
$L__BB3_64:
	ld.shared.f64 	%fd83, [_ZN6thrust24THRUST_300001_SM_1000_NS8cuda_cub4core6detail5shmemE+104];
	ld.shared.u64 	%rd58, [_ZN6thrust24THRUST_300001_SM_1000_NS8cuda_cub4core6detail5shmemE+112];
	abs.f64 	%fd84, %fd309;
	abs.f64 	%fd85, %fd83;
	setp.lt.f64 	%p208, %fd84, %fd85;
	mov.u64 	%rd276, %rd58;
	mov.f64 	%fd310, %fd83;
	@%p208 bra 	$L__BB3_67;
	setp.lt.f64 	%p209, %fd85, %fd84;
	mov.u64 	%rd276, %rd275;
	mov.f64 	%fd310, %fd309;
	@%p209 bra 	$L__BB3_67;
	setp.lt.s64 	%p210, %rd275, %rd58;
	min.s64 	%rd276, %rd275, %rd58;
	selp.f64 	%fd310, %fd309, %fd83, %p210;
$L__BB3_67:
	ld.shared.f64 	%fd88, [_ZN6thrust24THRUST_300001_SM_1000_NS8cuda_cub4core6detail5shmemE+120];
	ld.shared.u64 	%rd61, [_ZN6thrust24THRUST_300001_SM_1000_NS8cuda_cub4core6detail5shmemE+128];
	abs.f64 	%fd89, %fd310;
	abs.f64 	%fd90, %fd88;
	setp.lt.f64 	%p211, %fd89, %fd90;
	mov.u64 	%rd317, %rd61;
	mov.f64 	%fd351, %fd88;
	@%p211 bra 	$L__BB3_208;
	setp.lt.f64 	%p212, %fd90, %fd89;
	mov.u64 	%rd317, %rd276;
	mov.f64 	%fd351, %fd310;
	@%p212 bra 	$L__BB3_208;
	setp.lt.s64 	%p213, %rd276, %rd61;
	min.s64 	%rd317, %rd276, %rd61;
	selp.f64 	%fd351, %fd310, %fd88, %p213;
	bra.uni 	$L__BB3_208;
$L__BB3_70:
	// begin inline asm
	mov.u32 %r197, %laneid;
	// end inline asm
	and.b32  	%r218, %r5, 992;
	add.s32 	%r219, %r218, 32;
	setp.gt.s32 	%p120, %r219, %r4;
	not.b32 	%r220, %r218;
	add.s32 	%r221, %r4, %r220;
	selp.b32 	%r216, %r221, 31, %p120;
	mov.b64 	%rd231, %fd298;
	mov.b64 	{%r199, %r204}, %rd231;
	mov.b32 	%r215, 1;
	mov.b32 	%r217, -1;
	// begin inline asm
	shfl.sync.down.b32 %r198, %r199, %r215, %r216, %r217;
	// end inline asm
	// begin inline asm
	shfl.sync.down.b32 %r203, %r204, %r215, %r216, %r217;
	// end inline asm
	mov.b64 	%rd232, {%r198, %r203};
	mov.b64 	%fd92, %rd232;
	mov.b64 	{%r209, %r214}, %rd264;
	// begin inline asm
	shfl.sync.down.b32 %r208, %r209, %r215, %r216, %r217;
	// end inline asm
	// begin inline asm
	shfl.sync.down.b32 %r213, %r214, %r215, %r216, %r217;
	// end inline asm
	mov.b64 	%rd63, {%r208, %r213};
	setp.ge.s32 	%p121, %r197, %r216;
	mov.u64 	%rd277, %rd264;
	mov.f64 	%fd311, %fd298;
	@%p121 bra 	$L__BB3_74;
	abs.f64 	%fd93, %fd298;
	abs.f64 	%fd94, %fd92;
	setp.lt.f64 	%p122, %fd93, %fd94;
	mov.u64 	%rd277, %rd63;
	mov.f64 	%fd311, %fd92;
	@%p122 bra 	$L__BB3_74;
	setp.lt.f64 	%p123, %fd94, %fd93;
	mov.u64 	%rd277, %rd264;
	mov.f64 	%fd311, %fd298;
	@%p123 bra 	$L__BB3_74;
	setp.lt.s64 	%p124, %rd264, %rd63;
	min.s64 	%rd277, %rd264, %rd63;
	selp.f64 	%fd311, %fd298, %fd92, %p124;
$L__BB3_74:
	mov.b64 	%rd233, %fd311;
	mov.b64 	{%r223, %r228}, %rd233;
	mov.b32 	%r239, 2;
	mov.b32 	%r241, -1;
	// begin inline asm
	shfl.sync.down.b32 %r222, %r223, %r239, %r216, %r241;
	// end inline asm
	// begin inline asm
	shfl.sync.down.b32 %r227, %r228, %r239, %r216, %r241;
	// end inline asm
	mov.b64 	%rd234, {%r222, %r227};
	mov.b64 	%fd97, %rd234;
	mov.b64 	{%r233, %r238}, %rd277;
	// begin inline asm
	shfl.sync.down.b32 %r232, %r233, %r239, %r216, %r241;
	// end inline asm
	// begin inline asm
	shfl.sync.down.b32 %r237, %r238, %r239, %r216, %r241;
	// end inline asm
	mov.b64 	%rd66, {%r232, %r237};
	add.s32 	%r242, %r197, 2;
	setp.gt.s32 	%p125, %r242, %r216;
	mov.u64 	%rd278, %rd277;
	mov.f64 	%fd312, %fd311;
	@%p125 bra 	$L__BB3_78;
	abs.f64 	%fd98, %fd311;
	abs.f64 	%fd99, %fd97;
	setp.lt.f64 	%p126, %fd98, %fd99;
	mov.u64 	%rd278, %rd66;
	mov.f64 	%fd312, %fd97;
	@%p126 bra 	$L__BB3_78;
	setp.lt.f64 	%p127, %fd99, %fd98;
	mov.u64 	%rd278, %rd277;
	mov.f64 	%fd312, %fd311;
	@%p127 bra 	$L__BB3_78;
	setp.lt.s64 	%p128, %rd277, %rd66;
	min.s64 	%rd278, %rd277, %rd66;
	selp.f64 	%fd312, %fd311, %fd97, %p128;
$L__BB3_78:
	mov.b64 	%rd235, %fd312;
	mov.b64 	{%r244, %r249}, %rd235;
	mov.b32 	%r260, 4;
	mov.b32 	%r262, -1;
	// begin inline asm
	shfl.sync.down.b32 %r243, %r244, %r260, %r216, %r262;
	// end inline asm
	// begin inline asm
	shfl.sync.down.b32 %r248, %r249, %r260, %r216, %r262;
	// end inline asm
	mov.b64 	%rd236, {%r243, %r248};
	mov.b64 	%fd102, %rd236;
	mov.b64 	{%r254, %r259}, %rd278;
	// begin inline asm
	shfl.sync.down.b32 %r253, %r254, %r260, %r216, %r262;
	// end inline asm
	// begin inline asm
	shfl.sync.down.b32 %r258, %r259, %r260, %r216, %r262;
	// end inline asm
	mov.b64 	%rd69, {%r253, %r258};
	add.s32 	%r263, %r197, 4;
	setp.gt.s32 	%p129, %r263, %r216;
	mov.u64 	%rd279, %rd278;
	mov.f64 	%fd313, %fd312;
	@%p129 bra 	$L__BB3_82;
	abs.f64 	%fd103, %fd312;
	abs.f64 	%fd104, %fd102;
	setp.lt.f64 	%p130, %fd103, %fd104;
	mov.u64 	%rd279, %rd69;
	mov.f64 	%fd313, %fd102;
	@%p130 bra 	$L__BB3_82;
	setp.lt.f64 	%p131, %fd104, %fd103;
	mov.u64 	%rd279, %rd278;
	mov.f64 	%fd313, %fd312;
	@%p131 bra 	$L__BB3_82;
	setp.lt.s64 	%p132, %rd278, %rd69;
	min.s64 	%rd279, %rd278, %rd69;
	selp.f64 	%fd313, %fd312, %fd102, %p132;
$L__BB3_82:
	mov.b64 	%rd237, %fd313;
	mov.b64 	{%r265, %r270}, %rd237;
	mov.b32 	%r281, 8;
	mov.b32 	%r283, -1;
	// begin inline asm
	shfl.sync.down.b32 %r264, %r265, %r281, %r216, %r283;
	// end inline asm
	// begin inline asm
	shfl.sync.down.b32 %r269, %r270, %r281, %r216, %r283;
	// end inline asm
	mov.b64 	%rd238, {%r264, %r269};
	mov.b64 	%fd107, %rd238;
	mov.b64 	{%r275, %r280}, %rd279;
	// begin inline asm
	shfl.sync.down.b32 %r274, %r275, %r281, %r216, %r283;
	// end inline asm
	// begin inline asm
	shfl.sync.down.b32 %r279, %r280, %r281, %r216, %r283;
	// end inline asm
	mov.b64 	%rd72, {%r274, %r279};
	add.s32 	%r284, %r197, 8;
	setp.gt.s32 	%p133, %r284, %r216;
	mov.u64 	%rd280, %rd279;
	mov.f64 	%fd314, %fd313;
	@%p133 bra 	$L__BB3_86;
	abs.f64 	%fd108, %fd313;
	abs.f64 	%fd109, %fd107;
	setp.lt.f64 	%p134, %fd108, %fd109;
	mov.u64 	%rd280, %rd72;
	mov.f64 	%fd314, %fd107;
	@%p134 bra 	$L__BB3_86;
	setp.lt.f64 	%p135, %fd109, %fd108;
	mov.u64 	%rd280, %rd279;
	mov.f64 	%fd314, %fd313;
	@%p135 bra 	$L__BB3_86;
	setp.lt.s64 	%p136, %rd279, %rd72;
	min.s64 	%rd280, %rd279, %rd72;
	selp.f64 	%fd314, %fd313, %fd107, %p136;
$L__BB3_86:
	mov.b64 	%rd239, %fd314;
	mov.b64 	{%r286, %r291}, %rd239;
	mov.b32 	%r302, 16;
	mov.b32 	%r304, -1;
	// begin inline asm
	shfl.sync.down.b32 %r285, %r286, %r302, %r216, %r304;
	// end inline asm
	// begin inline asm
	shfl.sync.down.b32 %r290, %r291, %r302, %r216, %r304;
	// end inline asm
	mov.b64 	%rd240, {%r285, %r290};
	mov.b64 	%fd112, %rd240;
	mov.b64 	{%r296, %r301}, %rd280;
	// begin inline asm
	shfl.sync.down.b32 %r295, %r296, %r302, %r216, %r304;
	// end inline asm
	// begin inline asm
	shfl.sync.down.b32 %r300, %r301, %r302, %r216, %r304;
	// end inline asm
	mov.b64 	%rd75, {%r295, %r300};
	add.s32 	%r305, %r197, 16;
	setp.gt.s32 	%p137, %r305, %r216;
	mov.u64 	%rd317, %rd280;
	mov.f64 	%fd351, %fd314;
	@%p137 bra 	$L__BB3_90;
	abs.f64 	%fd113, %fd314;
	abs.f64 	%fd114, %fd112;
	setp.lt.f64 	%p138, %fd113, %fd114;
	mov.u64 	%rd317, %rd75;
	mov.f64 	%fd351, %fd112;
	@%p138 bra 	$L__BB3_90;
	setp.lt.f64 	%p139, %fd114, %fd113;
	mov.u64 	%rd317, %rd280;
	mov.f64 	%fd351, %fd314;
	@%p139 bra 	$L__BB3_90;
	setp.lt.s64 	%p140, %rd280, %rd75;
	min.s64 	%rd317, %rd280, %rd75;
	selp.f64 	%fd351, %fd314, %fd112, %p140;
$L__BB3_90:
	setp.ne.s32 	%p141, %r197, 0;
	@%p141 bra 	$L__BB3_92;
	shr.u32 	%r306, %r5, 1;
	and.b32  	%r307, %r306, 496;
	mov.u32 	%r308, _ZN6thrust24THRUST_300001_SM_1000_NS8cuda_cub4core6detail5shmemE;
	add.s32 	%r309, %r308, %r307;
	st.shared.f64 	[%r309+8], %fd351;
	st.shared.u64 	[%r309+16], %rd317;
$L__BB3_92:
	bar.sync 	0;
	setp.ne.s32 	%p142, %r5, 0;
	@%p142 bra 	$L__BB3_208;
	setp.lt.s32 	%p143, %r4, 33;
	mov.f64 	%fd316, %fd351;
	mov.u64 	%rd282, %rd317;
	@%p143 bra 	$L__BB3_97;
	ld.shared.f64 	%fd117, [_ZN6thrust24THRUST_300001_SM_1000_NS8cuda_cub4core6detail5shmemE+24];
	ld.shared.u64 	%rd78, [_ZN6thrust24THRUST_300001_SM_1000_NS8cuda_cub4core6detail5shmemE+32];
	abs.f64 	%fd118, %fd351;
	abs.f64 	%fd119, %fd117;
	setp.lt.f64 	%p144, %fd118, %fd119;
	mov.f64 	%fd316, %fd117;
	mov.u64 	%rd282, %rd78;
	@%p144 bra 	$L__BB3_97;
	setp.lt.f64 	%p145, %fd119, %fd118;
	mov.f64 	%fd316, %fd351;
	mov.u64 	%rd282, %rd317;
	@%p145 bra 	$L__BB3_97;
	setp.lt.s64 	%p146, %rd317, %rd78;
	min.s64 	%rd282, %rd317, %rd78;
	selp.f64 	%fd316, %fd351, %fd117, %p146;
$L__BB3_97:
	setp.lt.s32 	%p147, %r4, 65;
	mov.f64 	%fd317, %fd316;
	mov.u64 	%rd283, %rd282;
	@%p147 bra 	$L__BB3_101;
	ld.shared.f64 	%fd122, [_ZN6thrust24THRUST_300001_SM_1000_NS8cuda_cub4core6detail5shmemE+40];
	ld.shared.u64 	%rd81, [_ZN6thrust24THRUST_300001_SM_1000_NS8cuda_cub4core6detail5shmemE+48];
	abs.f64 	%fd123, %fd316;
	abs.f64 	%fd124, %fd122;
	setp.lt.f64 	%p148, %fd123, %fd124;
	mov.f64 	%fd317, %fd122;
	mov.u64 	%rd283, %rd81;
	@%p148 bra 	$L__BB3_101;
	setp.lt.f64 	%p149, %fd124, %fd123;
	mov.f64 	%fd317, %fd316;
	mov.u64 	%rd283, %rd282;
	@%p149 bra 	$L__BB3_101;
	setp.lt.s64 	%p150, %rd282, %rd81;
	selp.f64 	%fd317, %fd316, %fd122, %p150;
	min.s64 	%rd283, %rd282, %rd81;
$L__BB3_101:
	setp.lt.s32 	%p151, %r4, 97;
	mov.f64 	%fd318, %fd317;
	mov.u64 	%rd284, %rd283;
	@%p151 bra 	$L__BB3_105;
	ld.shared.f64 	%fd127, [_ZN6thrust24THRUST_300001_SM_1000_NS8cuda_cub4core6detail5shmemE+56];
	ld.shared.u64 	%rd84, [_ZN6thrust24THRUST_300001_SM_1000_NS8cuda_cub4core6detail5shmemE+64];
	abs.f64 	%fd128, %fd317;
	abs.f64 	%fd129, %fd127;
	setp.lt.f64 	%p152, %fd128, %fd129;
	mov.f64 	%fd318, %fd127;
	mov.u64 	%rd284, %rd84;
	@%p152 bra 	$L__BB3_105;
	setp.lt.f64 	%p153, %fd129, %fd128;
	mov.f64 	%fd318, %fd317;
	mov.u64 	%rd284, %rd283;
	@%p153 bra 	$L__BB3_105;
	setp.lt.s64 	%p154, %rd283, %rd84;
	selp.f64 	%fd318, %fd317, %fd127, %p154;
	min.s64 	%rd284, %rd283, %rd84;
$L__BB3_105:
	setp.lt.s32 	%p155, %r4, 129;
	mov.f64 	%fd319, %fd318;
	mov.u64 	%rd285, %rd284;
	@%p155 bra 	$L__BB3_109;
	ld.shared.f64 	%fd132, [_ZN6thrust24THRUST_300001_SM_1000_NS8cuda_cub4core6detail5shmemE+72];
	ld.shared.u64 	%rd87, [_ZN6thrust24THRUST_300001_SM_1000_NS8cuda_cub4core6detail5shmemE+80];
	abs.f64 	%fd133, %fd318;
	abs.f64 	%fd134, %fd132;
	setp.lt.f64 	%p156, %fd133, %fd134;
	mov.f64 	%fd319, %fd132;
	mov.u64 	%rd285, %rd87;
	@%p156 bra 	$L__BB3_109;
	setp.lt.f64 	%p157, %fd134, %fd133;
	mov.f64 	%fd319, %fd318;
	mov.u64 	%rd285, %rd284;
	@%p157 bra 	$L__BB3_109;
	setp.lt.s64 	%p158, %rd284, %rd87;
	selp.f64 	%fd319, %fd318, %fd132, %p158;
	min.s64 	%rd285, %rd284, %rd87;
$L__BB3_109:
	setp.lt.s32 	%p159, %r4, 161;
	mov.f64 	%fd320, %fd319;
	mov.u64 	%rd286, %rd285;
	@%p159 bra 	$L__BB3_113;
	ld.shared.f64 	%fd137, [_ZN6thrust24THRUST_300001_SM_1000_NS8cuda_cub4core6detail5shmemE+88];
	ld.shared.u64 	%rd90, [_ZN6thrust24THRUST_300001_SM_1000_NS8cuda_cub4core6detail5shmemE+96];
	abs.f64 	%fd138, %fd319;
	abs.f64 	%fd139, %fd137;
	setp.lt.f64 	%p160, %fd138, %fd139;
	mov.f64 	%fd320, %fd137;
	mov.u64 	%rd286, %rd90;
	@%p160 bra 	$L__BB3_113;
	setp.lt.f64 	%p161, %fd139, %fd138;
	mov.f64 	%fd320, %fd319;
	mov.u64 	%rd286, %rd285;
	@%p161 bra 	$L__BB3_113;
	setp.lt.s64 	%p162, %rd285, %rd90;
	selp.f64 	%fd320, %fd319, %fd137, %p162;
	min.s64 	%rd286, %rd285, %rd90;
$L__BB3_113:
	setp.lt.s32 	%p163, %r4, 193;
	mov.f64 	%fd321, %fd320;
	mov.u64 	%rd287, %rd286;
	@%p163 bra 	$L__BB3_117;
	ld.shared.f64 	%fd142, [_ZN6thrust24THRUST_300001_SM_1000_NS8cuda_cub4core6detail5shmemE+104];
	ld.shared.u64 	%rd93, [_ZN6thrust24THRUST_300001_SM_1000_NS8cuda_cub4core6detail5shmemE+112];
	abs.f64 	%fd143, %fd320;
	abs.f64 	%fd144, %fd142;
	setp.lt.f64 	%p164, %fd143, %fd144;
	mov.f64 	%fd321, %fd142;
	mov.u64 	%rd287, %rd93;
	@%p164 bra 	$L__BB3_117;
	setp.lt.f64 	%p165, %fd144, %fd143;
	mov.f64 	%fd321, %fd320;
	mov.u64 	%rd287, %rd286;
	@%p165 bra 	$L__BB3_117;
	setp.lt.s64 	%p166, %rd286, %rd93;
	selp.f64 	%fd321, %fd320, %fd142, %p166;
	min.s64 	%rd287, %rd286, %rd93;
$L__BB3_117:
	setp.lt.s32 	%p167, %r4, 225;
	mov.u64 	%rd317, %rd287;
	mov.f64 	%fd351, %fd321;
	@%p167 bra 	$L__BB3_208;
	ld.shared.f64 	%fd147, [_ZN6thrust24THRUST_300001_SM_1000_NS8cuda_cub4core6detail5shmemE+120];
	ld.shared.u64 	%rd96, [_ZN6thrust24THRUST_300001_SM_1000_NS8cuda_cub4core6detail5shmemE+128];
	abs.f64 	%fd148, %fd321;
	abs.f64 	%fd149, %fd147;
	setp.lt.f64 	%p168, %fd148, %fd149;
	mov.u64 	%rd317, %rd96;
	mov.f64 	%fd351, %fd147;
	@%p168 bra 	$L__BB3_208;
	setp.lt.f64 	%p169, %fd149, %fd148;
	mov.u64 	%rd317, %rd287;
	mov.f64 	%fd351, %fd321;
	@%p169 bra 	$L__BB3_208;
	setp.lt.s64 	%p170, %rd287, %rd96;
	selp.f64 	%fd351, %fd321, %fd147, %p170;
	min.s64 	%rd317, %rd287, %rd96;
	bra.uni 	$L__BB3_208;
$L__BB3_121:
	mov.u32 	%r35, %tid.x;
	cvt.s64.s32 	%rd183, %r2;
	add.s64 	%rd98, %rd3, %rd183;
	cvt.u64.u32 	%rd99, %r35;
	add.s64 	%rd184, %rd99, %rd183;
	shl.b64 	%rd185, %rd184, 3;
	add.s64 	%rd186, %rd2, %rd185;
	ld.global.f64 	%fd274, [%rd186];
	add.s32 	%r69, %r35, 256;
	cvt.u64.u32 	%rd187, %r69;
	ld.global.f64 	%fd275, [%rd186+2048];
	add.s32 	%r70, %r35, 512;
	cvt.u64.u32 	%rd188, %r70;
	ld.global.f64 	%fd276, [%rd186+4096];
	add.s32 	%r71, %r35, 768;
	cvt.u64.u32 	%rd189, %r71;
	ld.global.f64 	%fd277, [%rd186+6144];
	or.b32  	%r72, %r35, 1024;
	cvt.u64.u32 	%rd100, %r72;
	add.s64 	%rd305, %rd98, %rd100;
	ld.global.f64 	%fd339, [%rd186+8192];
	abs.f64 	%fd278, %fd274;
	abs.f64 	%fd279, %fd275;
	setp.geu.f64 	%p2, %fd278, %fd279;
	selp.f64 	%fd280, %fd274, %fd275, %p2;
	selp.b64 	%rd190, %rd99, %rd187, %p2;
	abs.f64 	%fd281, %fd280;
	abs.f64 	%fd282, %fd276;
	setp.geu.f64 	%p3, %fd281, %fd282;
	selp.f64 	%fd283, %fd280, %fd276, %p3;
	selp.b64 	%rd191, %rd190, %rd188, %p3;
	abs.f64 	%fd284, %fd283;
	abs.f64 	%fd285, %fd277;
	setp.geu.f64 	%p4, %fd284, %fd285;
	selp.f64 	%fd152, %fd283, %fd277, %p4;
	selp.b64 	%rd102, %rd191, %rd189, %p4;
	abs.f64 	%fd153, %fd152;
	abs.f64 	%fd154, %fd339;
	setp.lt.f64 	%p5, %fd153, %fd154;
	@%p5 bra 	$L__BB3_123;
	setp.lt.f64 	%p6, %fd154, %fd153;
	setp.lt.u64 	%p7, %rd102, %rd100;
	or.pred  	%p8, %p6, %p7;
	selp.f64 	%fd339, %fd152, %fd339, %p8;
	add.s64 	%rd194, %rd98, %rd102;
	selp.b64 	%rd305, %rd194, %rd305, %p8;
$L__BB3_123:
	setp.le.s32 	%p9, %r66, %r3;
	@%p9 bra 	$L__BB3_164;
	setp.ne.s32 	%p10, %r35, 0;
	@%p10 bra 	$L__BB3_126;
	atom.global.add.u32 	%r73, [%rd1+4], 1280;
	add.s32 	%r74, %r73, %r3;
	st.shared.u32 	[_ZN6thrust24THRUST_300001_SM_1000_NS8cuda_cub4core6detail5shmemE+152], %r74;
$L__BB3_126:
	bar.sync 	0;
	ld.shared.u32 	%r427, [_ZN6thrust24THRUST_300001_SM_1000_NS8cuda_cub4core6detail5shmemE+152];
	add.s32 	%r75, %r427, 1280;
	setp.gt.s32 	%p11, %r75, %r66;
	@%p11 bra 	$L__BB3_141;
	mov.f64 	%fd323, %fd339;
	mov.u64 	%rd289, %rd305;
$L__BB3_128:
	cvt.s64.s32 	%rd195, %r427;
	add.s64 	%rd196, %rd99, %rd195;
	shl.b64 	%rd197, %rd196, 3;
	add.s64 	%rd198, %rd2, %rd197;
	add.s64 	%rd290, %rd196, %rd3;
	ld.global.f64 	%fd324, [%rd198];
	add.s64 	%rd291, %rd290, 256;
	ld.global.f64 	%fd325, [%rd198+2048];
	add.s64 	%rd292, %rd290, 512;
	ld.global.f64 	%fd326, [%rd198+4096];
	add.s64 	%rd293, %rd290, 768;
	ld.global.f64 	%fd327, [%rd198+6144];
	add.s64 	%rd305, %rd290, 1024;
	ld.global.f64 	%fd339, [%rd198+8192];
	abs.f64 	%fd163, %fd323;
	abs.f64 	%fd164, %fd324;
	setp.lt.f64 	%p12, %fd163, %fd164;
	@%p12 bra 	$L__BB3_130;
	setp.lt.f64 	%p13, %fd164, %fd163;
	setp.lt.s64 	%p14, %rd289, %rd290;
	or.pred  	%p15, %p13, %p14;
	selp.f64 	%fd324, %fd323, %fd324, %p15;
	selp.b64 	%rd290, %rd289, %rd290, %p15;
$L__BB3_130:
	abs.f64 	%fd167, %fd324;
	abs.f64 	%fd168, %fd325;
	setp.lt.f64 	%p16, %fd167, %fd168;
	@%p16 bra 	$L__BB3_132;
	setp.lt.f64 	%p17, %fd168, %fd167;
	setp.lt.s64 	%p18, %rd290, %rd291;
	or.pred  	%p19, %p17, %p18;
	selp.f64 	%fd325, %fd324, %fd325, %p19;
	selp.b64 	%rd291, %rd290, %rd291, %p19;
$L__BB3_132:
	abs.f64 	%fd171, %fd325;
	abs.f64 	%fd172, %fd326;
	setp.lt.f64 	%p20, %fd171, %fd172;
	@%p20 bra 	$L__BB3_134;
	setp.lt.f64 	%p21, %fd172, %fd171;
	setp.lt.s64 	%p22, %rd291, %rd292;
	or.pred  	%p23, %p21, %p22;
	selp.f64 	%fd326, %fd325, %fd326, %p23;
	selp.b64 	%rd292, %rd291, %rd292, %p23;
$L__BB3_134:
	abs.f64 	%fd175, %fd326;
	abs.f64 	%fd176, %fd327;
	setp.lt.f64 	%p24, %fd175, %fd176;
	@%p24 bra 	$L__BB3_136;
	setp.lt.f64 	%p25, %fd176, %fd175;
	setp.lt.s64 	%p26, %rd292, %rd293;
	or.pred  	%p27, %p25, %p26;
	selp.f64 	%fd327, %fd326, %fd327, %p27;
	selp.b64 	%rd293, %rd292, %rd293, %p27;
$L__BB3_136:
	abs.f64 	%fd179, %fd327;
	abs.f64 	%fd180, %fd339;
	setp.lt.f64 	%p28, %fd179, %fd180;
	@%p28 bra 	$L__BB3_138;
	setp.lt.f64 	%p29, %fd180, %fd179;
	setp.lt.s64 	%p30, %rd293, %rd305;
	or.pred  	%p31, %p29, %p30;
	selp.f64 	%fd339, %fd327, %fd339, %p31;
	selp.b64 	%rd305, %rd293, %rd305, %p31;
$L__BB3_138:
	setp.ne.s32 	%p32, %r35, 0;
	bar.sync 	0;
	@%p32 bra 	$L__BB3_140;
	atom.global.add.u32 	%r76, [%rd1+4], 1280;
	add.s32 	%r77, %r76, %r3;
	st.shared.u32 	[_ZN6thrust24THRUST_300001_SM_1000_NS8cuda_cub4core6detail5shmemE+152], %r77;
$L__BB3_140:
	bar.sync 	0;
	ld.shared.u32 	%r427, [_ZN6thrust24THRUST_300001_SM_1000_NS8cuda_cub4core6detail5shmemE+152];
	add.s32 	%r78, %r427, 1280;
	setp.le.s32 	%p33, %r78, %r66;
	mov.f64 	%fd323, %fd339;
	mov.u64 	%rd289, %rd305;
	@%p33 bra 	$L__BB3_128;
$L__BB3_141:
	setp.le.s32 	%p34, %r66, %r427;
	@%p34 bra 	$L__BB3_164;
	sub.s32 	%r40, %r66, %r427;
	setp.ge.s32 	%p35, %r35, %r40;
	@%p35 bra 	$L__BB3_164;
	not.b32 	%r79, %r35;
	add.s32 	%r80, %r66, %r79;
	sub.s32 	%r41, %r80, %r427;
	and.b32  	%r81, %r41, 768;
	setp.eq.s32 	%p36, %r81, 768;
	mov.u32 	%r431, %r35;
	@%p36 bra 	$L__BB3_149;
	add.s32 	%r429, %r35, %r427;
	shr.u32 	%r82, %r41, 8;
	add.s32 	%r83, %r82, 1;
	and.b32  	%r84, %r83, 3;
	neg.s32 	%r428, %r84;
	mov.u32 	%r431, %r35;
$L__BB3_145:
	.pragma "nounroll";
	mov.u64 	%rd122, %rd305;
	mov.f64 	%fd184, %fd339;
	cvt.s64.s32 	%rd200, %r429;
	add.s64 	%rd123, %rd3, %rd200;
	mul.wide.s32 	%rd201, %r429, 8;
	add.s64 	%rd202, %rd2, %rd201;
	ld.global.f64 	%fd185, [%rd202];
	abs.f64 	%fd186, %fd184;
	abs.f64 	%fd187, %fd185;
	setp.lt.f64 	%p37, %fd186, %fd187;
	mov.f64 	%fd339, %fd185;
	mov.u64 	%rd305, %rd123;
	@%p37 bra 	$L__BB3_148;
	setp.lt.f64 	%p38, %fd187, %fd186;
	mov.f64 	%fd339, %fd184;
	mov.u64 	%rd305, %rd122;
	@%p38 bra 	$L__BB3_148;
	setp.lt.s64 	%p39, %rd122, %rd123;
	selp.f64 	%fd339, %fd184, %fd185, %p39;
	min.s64 	%rd305, %rd122, %rd123;
$L__BB3_148:
	add.s32 	%r431, %r431, 256;
	add.s32 	%r429, %r429, 256;
	add.s32 	%r428, %r428, 1;
	setp.ne.s32 	%p40, %r428, 0;
	@%p40 bra 	$L__BB3_145;
$L__BB3_149:
	setp.lt.u32 	%p41, %r41, 768;
	@%p41 bra 	$L__BB3_164;
	add.s32 	%r432, %r431, %r427;
	add.s32 	%r435, %r432, 256;
	add.s32 	%r434, %r432, 512;
	add.s32 	%r433, %r432, 768;
	add.s64 	%rd128, %rd2, 4096;
$L__BB3_151:
	cvt.s64.s32 	%rd203, %r435;
	add.s64 	%rd130, %rd3, %rd203;
	cvt.s64.s32 	%rd204, %r434;
	add.s64 	%rd131, %rd3, %rd204;
	cvt.s64.s32 	%rd205, %r433;
	add.s64 	%rd132, %rd3, %rd205;
	cvt.s64.s32 	%rd206, %r432;
	mul.wide.s32 	%rd207, %r432, 8;
	add.s64 	%rd133, %rd128, %rd207;
	add.s64 	%rd134, %rd3, %rd206;
	ld.global.f64 	%fd193, [%rd133+-4096];
	abs.f64 	%fd194, %fd339;
	abs.f64 	%fd195, %fd193;
	setp.lt.f64 	%p42, %fd194, %fd195;
	mov.f64 	%fd335, %fd193;
	mov.u64 	%rd301, %rd134;
	@%p42 bra 	$L__BB3_154;
	setp.lt.f64 	%p43, %fd195, %fd194;
	mov.f64 	%fd335, %fd339;
	mov.u64 	%rd301, %rd305;
	@%p43 bra 	$L__BB3_154;
	setp.lt.s64 	%p44, %rd305, %rd134;
	selp.f64 	%fd335, %fd339, %fd193, %p44;
	min.s64 	%rd301, %rd305, %rd134;
$L__BB3_154:
	ld.global.f64 	%fd198, [%rd133+-2048];
	abs.f64 	%fd199, %fd335;
	abs.f64 	%fd200, %fd198;
	setp.lt.f64 	%p45, %fd199, %fd200;
	mov.f64 	%fd336, %fd198;
	mov.u64 	%rd302, %rd130;
	@%p45 bra 	$L__BB3_157;
	setp.lt.f64 	%p46, %fd200, %fd199;
	mov.f64 	%fd336, %fd335;
	mov.u64 	%rd302, %rd301;
	@%p46 bra 	$L__BB3_157;
	setp.lt.s64 	%p47, %rd301, %rd130;
	selp.f64 	%fd336, %fd335, %fd198, %p47;
	min.s64 	%rd302, %rd301, %rd130;
$L__BB3_157:
	ld.global.f64 	%fd203, [%rd133];
	abs.f64 	%fd204, %fd336;
	abs.f64 	%fd205, %fd203;
	setp.lt.f64 	%p48, %fd204, %fd205;
	mov.f64 	%fd337, %fd203;
	mov.u64 	%rd303, %rd131;
	@%p48 bra 	$L__BB3_160;
	setp.lt.f64 	%p49, %fd205, %fd204;
	mov.f64 	%fd337, %fd336;
	mov.u64 	%rd303, %rd302;
	@%p49 bra 	$L__BB3_160;
	setp.lt.s64 	%p50, %rd302, %rd131;
	selp.f64 	%fd337, %fd336, %fd203, %p50;
	min.s64 	%rd303, %rd302, %rd131;
$L__BB3_160:
	ld.global.f64 	%fd208, [%rd133+2048];
	abs.f64 	%fd209, %fd337;
	abs.f64 	%fd210, %fd208;
	setp.lt.f64 	%p51, %fd209, %fd210;
	mov.f64 	%fd339, %fd208;
	mov.u64 	%rd305, %rd132;
	@%p51 bra 	$L__BB3_163;
	setp.lt.f64 	%p52, %fd210, %fd209;
	mov.f64 	%fd339, %fd337;
	mov.u64 	%rd305, %rd303;
	@%p52 bra 	$L__BB3_163;
	setp.lt.s64 	%p53, %rd303, %rd132;
	selp.f64 	%fd339, %fd337, %fd208, %p53;
	min.s64 	%rd305, %rd303, %rd132;
$L__BB3_163:
	add.s32 	%r431, %r431, 1024;
	add.s32 	%r435, %r435, 1024;
	add.s32 	%r434, %r434, 1024;
	add.s32 	%r433, %r433, 1024;
	add.s32 	%r432, %r432, 1024;
	setp.lt.s32 	%p54, %r431, %r40;
	@%p54 bra 	$L__BB3_151;
$L__BB3_164:
	// begin inline asm
	mov.u32 %r85, %laneid;
	// end inline asm
	mov.b64 	%rd208, %fd339;
	mov.b64 	{%r87, %r92}, %rd208;
	mov.b32 	%r103, 1;
	mov.b32 	%r104, 31;
	mov.b32 	%r105, -1;
	// begin inline asm
	shfl.sync.down.b32 %r86, %r87, %r103, %r104, %r105;
	// end inline asm
	// begin inline asm
	shfl.sync.down.b32 %r91, %r92, %r103, %r104, %r105;
	// end inline asm
	mov.b64 	%rd209, {%r86, %r91};
	mov.b64 	%fd214, %rd209;
	mov.b64 	{%r97, %r102}, %rd305;
	// begin inline asm
	shfl.sync.down.b32 %r96, %r97, %r103, %r104, %r105;
	// end inline asm
	// begin inline asm
	shfl.sync.down.b32 %r101, %r102, %r103, %r104, %r105;
	// end inline asm
	mov.b64 	%rd144, {%r96, %r101};
	setp.gt.s32 	%p55, %r85, 30;
	mov.f64 	%fd340, %fd339;
	mov.u64 	%rd306, %rd305;
	@%p55 bra 	$L__BB3_168;
	abs.f64 	%fd215, %fd339;
	abs.f64 	%fd216, %fd214;
	setp.lt.f64 	%p56, %fd215, %fd216;
	mov.f64 	%fd340, %fd214;
	mov.u64 	%rd306, %rd144;
	@%p56 bra 	$L__BB3_168;
	setp.lt.f64 	%p57, %fd216, %fd215;
	mov.f64 	%fd340, %fd339;
	mov.u64 	%rd306, %rd305;
	@%p57 bra 	$L__BB3_168;
	setp.lt.s64 	%p58, %rd305, %rd144;
	selp.f64 	%fd340, %fd339, %fd214, %p58;
	min.s64 	%rd306, %rd305, %rd144;
$L__BB3_168:
	mov.b64 	%rd210, %fd340;
	mov.b64 	{%r107, %r112}, %rd210;
	mov.b32 	%r123, 2;
	mov.b32 	%r124, 31;
	mov.b32 	%r125, -1;
	// begin inline asm
	shfl.sync.down.b32 %r106, %r107, %r123, %r124, %r125;
	// end inline asm
	// begin inline asm
	shfl.sync.down.b32 %r111, %r112, %r123, %r124, %r125;
	// end inline asm
	mov.b64 	%rd211, {%r106, %r111};
	mov.b64 	%fd219, %rd211;
	mov.b64 	{%r117, %r122}, %rd306;
	// begin inline asm
	shfl.sync.down.b32 %r116, %r117, %r123, %r124, %r125;
	// end inline asm
	// begin inline asm
	shfl.sync.down.b32 %r121, %r122, %r123, %r124, %r125;
	// end inline asm
	mov.b64 	%rd147, {%r116, %r121};
	setp.gt.s32 	%p59, %r85, 29;
	mov.f64 	%fd341, %fd340;
	mov.u64 	%rd307, %rd306;
	@%p59 bra 	$L__BB3_172;
	abs.f64 	%fd220, %fd340;
	abs.f64 	%fd221, %fd219;
	setp.lt.f64 	%p60, %fd220, %fd221;
	mov.f64 	%fd341, %fd219;
	mov.u64 	%rd307, %rd147;
	@%p60 bra 	$L__BB3_172;
	setp.lt.f64 	%p61, %fd221, %fd220;
	mov.f64 	%fd341, %fd340;
	mov.u64 	%rd307, %rd306;
	@%p61 bra 	$L__BB3_172;
	setp.lt.s64 	%p62, %rd306, %rd147;
	selp.f64 	%fd341, %fd340, %fd219, %p62;
	min.s64 	%rd307, %rd306, %rd147;
$L__BB3_172:
	mov.b64 	%rd212, %fd341;
	mov.b64 	{%r127, %r132}, %rd212;
	mov.b32 	%r143, 4;
	mov.b32 	%r144, 31;
	mov.b32 	%r145, -1;
	// begin inline asm
	shfl.sync.down.b32 %r126, %r127, %r143, %r144, %r145;
	// end inline asm
	// begin inline asm
	shfl.sync.down.b32 %r131, %r132, %r143, %r144, %r145;
	// end inline asm
	mov.b64 	%rd213, {%r126, %r131};
	mov.b64 	%fd224, %rd213;
	mov.b64 	{%r137, %r142}, %rd307;
	// begin inline asm
	shfl.sync.down.b32 %r136, %r137, %r143, %r144, %r145;
	// end inline asm
	// begin inline asm
	shfl.sync.down.b32 %r141, %r142, %r143, %r144, %r145;
	// end inline asm
	mov.b64 	%rd150, {%r136, %r141};
	setp.gt.s32 	%p63, %r85, 27;
	mov.f64 	%fd342, %fd341;
	mov.u64 	%rd308, %rd307;
	@%p63 bra 	$L__BB3_176;
	abs.f64 	%fd225, %fd341;
	abs.f64 	%fd226, %fd224;
	setp.lt.f64 	%p64, %fd225, %fd226;
	mov.f64 	%fd342, %fd224;
	mov.u64 	%rd308, %rd150;
	@%p64 bra 	$L__BB3_176;
	setp.lt.f64 	%p65, %fd226, %fd225;
	mov.f64 	%fd342, %fd341;
	mov.u64 	%rd308, %rd307;
	@%p65 bra 	$L__BB3_176;
	setp.lt.s64 	%p66, %rd307, %rd150;
	selp.f64 	%fd342, %fd341, %fd224, %p66;
	min.s64 	%rd308, %rd307, %rd150;
$L__BB3_176:
	mov.b64 	%rd214, %fd342;
	mov.b64 	{%r147, %r152}, %rd214;
	mov.b32 	%r163, 8;
	mov.b32 	%r164, 31;
	mov.b32 	%r165, -1;
	// begin inline asm
	shfl.sync.down.b32 %r146, %r147, %r163, %r164, %r165;
	// end inline asm
	// begin inline asm
	shfl.sync.down.b32 %r151, %r152, %r163, %r164, %r165;
	// end inline asm
	mov.b64 	%rd215, {%r146, %r151};
	mov.b64 	%fd229, %rd215;
	mov.b64 	{%r157, %r162}, %rd308;
	// begin inline asm
	shfl.sync.down.b32 %r156, %r157, %r163, %r164, %r165;
	// end inline asm
	// begin inline asm
	shfl.sync.down.b32 %r161, %r162, %r163, %r164, %r165;
	// end inline asm
	mov.b64 	%rd153, {%r156, %r161};
	setp.gt.s32 	%p67, %r85, 23;
	mov.f64 	%fd343, %fd342;
	mov.u64 	%rd309, %rd308;
	@%p67 bra 	$L__BB3_180;
	abs.f64 	%fd230, %fd342;
	abs.f64 	%fd231, %fd229;
	setp.lt.f64 	%p68, %fd230, %fd231;
	mov.f64 	%fd343, %fd229;
	mov.u64 	%rd309, %rd153;
	@%p68 bra 	$L__BB3_180;
	setp.lt.f64 	%p69, %fd231, %fd230;
	mov.f64 	%fd343, %fd342;
	mov.u64 	%rd309, %rd308;
	@%p69 bra 	$L__BB3_180;
	setp.lt.s64 	%p70, %rd308, %rd153;
	selp.f64 	%fd343, %fd342, %fd229, %p70;
	min.s64 	%rd309, %rd308, %rd153;
$L__BB3_180:
	mov.b64 	%rd216, %fd343;
	mov.b64 	{%r167, %r172}, %rd216;
	mov.b32 	%r183, 16;
	mov.b32 	%r184, 31;
	mov.b32 	%r185, -1;
	// begin inline asm
	shfl.sync.down.b32 %r166, %r167, %r183, %r184, %r185;
	// end inline asm
	// begin inline asm
	shfl.sync.down.b32 %r171, %r172, %r183, %r184, %r185;
	// end inline asm
	mov.b64 	%rd217, {%r166, %r171};
	mov.b64 	%fd234, %rd217;
	mov.b64 	{%r177, %r182}, %rd309;
	// begin inline asm
	shfl.sync.down.b32 %r176, %r177, %r183, %r184, %r185;
	// end inline asm
	// begin inline asm
	shfl.sync.down.b32 %r181, %r182, %r183, %r184, %r185;
	// end inline asm
	mov.b64 	%rd156, {%r176, %r181};
	setp.gt.s32 	%p71, %r85, 15;
	mov.f64 	%fd351, %fd343;
	mov.u64 	%rd317, %rd309;
	@%p71 bra 	$L__BB3_184;
	abs.f64 	%fd235, %fd343;
	abs.f64 	%fd236, %fd234;
	setp.lt.f64 	%p72, %fd235, %fd236;
	mov.f64 	%fd351, %fd234;
	mov.u64 	%rd317, %rd156;
	@%p72 bra 	$L__BB3_184;
	setp.lt.f64 	%p73, %fd236, %fd235;
	mov.f64 	%fd351, %fd343;
	mov.u64 	%rd317, %rd309;
	@%p73 bra 	$L__BB3_184;
	setp.lt.s64 	%p74, %rd309, %rd156;
	selp.f64 	%fd351, %fd343, %fd234, %p74;
	min.s64 	%rd317, %rd309, %rd156;
$L__BB3_184:
	setp.ne.s32 	%p75, %r85, 0;
	@%p75 bra 	$L__BB3_186;
	shr.u32 	%r186, %r35, 1;
	and.b32  	%r187, %r186, 496;
	mov.u32 	%r188, _ZN6thrust24THRUST_300001_SM_1000_NS8cuda_cub4core6detail5shmemE;
	add.s32 	%r189, %r188, %r187;
	st.shared.f64 	[%r189+8], %fd351;
	st.shared.u64 	[%r189+16], %rd317;
$L__BB3_186:
	bar.sync 	0;
	setp.ne.s32 	%p76, %r35, 0;
	@%p76 bra 	$L__BB3_208;
	ld.shared.f64 	%fd239, [_ZN6thrust24THRUST_300001_SM_1000_NS8cuda_cub4core6detail5shmemE+24];
	ld.shared.u64 	%rd159, [_ZN6thrust24THRUST_300001_SM_1000_NS8cuda_cub4core6detail5shmemE+32];
	abs.f64 	%fd240, %fd351;
	abs.f64 	%fd241, %fd239;
	setp.lt.f64 	%p77, %fd240, %fd241;
	mov.f64 	%fd345, %fd239;
	mov.u64 	%rd311, %rd159;
	@%p77 bra 	$L__BB3_190;
	setp.lt.f64 	%p78, %fd241, %fd240;
	mov.f64 	%fd345, %fd351;
	mov.u64 	%rd311, %rd317;
	@%p78 bra 	$L__BB3_190;
	setp.lt.s64 	%p79, %rd317, %rd159;
	selp.f64 	%fd345, %fd351, %fd239, %p79;
	min.s64 	%rd311, %rd317, %rd159;
$L__BB3_190:
	ld.shared.f64 	%fd244, [_ZN6thrust24THRUST_300001_SM_1000_NS8cuda_cub4core6detail5shmemE+40];
	ld.shared.u64 	%rd162, [_ZN6thrust24THRUST_300001_SM_1000_NS8cuda_cub4core6detail5shmemE+48];
	abs.f64 	%fd245, %fd345;
	abs.f64 	%fd246, %fd244;
	setp.lt.f64 	%p80, %fd245, %fd246;
	mov.f64 	%fd346, %fd244;
	mov.u64 	%rd312, %rd162;
	@%p80 bra 	$L__BB3_193;
	setp.lt.f64 	%p81, %fd246, %fd245;
	mov.f64 	%fd346, %fd345;
	mov.u64 	%rd312, %rd311;
	@%p81 bra 	$L__BB3_193;
	setp.lt.s64 	%p82, %rd311, %rd162;
	selp.f64 	%fd346, %fd345, %fd244, %p82;
	min.s64 	%rd312, %rd311, %rd162;
$L__BB3_193:
	ld.shared.f64 	%fd249, [_ZN6thrust24THRUST_300001_SM_1000_NS8cuda_cub4core6detail5shmemE+56];
	ld.shared.u64 	%rd165, [_ZN6thrust24THRUST_300001_SM_1000_NS8cuda_cub4core6detail5shmemE+64];
	abs.f64 	%fd250, %fd346;
	abs.f64 	%fd251, %fd249;
	setp.lt.f64 	%p83, %fd250, %fd251;
	mov.f64 	%fd347, %fd249;
	mov.u64 	%rd313, %rd165;
	@%p83 bra 	$L__BB3_196;
	setp.lt.f64 	%p84, %fd251, %fd250;
	mov.f64 	%fd347, %fd346;
	mov.u64 	%rd313, %rd312;
	@%p84 bra 	$L__BB3_196;
	setp.lt.s64 	%p85, %rd312, %rd165;
	selp.f64 	%fd347, %fd346, %fd249, %p85;
	min.s64 	%rd313, %rd312, %rd165;
$L__BB3_196:
	ld.shared.f64 	%fd254, [_ZN6thrust24THRUST_300001_SM_1000_NS8cuda_cub4core6detail5shmemE+72];
	ld.shared.u64 	%rd168, [_ZN6thrust24THRUST_300001_SM_1000_NS8cuda_cub4core6detail5shmemE+80];
	abs.f64 	%fd255, %fd347;
	abs.f64 	%fd256, %fd254;
	setp.lt.f64 	%p86, %fd255, %fd256;
	mov.f64 	%fd348, %fd254;
	mov.u64 	%rd314, %rd168;
	@%p86 bra 	$L__BB3_199;
	setp.lt.f64 	%p87, %fd256, %fd255;
	mov.f64 	%fd348, %fd347;
	mov.u64 	%rd314, %rd313;
	@%p87 bra 	$L__BB3_199;
	setp.lt.s64 	%p88, %rd313, %rd168;
	selp.f64 	%fd348, %fd347, %fd254, %p88;
	min.s64 	%rd314, %rd313, %rd168;
$L__BB3_199:
	ld.shared.f64 	%fd259, [_ZN6thrust24THRUST_300001_SM_1000_NS8cuda_cub4core6detail5shmemE+88];
	ld.shared.u64 	%rd171, [_ZN6thrust24THRUST_300001_SM_1000_NS8cuda_cub4core6detail5shmemE+96];
	abs.f64 	%fd260, %fd348;
	abs.f64 	%fd261, %fd259;
	setp.lt.f64 	%p89, %fd260, %fd261;
	mov.f64 	%fd349, %fd259;
	mov.u64 	%rd315, %rd171;
	@%p89 bra 	$L__BB3_202;
	setp.lt.f64 	%p90, %fd261, %fd260;
	mov.f64 	%fd349, %fd348;
	mov.u64 	%rd315, %rd314;
	@%p90 bra 	$L__BB3_202;
	setp.lt.s64 	%p91, %rd314, %rd171;
	selp.f64 	%fd349, %fd348, %fd259, %p91;
	min.s64 	%rd315, %rd314, %rd171;
$L__BB3_202:
	ld.shared.f64 	%fd264, [_ZN6thrust24THRUST_300001_SM_1000_NS8cuda_cub4core6detail5shmemE+104];
	ld.shared.u64 	%rd174, [_ZN6thrust24THRUST_300001_SM_1000_NS8cuda_cub4core6detail5shmemE+112];
	abs.f64 	%fd265, %fd349;
	abs.f64 	%fd266, %fd264;
	setp.lt.f64 	%p92, %fd265, %fd266;
	mov.f64 	%fd350, %fd264;
	mov.u64 	%rd316, %rd174;
	@%p92 bra 	$L__BB3_205;
	setp.lt.f64 	%p93, %fd266, %fd265;
	mov.f64 	%fd350, %fd349;
	mov.u64 	%rd316, %rd315;
	@%p93 bra 	$L__BB3_205;
	setp.lt.s64 	%p94, %rd315, %rd174;
	selp.f64 	%fd350, %fd349, %fd264, %p94;
	min.s64 	%rd316, %rd315, %rd174;
$L__BB3_205:
	ld.shared.f64 	%fd269, [_ZN6thrust24THRUST_300001_SM_1000_NS8cuda_cub4core6detail5shmemE+120];
	ld.shared.u64 	%rd177, [_ZN6thrust24THRUST_300001_SM_1000_NS8cuda_cub4core6detail5shmemE+128];
	abs.f64 	%fd270, %fd350;
	abs.f64 	%fd271, %fd269;
	setp.lt.f64 	%p95, %fd270, %fd271;
	mov.u64 	%rd317, %rd177;
	mov.f64 	%fd351, %fd269;
	@%p95 bra 	$L__BB3_208;
	setp.lt.f64 	%p96, %fd271, %fd270;
	mov.u64 	%rd317, %rd316;
	mov.f64 	%fd351, %fd350;
	@%p96 bra 	$L__BB3_208;
	setp.lt.s64 	%p97, %rd316, %rd177;
	selp.f64 	%fd351, %fd350, %fd269, %p97;
	min.s64 	%rd317, %rd316, %rd177;
$L__BB3_208:
	mov.u32 	%r415, %tid.x;
	setp.ne.s32 	%p214, %r415, 0;
	@%p214 bra 	$L__BB3_210;
	ld.param.u64 	%rd254, [_ZN6thrust24THRUST_300001_SM_1000_NS8cuda_cub4core6detail13_kernel_agentINS1_8__reduce11ReduceAgentINS0_12zip_iteratorIN4cuda3std3__45tupleIJNS0_10device_ptrIdEENS0_17counting_iteratorIlNS0_11use_defaultESF_SF_EEEEEEEPNSB_IJdlEEESJ_iNS1_9__extrema9arg_max_fIdl7CompareEEEEJSI_SK_iN3cub18CUB_300001_SM_100013GridEvenShareIiEENSR_9GridQueueIjEESO_EEEvDpT0__param_1];
	cvta.to.global.u64 	%rd251, %rd254;
	mul.wide.u32 	%rd252, %r1, 16;
	add.s64 	%rd253, %rd251, %rd252;
	st.global.f64 	[%rd253], %fd351;
	st.global.u64 	[%rd253+8], %rd317;
$L__BB3_210:
	ret;

}
	// .globl	_ZN6thrust24THRUST_300001_SM_1000_NS8cuda_cub4core6detail13_kernel_agentINS1_8__reduce10DrainAgentIiEEJN3cub18CUB_300001_SM_10009GridQueueIjEEiEEEvDpT0_
.visible .entry _ZN6thrust24THRUST_300001_SM_1000_NS8cuda_cub4core6detail13_kernel_agentINS1_8__reduce10DrainAgentIiEEJN3cub18CUB_300001_SM_10009GridQueueIjEEiEEEvDpT0_(
	.param .align 8 .b8 _ZN6thrust24THRUST_300001_SM_1000_NS8cuda_cub4core6detail13_kernel_agentINS1_8__reduce10DrainAgentIiEEJN3cub18CUB_300001_SM_10009GridQueueIjEEiEEEvDpT0__param_0[8],
	.param .u32 _ZN6thrust24THRUST_300001_SM_1000_NS8cuda_cub4core6detail13_kernel_agentINS1_8__reduce10DrainAgentIiEEJN3cub18CUB_300001_SM_10009GridQueueIjEEiEEEvDpT0__param_1
)
.maxntid 1
{
	.reg .b32 	%r<3>;
	.reg .b64 	%rd<3>;

	ld.param.u64 	%rd1, [_ZN6thrust24THRUST_300001_SM_1000_NS8cuda_cub4core6detail13_kernel_agentINS1_8__reduce10DrainAgentIiEEJN3cub18CUB_300001_SM_10009GridQueueIjEEiEEEvDpT0__param_0];
	ld.param.u32 	%r1, [_ZN6thrust24THRUST_300001_SM_1000_NS8cuda_cub4core6detail13_kernel_agentINS1_8__reduce10DrainAgentIiEEJN3cub18CUB_300001_SM_10009GridQueueIjEEiEEEvDpT0__param_1];
	cvta.to.global.u64 	%rd2, %rd1;
	st.global.u32 	[%rd2], %r1;
	mov.b32 	%r2, 0;
	st.global.u32 	[%rd2+4], %r2;
	ret;

}
	// .globl	_ZN6thrust24THRUST_300001_SM_1000_NS8cuda_cub4core6detail13_kernel_agentINS1_8__reduce11ReduceAgentIPN4cuda3std3__45tupleIJdlEEESC_SB_iNS1_9__extrema9arg_max_fIdl7CompareEEEEJSC_SC_iSG_EEEvDpT0_
.visible .entry _ZN6thrust24THRUST_300001_SM_1000_NS8cuda_cub4core6detail13_kernel_agentINS1_8__reduce11ReduceAgentIPN4cuda3std3__45tupleIJdlEEESC_SB_iNS1_9__extrema9arg_max_fIdl7CompareEEEEJSC_SC_iSG_EEEvDpT0_(
	.param .u64 .ptr .align 1 _ZN6thrust24THRUST_300001_SM_1000_NS8cuda_cub4core6detail13_kernel_agentINS1_8__reduce11ReduceAgentIPN4cuda3std3__45tupleIJdlEEESC_SB_iNS1_9__extrema9arg_max_fIdl7CompareEEEEJSC_SC_iSG_EEEvDpT0__param_0,
	.param .u64 .ptr .align 1 _ZN6thrust24THRUST_300001_SM_1000_NS8cuda_cub4core6detail13_kernel_agentINS1_8__reduce11ReduceAgentIPN4cuda3std3__45tupleIJdlEEESC_SB_iNS1_9__extrema9arg_max_fIdl7CompareEEEEJSC_SC_iSG_EEEvDpT0__param_1,
	.param .u32 _ZN6thrust24THRUST_300001_SM_1000_NS8cuda_cub4core6detail13_kernel_agentINS1_8__reduce11ReduceAgentIPN4cuda3std3__45tupleIJdlEEESC_SB_iNS1_9__extrema9arg_max_fIdl7CompareEEEEJSC_SC_iSG_EEEvDpT0__param_2,
	.param .align 1 .b8 _ZN6thrust24THRUST_300001_SM_1000_NS8cuda_cub4core6detail13_kernel_agentINS1_8__reduce11ReduceAgentIPN4cuda3std3__45tupleIJdlEEESC_SB_iNS1_9__extrema9arg_max_fIdl7CompareEEEEJSC_SC_iSG_EEEvDpT0__param_3[1]
)
.maxntid 256
{
	.reg .pred 	%p<222>;
	.reg .b32 	%r<390>;
	.reg .b64 	%rd<395>;
	.reg .b64 	%fd<358>;

	ld.param.u32 	%r37, [_ZN6thrust24THRUST_300001_SM_1000_NS8cuda_cub4core6detail13_kernel_agentINS1_8__reduce11ReduceAgentIPN4cuda3std3__45tupleIJdlEEESC_SB_iNS1_9__extrema9arg_max_fIdl7CompareEEEEJSC_SC_iSG_EEEvDpT0__param_2];
	setp.eq.s32 	%p1, %r37, 0;
	@%p1 bra 	$L__BB5_211;
	setp.gt.s32 	%p2, %r37, 1279;
	@%p2 bra 	$L__BB5_121;
	mov.u32 	%r1, %tid.x;
	setp.ge.s32 	%p105, %r1, %r37;
	mov.f64 	%fd301, 0d0000000000000000;
	mov.b64 	%rd337, 0;
	mov.u32 	%r380, %r1;
	@%p105 bra 	$L__BB5_4;
	ld.param.u64 	%rd323, [_ZN6thrust24THRUST_300001_SM_1000_NS8cuda_cub4core6detail13_kernel_agentINS1_8__reduce11ReduceAgentIPN4cuda3std3__45tupleIJdlEEESC_SB_iNS1_9__extrema9arg_max_fIdl7CompareEEEEJSC_SC_iSG_EEEvDpT0__param_0];
	mul.wide.u32 	%rd273, %r1, 16;
	add.s64 	%rd270, %rd323, %rd273;
	// begin inline asm
	ld.global.nc.u64 %rd269, [%rd270];
	// end inline asm
	add.s64 	%rd272, %rd270, 8;
	// begin inline asm
	ld.global.nc.u64 %rd337, [%rd272];
	// end inline asm
	mov.b64 	%fd301, %rd269;
	add.s32 	%r380, %r1, 256;
$L__BB5_4:
	setp.ge.s32 	%p106, %r380, %r37;
	@%p106 bra 	$L__BB5_25;
	not.b32 	%r153, %r380;
	add.s32 	%r4, %r37, %r153;
	and.b32  	%r154, %r4, 768;
	setp.eq.s32 	%p107, %r154, 768;
	@%p107 bra 	$L__BB5_11;
	ld.param.u64 	%rd324, [_ZN6thrust24THRUST_300001_SM_1000_NS8cuda_cub4core6detail13_kernel_agentINS1_8__reduce11ReduceAgentIPN4cuda3std3__45tupleIJdlEEESC_SB_iNS1_9__extrema9arg_max_fIdl7CompareEEEEJSC_SC_iSG_EEEvDpT0__param_0];
	mul.wide.u32 	%rd275, %r380, 16;
	add.s64 	%rd328, %rd324, %rd275;
	shr.u32 	%r155, %r4, 8;
	add.s32 	%r156, %r155, 1;
	and.b32  	%r157, %r156, 3;
	neg.s32 	%r378, %r157;
$L__BB5_7:
	.pragma "nounroll";
	mov.u64 	%rd5, %rd337;
	mov.f64 	%fd3, %fd301;
	// begin inline asm
	ld.global.nc.u64 %rd276, [%rd328];
	// end inline asm
	add.s64 	%rd279, %rd328, 8;
	// begin inline asm
	ld.global.nc.u64 %rd278, [%rd279];
	// end inline asm
	mov.b64 	%fd4, %rd276;
	abs.f64 	%fd5, %fd3;
	abs.f64 	%fd6, %fd4;
	setp.lt.f64 	%p108, %fd5, %fd6;
	mov.u64 	%rd337, %rd278;
	mov.f64 	%fd301, %fd4;
	@%p108 bra 	$L__BB5_10;
	setp.lt.f64 	%p109, %fd6, %fd5;
	mov.u64 	%rd337, %rd5;
	mov.f64 	%fd301, %fd3;
	@%p109 bra 	$L__BB5_10;
	setp.lt.s64 	%p110, %rd5, %rd278;
	min.s64 	%rd337, %rd5, %rd278;
	selp.f64 	%fd301, %fd3, %fd4, %p110;
$L__BB5_10:
	add.s32 	%r380, %r380, 256;
	add.s64 	%rd328, %rd328, 4096;
	add.s32 	%r378, %r378, 1;
	setp.ne.s32 	%p111, %r378, 0;
	@%p111 bra 	$L__BB5_7;
$L__BB5_11:
	setp.lt.u32 	%p112, %r4, 768;
	@%p112 bra 	$L__BB5_25;
$L__BB5_12:
	ld.param.u64 	%rd325, [_ZN6thrust24THRUST_300001_SM_1000_NS8cuda_cub4core6detail13_kernel_agentINS1_8__reduce11ReduceAgentIPN4cuda3std3__45tupleIJdlEEESC_SB_iNS1_9__extrema9arg_max_fIdl7CompareEEEEJSC_SC_iSG_EEEvDpT0__param_0];
	mul.wide.s32 	%rd284, %r380, 16;
	add.s64 	%rd281, %rd325, %rd284;
	// begin inline asm
	ld.global.nc.u64 %rd280, [%rd281];
	// end inline asm
	add.s64 	%rd283, %rd281, 8;
	// begin inline asm
	ld.global.nc.u64 %rd282, [%rd283];
	// end inline asm
	mov.b64 	%fd12, %rd280;
	abs.f64 	%fd13, %fd301;
	abs.f64 	%fd14, %fd12;
	setp.lt.f64 	%p113, %fd13, %fd14;
	mov.u64 	%rd334, %rd282;
	mov.f64 	%fd298, %fd12;
	@%p113 bra 	$L__BB5_15;
	setp.lt.f64 	%p114, %fd14, %fd13;
	mov.u64 	%rd334, %rd337;
	mov.f64 	%fd298, %fd301;
	@%p114 bra 	$L__BB5_15;
	setp.lt.s64 	%p115, %rd337, %rd282;
	min.s64 	%rd334, %rd337, %rd282;
	selp.f64 	%fd298, %fd301, %fd12, %p115;
$L__BB5_15:
	add.s64 	%rd286, %rd281, 4096;
	// begin inline asm
	ld.global.nc.u64 %rd285, [%rd286];
	// end inline asm
	add.s64 	%rd288, %rd281, 4104;
	// begin inline asm
	ld.global.nc.u64 %rd287, [%rd288];
	// end inline asm
	mov.b64 	%fd17, %rd285;
	abs.f64 	%fd18, %fd298;
	abs.f64 	%fd19, %fd17;
	setp.lt.f64 	%p116, %fd18, %fd19;
	mov.u64 	%rd335, %rd287;
	mov.f64 	%fd299, %fd17;
	@%p116 bra 	$L__BB5_18;
	setp.lt.f64 	%p117, %fd19, %fd18;
	mov.u64 	%rd335, %rd334;
	mov.f64 	%fd299, %fd298;
	@%p117 bra 	$L__BB5_18;
	setp.lt.s64 	%p118, %rd334, %rd287;
	min.s64 	%rd335, %rd334, %rd287;
	selp.f64 	%fd299, %fd298, %fd17, %p118;
$L__BB5_18:
	add.s64 	%rd290, %rd281, 8192;
	// begin inline asm
	ld.global.nc.u64 %rd289, [%rd290];
	// end inline asm
	add.s64 	%rd292, %rd281, 8200;
	// begin inline asm
	ld.global.nc.u64 %rd291, [%rd292];
	// end inline asm
	mov.b64 	%fd22, %rd289;
	abs.f64 	%fd23, %fd299;
	abs.f64 	%fd24, %fd22;
	setp.lt.f64 	%p119, %fd23, %fd24;
	mov.u64 	%rd336, %rd291;
	mov.f64 	%fd300, %fd22;
	@%p119 bra 	$L__BB5_21;
	setp.lt.f64 	%p120, %fd24, %fd23;
	mov.u64 	%rd336, %rd335;
	mov.f64 	%fd300, %fd299;
	@%p120 bra 	$L__BB5_21;
	setp.lt.s64 	%p121, %rd335, %rd291;
	min.s64 	%rd336, %rd335, %rd291;
	selp.f64 	%fd300, %fd299, %fd22, %p121;
$L__BB5_21:
	add.s64 	%rd294, %rd281, 12288;
	// begin inline asm
	ld.global.nc.u64 %rd293, [%rd294];
	// end inline asm
	add.s64 	%rd296, %rd281, 12296;
	// begin inline asm
	ld.global.nc.u64 %rd295, [%rd296];
	// end inline asm
	mov.b64 	%fd27, %rd293;
	abs.f64 	%fd28, %fd300;
	abs.f64 	%fd29, %fd27;
	setp.lt.f64 	%p122, %fd28, %fd29;
	mov.u64 	%rd337, %rd295;
	mov.f64 	%fd301, %fd27;
	@%p122 bra 	$L__BB5_24;
	setp.lt.f64 	%p123, %fd29, %fd28;
	mov.u64 	%rd337, %rd336;
	mov.f64 	%fd301, %fd300;
	@%p123 bra 	$L__BB5_24;
	setp.lt.s64 	%p124, %rd336, %rd295;
	min.s64 	%rd337, %rd336, %rd295;
	selp.f64 	%fd301, %fd300, %fd27, %p124;
$L__BB5_24:
	add.s32 	%r380, %r380, 1024;
	setp.lt.s32 	%p125, %r380, %r37;
	@%p125 bra 	$L__BB5_12;
$L__BB5_25:
	setp.lt.s32 	%p126, %r37, 256;
	@%p126 bra 	$L__BB5_70;
	// begin inline asm
	mov.u32 %r271, %laneid;
	// end inline asm
	mov.b64 	%rd307, %fd301;
	mov.b64 	{%r273, %r278}, %rd307;
	mov.b32 	%r289, 1;
	mov.b32 	%r290, 31;
	mov.b32 	%r291, -1;
	// begin inline asm
	shfl.sync.down.b32 %r272, %r273, %r289, %r290, %r291;
	// end inline asm
	// begin inline asm
	shfl.sync.down.b32 %r277, %r278, %r289, %r290, %r291;
	// end inline asm
	mov.b64 	%rd308, {%r272, %r277};
	mov.b64 	%fd33, %rd308;
	mov.b64 	{%r283, %r288}, %rd337;
	// begin inline asm
	shfl.sync.down.b32 %r282, %r283, %r289, %r290, %r291;
	// end inline asm
	// begin inline asm
	shfl.sync.down.b32 %r287, %r288, %r289, %r290, %r291;
	// end inline asm
	mov.b64 	%rd27, {%r282, %r287};
	setp.gt.s32 	%p178, %r271, 30;
	mov.u64 	%rd339, %rd337;
	mov.f64 	%fd303, %fd301;
	@%p178 bra 	$L__BB5_30;
	abs.f64 	%fd34, %fd301;
	abs.f64 	%fd35, %fd33;
	setp.lt.f64 	%p179, %fd34, %fd35;
	mov.u64 	%rd339, %rd27;
	mov.f64 	%fd303, %fd33;
	@%p179 bra 	$L__BB5_30;
	setp.lt.f64 	%p180, %fd35, %fd34;
	mov.u64 	%rd339, %rd337;
	mov.f64 	%fd303, %fd301;
	@%p180 bra 	$L__BB5_30;
	setp.lt.s64 	%p181, %rd337, %rd27;
	min.s64 	%rd339, %rd337, %rd27;
	selp.f64 	%fd303, %fd301, %fd33, %p181;
$L__BB5_30:
	mov.b64 	%rd309, %fd303;
	mov.b64 	{%r293, %r298}, %rd309;
	mov.b32 	%r309, 2;
	mov.b32 	%r310, 31;
	mov.b32 	%r311, -1;
	// begin inline asm
	shfl.sync.down.b32 %r292, %r293, %r309, %r310, %r311;
	// end inline asm
	// begin inline asm
	shfl.sync.down.b32 %r297, %r298, %r309, %r310, %r311;
	// end inline asm
	mov.b64 	%rd310, {%r292, %r297};
	mov.b64 	%fd38, %rd310;
	mov.b64 	{%r303, %r308}, %rd339;
	// begin inline asm
	shfl.sync.down.b32 %r302, %r303, %r309, %r310, %r311;
	// end inline asm
	// begin inline asm
	shfl.sync.down.b32 %r307, %r308, %r309, %r310, %r311;
	// end inline asm
	mov.b64 	%rd30, {%r302, %r307};
	setp.gt.s32 	%p182, %r271, 29;
	mov.u64 	%rd340, %rd339;
	mov.f64 	%fd304, %fd303;
	@%p182 bra 	$L__BB5_34;
	abs.f64 	%fd39, %fd303;
	abs.f64 	%fd40, %fd38;
	setp.lt.f64 	%p183, %fd39, %fd40;
	mov.u64 	%rd340, %rd30;
	mov.f64 	%fd304, %fd38;
	@%p183 bra 	$L__BB5_34;
	setp.lt.f64 	%p184, %fd40, %fd39;
	mov.u64 	%rd340, %rd339;
	mov.f64 	%fd304, %fd303;
	@%p184 bra 	$L__BB5_34;
	setp.lt.s64 	%p185, %rd339, %rd30;
	min.s64 	%rd340, %rd339, %rd30;
	selp.f64 	%fd304, %fd303, %fd38, %p185;
$L__BB5_34:
	mov.b64 	%rd311, %fd304;
	mov.b64 	{%r313, %r318}, %rd311;
	mov.b32 	%r329, 4;
	mov.b32 	%r330, 31;
	mov.b32 	%r331, -1;
	// begin inline asm
	shfl.sync.down.b32 %r312, %r313, %r329, %r330, %r331;
	// end inline asm
	// begin inline asm
	shfl.sync.down.b32 %r317, %r318, %r329, %r330, %r331;
	// end inline asm
	mov.b64 	%rd312, {%r312, %r317};
	mov.b64 	%fd43, %rd312;
	mov.b64 	{%r323, %r328}, %rd340;
	// begin inline asm
	shfl.sync.down.b32 %r322, %r323, %r329, %r330, %r331;
	// end inline asm
	// begin inline asm
	shfl.sync.down.b32 %r327, %r328, %r329, %r330, %r331;
	// end inline asm
	mov.b64 	%rd33, {%r322, %r327};
	setp.gt.s32 	%p186, %r271, 27;
	mov.u64 	%rd341, %rd340;
	mov.f64 	%fd305, %fd304;
	@%p186 bra 	$L__BB5_38;
	abs.f64 	%fd44, %fd304;
	abs.f64 	%fd45, %fd43;
	setp.lt.f64 	%p187, %fd44, %fd45;
	mov.u64 	%rd341, %rd33;
	mov.f64 	%fd305, %fd43;
	@%p187 bra 	$L__BB5_38;
	setp.lt.f64 	%p188, %fd45, %fd44;
	mov.u64 	%rd341, %rd340;
	mov.f64 	%fd305, %fd304;
	@%p188 bra 	$L__BB5_38;
	setp.lt.s64 	%p189, %rd340, %rd33;
	min.s64 	%rd341, %rd340, %rd33;
	selp.f64 	%fd305, %fd304, %fd43, %p189;
$L__BB5_38:
	mov.b64 	%rd313, %fd305;
	mov.b64 	{%r333, %r338}, %rd313;
	mov.b32 	%r349, 8;
	mov.b32 	%r350, 31;
	mov.b32 	%r351, -1;
	// begin inline asm
	shfl.sync.down.b32 %r332, %r333, %r349, %r350, %r351;
	// end inline asm
	// begin inline asm
	shfl.sync.down.b32 %r337, %r338, %r349, %r350, %r351;
	// end inline asm
	mov.b64 	%rd314, {%r332, %r337};
	mov.b64 	%fd48, %rd314;
	mov.b64 	{%r343, %r348}, %rd341;
	// begin inline asm
	shfl.sync.down.b32 %r342, %r343, %r349, %r350, %r351;
	// end inline asm
	// begin inline asm
	shfl.sync.down.b32 %r347, %r348, %r349, %r350, %r351;
	// end inline asm
	mov.b64 	%rd36, {%r342, %r347};
	setp.gt.s32 	%p190, %r271, 23;
	mov.u64 	%rd342, %rd341;
	mov.f64 	%fd306, %fd305;
	@%p190 bra 	$L__BB5_42;
	abs.f64 	%fd49, %fd305;
	abs.f64 	%fd50, %fd48;
	setp.lt.f64 	%p191, %fd49, %fd50;
	mov.u64 	%rd342, %rd36;
	mov.f64 	%fd306, %fd48;
	@%p191 bra 	$L__BB5_42;
	setp.lt.f64 	%p192, %fd50, %fd49;
	mov.u64 	%rd342, %rd341;
	mov.f64 	%fd306, %fd305;
	@%p192 bra 	$L__BB5_42;
	setp.lt.s64 	%p193, %rd341, %rd36;
	min.s64 	%rd342, %rd341, %rd36;
	selp.f64 	%fd306, %fd305, %fd48, %p193;
$L__BB5_42:
	mov.b64 	%rd315, %fd306;
	mov.b64 	{%r353, %r358}, %rd315;
	mov.b32 	%r369, 16;
	mov.b32 	%r370, 31;
	mov.b32 	%r371, -1;
	// begin inline asm
	shfl.sync.down.b32 %r352, %r353, %r369, %r370, %r371;
	// end inline asm
	// begin inline asm
	shfl.sync.down.b32 %r357, %r358, %r369, %r370, %r371;
	// end inline asm
	mov.b64 	%rd316, {%r352, %r357};
	mov.b64 	%fd53, %rd316;
	mov.b64 	{%r363, %r368}, %rd342;
	// begin inline asm
	shfl.sync.down.b32 %r362, %r363, %r369, %r370, %r371;
	// end inline asm
	// begin inline asm
	shfl.sync.down.b32 %r367, %r368, %r369, %r370, %r371;
	// end inline asm
	mov.b64 	%rd39, {%r362, %r367};
	setp.gt.s32 	%p194, %r271, 15;
	mov.u64 	%rd394, %rd342;
	mov.f64 	%fd357, %fd306;
	@%p194 bra 	$L__BB5_46;
	abs.f64 	%fd54, %fd306;
	abs.f64 	%fd55, %fd53;
	setp.lt.f64 	%p195, %fd54, %fd55;
	mov.u64 	%rd394, %rd39;
	mov.f64 	%fd357, %fd53;
	@%p195 bra 	$L__BB5_46;
	setp.lt.f64 	%p196, %fd55, %fd54;
	mov.u64 	%rd394, %rd342;
	mov.f64 	%fd357, %fd306;
	@%p196 bra 	$L__BB5_46;
	setp.lt.s64 	%p197, %rd342, %rd39;
	min.s64 	%rd394, %rd342, %rd39;
	selp.f64 	%fd357, %fd306, %fd53, %p197;
$L__BB5_46:
	setp.ne.s32 	%p198, %r271, 0;
	@%p198 bra 	$L__BB5_48;
	shr.u32 	%r372, %r1, 1;
	and.b32  	%r373, %r372, 496;
	mov.u32 	%r374, _ZN6thrust24THRUST_300001_SM_1000_NS8cuda_cub4core6detail5shmemE;
	add.s32 	%r375, %r374, %r373;
	st.shared.f64 	[%r375+8], %fd357;
	st.shared.u64 	[%r375+16], %rd394;
$L__BB5_48:
	bar.sync 	0;
	setp.ne.s32 	%p199, %r1, 0;
	@%p199 bra 	$L__BB5_209;
	ld.shared.f64 	%fd58, [_ZN6thrust24THRUST_300001_SM_1000_NS8cuda_cub4core6detail5shmemE+24];
	ld.shared.u64 	%rd42, [_ZN6thrust24THRUST_300001_SM_1000_NS8cuda_cub4core6detail5shmemE+32];
	abs.f64 	%fd59, %fd357;
	abs.f64 	%fd60, %fd58;
	setp.lt.f64 	%p200, %fd59, %fd60;
	mov.u64 	%rd344, %rd42;
	mov.f64 	%fd308, %fd58;
	@%p200 bra 	$L__BB5_52;
	setp.lt.f64 	%p201, %fd60, %fd59;
	mov.u64 	%rd344, %rd394;
	mov.f64 	%fd308, %fd357;
	@%p201 bra 	$L__BB5_52;
	setp.lt.s64 	%p202, %rd394, %rd42;
	min.s64 	%rd344, %rd394, %rd42;
	selp.f64 	%fd308, %fd357, %fd58, %p202;
$L__BB5_52:
	ld.shared.f64 	%fd63, [_ZN6thrust24THRUST_300001_SM_1000_NS8cuda_cub4core6detail5shmemE+40];
	ld.shared.u64 	%rd45, [_ZN6thrust24THRUST_300001_SM_1000_NS8cuda_cub4core6detail5shmemE+48];
	abs.f64 	%fd64, %fd308;
	abs.f64 	%fd65, %fd63;
	setp.lt.f64 	%p203, %fd64, %fd65;
	mov.u64 	%rd345, %rd45;
	mov.f64 	%fd309, %fd63;
	@%p203 bra 	$L__BB5_55;
	setp.lt.f64 	%p204, %fd65, %fd64;
	mov.u64 	%rd345, %rd344;
	mov.f64 	%fd309, %fd308;
	@%p204 bra 	$L__BB5_55;
	setp.lt.s64 	%p205, %rd344, %rd45;
	min.s64 	%rd345, %rd344, %rd45;
	selp.f64 	%fd309, %fd308, %fd63, %p205;
$L__BB5_55:
	ld.shared.f64 	%fd68, [_ZN6thrust24THRUST_300001_SM_1000_NS8cuda_cub4core6detail5shmemE+56];
	ld.shared.u64 	%rd48, [_ZN6thrust24THRUST_300001_SM_1000_NS8cuda_cub4core6detail5shmemE+64];
	abs.f64 	%fd69, %fd309;
	abs.f64 	%fd70, %fd68;
	setp.lt.f64 	%p206, %fd69, %fd70;
	mov.u64 	%rd346, %rd48;
	mov.f64 	%fd310, %fd68;
	@%p206 bra 	$L__BB5_58;
	setp.lt.f64 	%p207, %fd70, %fd69;
	mov.u64 	%rd346, %rd345;
	mov.f64 	%fd310, %fd309;
	@%p207 bra 	$L__BB5_58;
	setp.lt.s64 	%p208, %rd345, %rd48;
	min.s64 	%rd346, %rd345, %rd48;
	selp.f64 	%fd310, %fd309, %fd68, %p208;
$L__BB5_58:
	ld.shared.f64 	%fd73, [_ZN6thrust24THRUST_300001_SM_1000_NS8cuda_cub4core6detail5shmemE+72];
	ld.shared.u64 	%rd51, [_ZN6thrust24THRUST_300001_SM_1000_NS8cuda_cub4core6detail5shmemE+80];
	abs.f64 	%fd74, %fd310;
	abs.f64 	%fd75, %fd73;
	setp.lt.f64 	%p209, %fd74, %fd75;
	mov.u64 	%rd347, %rd51;
	mov.f64 	%fd311, %fd73;
	@%p209 bra 	$L__BB5_61;
	setp.lt.f64 	%p210, %fd75, %fd74;
	mov.u64 	%rd347, %rd346;
	mov.f64 	%fd311, %fd310;
	@%p210 bra 	$L__BB5_61;
	setp.lt.s64 	%p211, %rd346, %rd51;
	min.s64 	%rd347, %rd346, %rd51;
	selp.f64 	%fd311, %fd310, %fd73, %p211;
$L__BB5_61:
	ld.shared.f64 	%fd78, [_ZN6thrust24THRUST_300001_SM_1000_NS8cuda_cub4core6detail5shmemE+88];
	ld.shared.u64 	%rd54, [_ZN6thrust24THRUST_300001_SM_1000_NS8cuda_cub4core6detail5shmemE+96];
	abs.f64 	%fd79, %fd311;
	abs.f64 	%fd80, %fd78;
	setp.lt.f64 	%p212, %fd79, %fd80;
	mov.u64 	%rd348, %rd54;
	mov.f64 	%fd312, %fd78;
	@%p212 bra 	$L__BB5_64;
	setp.lt.f64 	%p213, %fd80, %fd79;
	mov.u64 	%rd348, %rd347;
	mov.f64 	%fd312, %fd311;
	@%p213 bra 	$L__BB5_64;
	setp.lt.s64 	%p214, %rd347, %rd54;
	min.s64 	%rd348, %rd347, %rd54;
	selp.f64 	%fd312, %fd311, %fd78, %p214;
$L__BB5_64:
	ld.shared.f64 	%fd83, [_ZN6thrust24THRUST_300001_SM_1000_NS8cuda_cub4core6detail5shmemE+104];
	ld.shared.u64 	%rd57, [_ZN6thrust24THRUST_300001_SM_1000_NS8cuda_cub4core6detail5shmemE+112];
	abs.f64 	%fd84, %fd312;
	abs.f64 	%fd85, %fd83;
	setp.lt.f64 	%p215, %fd84, %fd85;
	mov.u64 	%rd349, %rd57;
	mov.f64 	%fd313, %fd83;
	@%p215 bra 	$L__BB5_67;
	setp.lt.f64 	%p216, %fd85, %fd84;
	mov.u64 	%rd349, %rd348;
	mov.f64 	%fd313, %fd312;
	@%p216 bra 	$L__BB5_67;
	setp.lt.s64 	%p217, %rd348, %rd57;
	min.s64 	%rd349, %rd348, %rd57;
	selp.f64 	%fd313, %fd312, %fd83, %p217;
$L__BB5_67:
	ld.shared.f64 	%fd88, [_ZN6thrust24THRUST_300001_SM_1000_NS8cuda_cub4core6detail5shmemE+120];
	ld.shared.u64 	%rd60, [_ZN6thrust24THRUST_300001_SM_1000_NS8cuda_cub4core6detail5shmemE+128];
	abs.f64 	%fd89, %fd313;
	abs.f64 	%fd90, %fd88;
	setp.lt.f64 	%p218, %fd89, %fd90;
	mov.u64 	%rd394, %rd60;
	mov.f64 	%fd357, %fd88;
	@%p218 bra 	$L__BB5_209;
	setp.lt.f64 	%p219, %fd90, %fd89;
	mov.u64 	%rd394, %rd349;
	mov.f64 	%fd357, %fd313;
	@%p219 bra 	$L__BB5_209;
	setp.lt.s64 	%p220, %rd349, %rd60;
	min.s64 	%rd394, %rd349, %rd60;
	selp.f64 	%fd357, %fd313, %fd88, %p220;
	bra.uni 	$L__BB5_209;
$L__BB5_70:
	// begin inline asm
	mov.u32 %r158, %laneid;
	// end inline asm
	and.b32  	%r179, %r1, 992;
	add.s32 	%r180, %r179, 32;
	setp.gt.s32 	%p127, %r180, %r37;
	not.b32 	%r181, %r179;
	add.s32 	%r182, %r37, %r181;
	selp.b32 	%r177, %r182, 31, %p127;
	mov.b64 	%rd297, %fd301;
	mov.b64 	{%r160, %r165}, %rd297;
	mov.b32 	%r176, 1;
	mov.b32 	%r178, -1;
	// begin inline asm
	shfl.sync.down.b32 %r159, %r160, %r176, %r177, %r178;
	// end inline asm
	// begin inline asm
	shfl.sync.down.b32 %r164, %r165, %r176, %r177, %r178;
	// end inline asm
	mov.b64 	%rd298, {%r159, %r164};
	mov.b64 	%fd92, %rd298;
	mov.b64 	{%r170, %r175}, %rd337;
	// begin inline asm
	shfl.sync.down.b32 %r169, %r170, %r176, %r177, %r178;
	// end inline asm
	// begin inline asm
	shfl.sync.down.b32 %r174, %r175, %r176, %r177, %r178;
	// end inline asm
	mov.b64 	%rd62, {%r169, %r174};
	setp.ge.s32 	%p128, %r158, %r177;
	mov.u64 	%rd350, %rd337;
	mov.f64 	%fd314, %fd301;
	@%p128 bra 	$L__BB5_74;
	abs.f64 	%fd93, %fd301;
	abs.f64 	%fd94, %fd92;
	setp.lt.f64 	%p129, %fd93, %fd94;
	mov.u64 	%rd350, %rd62;
	mov.f64 	%fd314, %fd92;
	@%p129 bra 	$L__BB5_74;
	setp.lt.f64 	%p130, %fd94, %fd93;
	mov.u64 	%rd350, %rd337;
	mov.f64 	%fd314, %fd301;
	@%p130 bra 	$L__BB5_74;
	setp.lt.s64 	%p131, %rd337, %rd62;
	min.s64 	%rd350, %rd337, %rd62;
	selp.f64 	%fd314, %fd301, %fd92, %p131;
$L__BB5_74:
	mov.b64 	%rd299, %fd314;
	mov.b64 	{%r184, %r189}, %rd299;
	mov.b32 	%r200, 2;
	mov.b32 	%r202, -1;
	// begin inline asm
	shfl.sync.down.b32 %r183, %r184, %r200, %r177, %r202;
	// end inline asm
	// begin inline asm
	shfl.sync.down.b32 %r188, %r189, %r200, %r177, %r202;
	// end inline asm
	mov.b64 	%rd300, {%r183, %r188};
	mov.b64 	%fd97, %rd300;
	mov.b64 	{%r194, %r199}, %rd350;
	// begin inline asm
	shfl.sync.down.b32 %r193, %r194, %r200, %r177, %r202;
	// end inline asm
	// begin inline asm
	shfl.sync.down.b32 %r198, %r199, %r200, %r177, %r202;
	// end inline asm
	mov.b64 	%rd65, {%r193, %r198};
	add.s32 	%r203, %r158, 2;
	setp.gt.s32 	%p132, %r203, %r177;
	mov.u64 	%rd351, %rd350;
	mov.f64 	%fd315, %fd314;
	@%p132 bra 	$L__BB5_78;
	abs.f64 	%fd98, %fd314;
	abs.f64 	%fd99, %fd97;
	setp.lt.f64 	%p133, %fd98, %fd99;
	mov.u64 	%rd351, %rd65;
	mov.f64 	%fd315, %fd97;
	@%p133 bra 	$L__BB5_78;
	setp.lt.f64 	%p134, %fd99, %fd98;
	mov.u64 	%rd351, %rd350;
	mov.f64 	%fd315, %fd314;
	@%p134 bra 	$L__BB5_78;
	setp.lt.s64 	%p135, %rd350, %rd65;
	min.s64 	%rd351, %rd350, %rd65;
	selp.f64 	%fd315, %fd314, %fd97, %p135;
$L__BB5_78:
	mov.b64 	%rd301, %fd315;
	mov.b64 	{%r205, %r210}, %rd301;
	mov.b32 	%r221, 4;
	mov.b32 	%r223, -1;
	// begin inline asm
	shfl.sync.down.b32 %r204, %r205, %r221, %r177, %r223;
	// end inline asm
	// begin inline asm
	shfl.sync.down.b32 %r209, %r210, %r221, %r177, %r223;
	// end inline asm
	mov.b64 	%rd302, {%r204, %r209};
	mov.b64 	%fd102, %rd302;
	mov.b64 	{%r215, %r220}, %rd351;
	// begin inline asm
	shfl.sync.down.b32 %r214, %r215, %r221, %r177, %r223;
	// end inline asm
	// begin inline asm
	shfl.sync.down.b32 %r219, %r220, %r221, %r177, %r223;
	// end inline asm
	mov.b64 	%rd68, {%r214, %r219};
	add.s32 	%r224, %r158, 4;
	setp.gt.s32 	%p136, %r224, %r177;
	mov.u64 	%rd352, %rd351;
	mov.f64 	%fd316, %fd315;
	@%p136 bra 	$L__BB5_82;
	abs.f64 	%fd103, %fd315;
	abs.f64 	%fd104, %fd102;
	setp.lt.f64 	%p137, %fd103, %fd104;
	mov.u64 	%rd352, %rd68;
	mov.f64 	%fd316, %fd102;
	@%p137 bra 	$L__BB5_82;
	setp.lt.f64 	%p138, %fd104, %fd103;
	mov.u64 	%rd352, %rd351;
	mov.f64 	%fd316, %fd315;
	@%p138 bra 	$L__BB5_82;
	setp.lt.s64 	%p139, %rd351, %rd68;
	min.s64 	%rd352, %rd351, %rd68;
	selp.f64 	%fd316, %fd315, %fd102, %p139;
$L__BB5_82:
	mov.b64 	%rd303, %fd316;
	mov.b64 	{%r226, %r231}, %rd303;
	mov.b32 	%r242, 8;
	mov.b32 	%r244, -1;
	// begin inline asm
	shfl.sync.down.b32 %r225, %r226, %r242, %r177, %r244;
	// end inline asm
	// begin inline asm
	shfl.sync.down.b32 %r230, %r231, %r242, %r177, %r244;
	// end inline asm
	mov.b64 	%rd304, {%r225, %r230};
	mov.b64 	%fd107, %rd304;
	mov.b64 	{%r236, %r241}, %rd352;
	// begin inline asm
	shfl.sync.down.b32 %r235, %r236, %r242, %r177, %r244;
	// end inline asm
	// begin inline asm
	shfl.sync.down.b32 %r240, %r241, %r242, %r177, %r244;
	// end inline asm
	mov.b64 	%rd71, {%r235, %r240};
	add.s32 	%r245, %r158, 8;
	setp.gt.s32 	%p140, %r245, %r177;
	mov.u64 	%rd353, %rd352;
	mov.f64 	%fd317, %fd316;
	@%p140 bra 	$L__BB5_86;
	abs.f64 	%fd108, %fd316;
	abs.f64 	%fd109, %fd107;
	setp.lt.f64 	%p141, %fd108, %fd109;
	mov.u64 	%rd353, %rd71;
	mov.f64 	%fd317, %fd107;
	@%p141 bra 	$L__BB5_86;
	setp.lt.f64 	%p142, %fd109, %fd108;
	mov.u64 	%rd353, %rd352;
	mov.f64 	%fd317, %fd316;
	@%p142 bra 	$L__BB5_86;
	setp.lt.s64 	%p143, %rd352, %rd71;
	min.s64 	%rd353, %rd352, %rd71;
	selp.f64 	%fd317, %fd316, %fd107, %p143;
$L__BB5_86:
	mov.b64 	%rd305, %fd317;
	mov.b64 	{%r247, %r252}, %rd305;
	mov.b32 	%r263, 16;
	mov.b32 	%r265, -1;
	// begin inline asm
	shfl.sync.down.b32 %r246, %r247, %r263, %r177, %r265;
	// end inline asm
	// begin inline asm
	shfl.sync.down.b32 %r251, %r252, %r263, %r177, %r265;
	// end inline asm
	mov.b64 	%rd306, {%r246, %r251};
	mov.b64 	%fd112, %rd306;
	mov.b64 	{%r257, %r262}, %rd353;
	// begin inline asm
	shfl.sync.down.b32 %r256, %r257, %r263, %r177, %r265;
	// end inline asm
	// begin inline asm
	shfl.sync.down.b32 %r261, %r262, %r263, %r177, %r265;
	// end inline asm
	mov.b64 	%rd74, {%r256, %r261};
	add.s32 	%r266, %r158, 16;
	setp.gt.s32 	%p144, %r266, %r177;
	mov.u64 	%rd394, %rd353;
	mov.f64 	%fd357, %fd317;
	@%p144 bra 	$L__BB5_90;
	abs.f64 	%fd113, %fd317;
	abs.f64 	%fd114, %fd112;
	setp.lt.f64 	%p145, %fd113, %fd114;
	mov.u64 	%rd394, %rd74;
	mov.f64 	%fd357, %fd112;
	@%p145 bra 	$L__BB5_90;
	setp.lt.f64 	%p146, %fd114, %fd113;
	mov.u64 	%rd394, %rd353;
	mov.f64 	%fd357, %fd317;
	@%p146 bra 	$L__BB5_90;
	setp.lt.s64 	%p147, %rd353, %rd74;
	min.s64 	%rd394, %rd353, %rd74;
	selp.f64 	%fd357, %fd317, %fd112, %p147;
$L__BB5_90:
	setp.ne.s32 	%p148, %r158, 0;
	@%p148 bra 	$L__BB5_92;
	shr.u32 	%r267, %r1, 1;
	and.b32  	%r268, %r267, 496;
	mov.u32 	%r269, _ZN6thrust24THRUST_300001_SM_1000_NS8cuda_cub4core6detail5shmemE;
	add.s32 	%r270, %r269, %r268;
	st.shared.f64 	[%r270+8], %fd357;
	st.shared.u64 	[%r270+16], %rd394;
$L__BB5_92:
	bar.sync 	0;
	setp.ne.s32 	%p149, %r1, 0;
	@%p149 bra 	$L__BB5_209;
	setp.lt.s32 	%p150, %r37, 33;
	mov.f64 	%fd319, %fd357;
	mov.u64 	%rd355, %rd394;
	@%p150 bra 	$L__BB5_97;
	ld.shared.f64 	%fd117, [_ZN6thrust24THRUST_300001_SM_1000_NS8cuda_cub4core6detail5shmemE+24];
	ld.shared.u64 	%rd77, [_ZN6thrust24THRUST_300001_SM_1000_NS8cuda_cub4core6detail5shmemE+32];
	abs.f64 	%fd118, %fd357;
	abs.f64 	%fd119, %fd117;
	setp.lt.f64 	%p151, %fd118, %fd119;
	mov.f64 	%fd319, %fd117;
	mov.u64 	%rd355, %rd77;
	@%p151 bra 	$L__BB5_97;
	setp.lt.f64 	%p152, %fd119, %fd118;
	mov.f64 	%fd319, %fd357;
	mov.u64 	%rd355, %rd394;
	@%p152 bra 	$L__BB5_97;
	setp.lt.s64 	%p153, %rd394, %rd77;
	min.s64 	%rd355, %rd394, %rd77;
	selp.f64 	%fd319, %fd357, %fd117, %p153;
$L__BB5_97:
	setp.lt.s32 	%p154, %r37, 65;
	mov.f64 	%fd320, %fd319;
	mov.u64 	%rd356, %rd355;
	@%p154 bra 	$L__BB5_101;
	ld.shared.f64 	%fd122, [_ZN6thrust24THRUST_300001_SM_1000_NS8cuda_cub4core6detail5shmemE+40];
	ld.shared.u64 	%rd80, [_ZN6thrust24THRUST_300001_SM_1000_NS8cuda_cub4core6detail5shmemE+48];
	abs.f64 	%fd123, %fd319;
	abs.f64 	%fd124, %fd122;
	setp.lt.f64 	%p155, %fd123, %fd124;
	mov.f64 	%fd320, %fd122;
	mov.u64 	%rd356, %rd80;
	@%p155 bra 	$L__BB5_101;
	setp.lt.f64 	%p156, %fd124, %fd123;
	mov.f64 	%fd320, %fd319;
	mov.u64 	%rd356, %rd355;
	@%p156 bra 	$L__BB5_101;
	setp.lt.s64 	%p157, %rd355, %rd80;
	min.s64 	%rd356, %rd355, %rd80;
	selp.f64 	%fd320, %fd319, %fd122, %p157;
$L__BB5_101:
	setp.lt.s32 	%p158, %r37, 97;
	mov.f64 	%fd321, %fd320;
	mov.u64 	%rd357, %rd356;
	@%p158 bra 	$L__BB5_105;
	ld.shared.f64 	%fd127, [_ZN6thrust24THRUST_300001_SM_1000_NS8cuda_cub4core6detail5shmemE+56];
	ld.shared.u64 	%rd83, [_ZN6thrust24THRUST_300001_SM_1000_NS8cuda_cub4core6detail5shmemE+64];
	abs.f64 	%fd128, %fd320;
	abs.f64 	%fd129, %fd127;
	setp.lt.f64 	%p159, %fd128, %fd129;
	mov.f64 	%fd321, %fd127;
	mov.u64 	%rd357, %rd83;
	@%p159 bra 	$L__BB5_105;
	setp.lt.f64 	%p160, %fd129, %fd128;
	mov.f64 	%fd321, %fd320;
	mov.u64 	%rd357, %rd356;
	@%p160 bra 	$L__BB5_105;
	setp.lt.s64 	%p161, %rd356, %rd83;
	min.s64 	%rd357, %rd356, %rd83;
	selp.f64 	%fd321, %fd320, %fd127, %p161;
$L__BB5_105:
	setp.lt.s32 	%p162, %r37, 129;
	mov.f64 	%fd322, %fd321;
	mov.u64 	%rd358, %rd357;
	@%p162 bra 	$L__BB5_109;
	ld.shared.f64 	%fd132, [_ZN6thrust24THRUST_300001_SM_1000_NS8cuda_cub4core6detail5shmemE+72];
	ld.shared.u64 	%rd86, [_ZN6thrust24THRUST_300001_SM_1000_NS8cuda_cub4core6detail5shmemE+80];
	abs.f64 	%fd133, %fd321;
	abs.f64 	%fd134, %fd132;
	setp.lt.f64 	%p163, %fd133, %fd134;
	mov.f64 	%fd322, %fd132;
	mov.u64 	%rd358, %rd86;
	@%p163 bra 	$L__BB5_109;
	setp.lt.f64 	%p164, %fd134, %fd133;
	mov.f64 	%fd322, %fd321;
	mov.u64 	%rd358, %rd357;
	@%p164 bra 	$L__BB5_109;
	setp.lt.s64 	%p165, %rd357, %rd86;
	min.s64 	%rd358, %rd357, %rd86;
	selp.f64 	%fd322, %fd321, %fd132, %p165;
$L__BB5_109:
	setp.lt.s32 	%p166, %r37, 161;
	mov.f64 	%fd323, %fd322;
	mov.u64 	%rd359, %rd358;
	@%p166 bra 	$L__BB5_113;
	ld.shared.f64 	%fd137, [_ZN6thrust24THRUST_300001_SM_1000_NS8cuda_cub4core6detail5shmemE+88];
	ld.shared.u64 	%rd89, [_ZN6thrust24THRUST_300001_SM_1000_NS8cuda_cub4core6detail5shmemE+96];
	abs.f64 	%fd138, %fd322;
	abs.f64 	%fd139, %fd137;
	setp.lt.f64 	%p167, %fd138, %fd139;
	mov.f64 	%fd323, %fd137;
	mov.u64 	%rd359, %rd89;
	@%p167 bra 	$L__BB5_113;
	setp.lt.f64 	%p168, %fd139, %fd138;
	mov.f64 	%fd323, %fd322;
	mov.u64 	%rd359, %rd358;
	@%p168 bra 	$L__BB5_113;
	setp.lt.s64 	%p169, %rd358, %rd89;
	min.s64 	%rd359, %rd358, %rd89;
	selp.f64 	%fd323, %fd322, %fd137, %p169;
$L__BB5_113:
	setp.lt.s32 	%p170, %r37, 193;
	mov.f64 	%fd324, %fd323;
	mov.u64 	%rd360, %rd359;
	@%p170 bra 	$L__BB5_117;
	ld.shared.f64 	%fd142, [_ZN6thrust24THRUST_300001_SM_1000_NS8cuda_cub4core6detail5shmemE+104];
	ld.shared.u64 	%rd92, [_ZN6thrust24THRUST_300001_SM_1000_NS8cuda_cub4core6detail5shmemE+112];
	abs.f64 	%fd143, %fd323;
	abs.f64 	%fd144, %fd142;
	setp.lt.f64 	%p171, %fd143, %fd144;
	mov.f64 	%fd324, %fd142;
	mov.u64 	%rd360, %rd92;
	@%p171 bra 	$L__BB5_117;
	setp.lt.f64 	%p172, %fd144, %fd143;
	mov.f64 	%fd324, %fd323;
	mov.u64 	%rd360, %rd359;
	@%p172 bra 	$L__BB5_117;
	setp.lt.s64 	%p173, %rd359, %rd92;
	min.s64 	%rd360, %rd359, %rd92;
	selp.f64 	%fd324, %fd323, %fd142, %p173;
$L__BB5_117:
	setp.lt.s32 	%p174, %r37, 225;
	mov.u64 	%rd394, %rd360;
	mov.f64 	%fd357, %fd324;
	@%p174 bra 	$L__BB5_209;
	ld.shared.f64 	%fd147, [_ZN6thrust24THRUST_300001_SM_1000_NS8cuda_cub4core6detail5shmemE+120];
	ld.shared.u64 	%rd95, [_ZN6thrust24THRUST_300001_SM_1000_NS8cuda_cub4core6detail5shmemE+128];
	abs.f64 	%fd148, %fd324;
	abs.f64 	%fd149, %fd147;
	setp.lt.f64 	%p175, %fd148, %fd149;
	mov.u64 	%rd394, %rd95;
	mov.f64 	%fd357, %fd147;
	@%p175 bra 	$L__BB5_209;
	setp.lt.f64 	%p176, %fd149, %fd148;
	mov.u64 	%rd394, %rd360;
	mov.f64 	%fd357, %fd324;
	@%p176 bra 	$L__BB5_209;
	setp.lt.s64 	%p177, %rd360, %rd95;
	min.s64 	%rd394, %rd360, %rd95;
	selp.f64 	%fd357, %fd324, %fd147, %p177;
	bra.uni 	$L__BB5_209;
$L__BB5_121:
	ld.param.u64 	%rd318, [_ZN6thrust24THRUST_300001_SM_1000_NS8cuda_cub4core6detail13_kernel_agentINS1_8__reduce11ReduceAgentIPN4cuda3std3__45tupleIJdlEEESC_SB_iNS1_9__extrema9arg_max_fIdl7CompareEEEEJSC_SC_iSG_EEEvDpT0__param_0];
	mov.u32 	%r16, %tid.x;
	mul.wide.u32 	%rd208, %r16, 16;
	add.s64 	%rd189, %rd318, %rd208;
	// begin inline asm
	ld.global.nc.u64 %rd188, [%rd189];
	// end inline asm
	add.s64 	%rd191, %rd189, 8;
	// begin inline asm
	ld.global.nc.u64 %rd190, [%rd191];
	// end inline asm
	mov.b64 	%fd151, %rd188;
	add.s64 	%rd193, %rd189, 4096;
	// begin inline asm
	ld.global.nc.u64 %rd192, [%rd193];
	// end inline asm
	add.s64 	%rd195, %rd189, 4104;
	// begin inline asm
	ld.global.nc.u64 %rd361, [%rd195];
	// end inline asm
	mov.b64 	%fd325, %rd192;
	add.s64 	%rd197, %rd189, 8192;
	// begin inline asm
	ld.global.nc.u64 %rd196, [%rd197];
	// end inline asm
	add.s64 	%rd199, %rd189, 8200;
	// begin inline asm
	ld.global.nc.u64 %rd362, [%rd199];
	// end inline asm
	mov.b64 	%fd326, %rd196;
	add.s64 	%rd201, %rd189, 12288;
	// begin inline asm
	ld.global.nc.u64 %rd200, [%rd201];
	// end inline asm
	add.s64 	%rd203, %rd189, 12296;
	// begin inline asm
	ld.global.nc.u64 %rd363, [%rd203];
	// end inline asm
	mov.b64 	%fd327, %rd200;
	add.s64 	%rd205, %rd189, 16384;
	// begin inline asm
	ld.global.nc.u64 %rd204, [%rd205];
	// end inline asm
	add.s64 	%rd207, %rd189, 16392;
	// begin inline asm
	ld.global.nc.u64 %rd381, [%rd207];
	// end inline asm
	mov.b64 	%fd344, %rd204;
	abs.f64 	%fd156, %fd151;
	abs.f64 	%fd157, %fd325;
	setp.lt.f64 	%p3, %fd156, %fd157;
	@%p3 bra 	$L__BB5_123;
	setp.lt.f64 	%p4, %fd157, %fd156;
	setp.lt.s64 	%p5, %rd190, %rd361;
	or.pred  	%p6, %p4, %p5;
	selp.b64 	%rd361, %rd190, %rd361, %p6;
	selp.f64 	%fd325, %fd151, %fd325, %p6;
$L__BB5_123:
	abs.f64 	%fd160, %fd325;
	abs.f64 	%fd161, %fd326;
	setp.lt.f64 	%p7, %fd160, %fd161;
	@%p7 bra 	$L__BB5_125;
	setp.lt.f64 	%p8, %fd161, %fd160;
	setp.lt.s64 	%p9, %rd361, %rd362;
	or.pred  	%p10, %p8, %p9;
	selp.b64 	%rd362, %rd361, %rd362, %p10;
	selp.f64 	%fd326, %fd325, %fd326, %p10;
$L__BB5_125:
	abs.f64 	%fd164, %fd326;
	abs.f64 	%fd165, %fd327;
	setp.lt.f64 	%p11, %fd164, %fd165;
	@%p11 bra 	$L__BB5_127;
	setp.lt.f64 	%p12, %fd165, %fd164;
	setp.lt.s64 	%p13, %rd362, %rd363;
	or.pred  	%p14, %p12, %p13;
	selp.b64 	%rd363, %rd362, %rd363, %p14;
	selp.f64 	%fd327, %fd326, %fd327, %p14;
$L__BB5_127:
	abs.f64 	%fd168, %fd327;
	abs.f64 	%fd169, %fd344;
	setp.lt.f64 	%p15, %fd168, %fd169;
	@%p15 bra 	$L__BB5_129;
	setp.lt.f64 	%p16, %fd169, %fd168;
	setp.lt.s64 	%p17, %rd363, %rd381;
	or.pred  	%p18, %p16, %p17;
	selp.b64 	%rd381, %rd363, %rd381, %p18;
	selp.f64 	%fd344, %fd327, %fd344, %p18;
$L__BB5_129:
	setp.lt.u32 	%p19, %r37, 2560;
	mov.b32 	%r383, 1280;
	@%p19 bra 	$L__BB5_142;
	mov.b32 	%r382, 1280;
	mov.f64 	%fd329, %fd344;
	mov.u64 	%rd365, %rd381;
$L__BB5_131:
	ld.param.u64 	%rd319, [_ZN6thrust24THRUST_300001_SM_1000_NS8cuda_cub4core6detail13_kernel_agentINS1_8__reduce11ReduceAgentIPN4cuda3std3__45tupleIJdlEEESC_SB_iNS1_9__extrema9arg_max_fIdl7CompareEEEEJSC_SC_iSG_EEEvDpT0__param_0];
	add.s32 	%r40, %r382, %r16;
	mul.wide.u32 	%rd229, %r40, 16;
	add.s64 	%rd210, %rd319, %rd229;
	// begin inline asm
	ld.global.nc.u64 %rd209, [%rd210];
	// end inline asm
	add.s64 	%rd212, %rd210, 8;
	// begin inline asm
	ld.global.nc.u64 %rd366, [%rd212];
	// end inline asm
	mov.b64 	%fd330, %rd209;
	add.s64 	%rd214, %rd210, 4096;
	// begin inline asm
	ld.global.nc.u64 %rd213, [%rd214];
	// end inline asm
	add.s64 	%rd216, %rd210, 4104;
	// begin inline asm
	ld.global.nc.u64 %rd367, [%rd216];
	// end inline asm
	mov.b64 	%fd331, %rd213;
	add.s64 	%rd218, %rd210, 8192;
	// begin inline asm
	ld.global.nc.u64 %rd217, [%rd218];
	// end inline asm
	add.s64 	%rd220, %rd210, 8200;
	// begin inline asm
	ld.global.nc.u64 %rd368, [%rd220];
	// end inline asm
	mov.b64 	%fd332, %rd217;
	add.s64 	%rd222, %rd210, 12288;
	// begin inline asm
	ld.global.nc.u64 %rd221, [%rd222];
	// end inline asm
	add.s64 	%rd224, %rd210, 12296;
	// begin inline asm
	ld.global.nc.u64 %rd369, [%rd224];
	// end inline asm
	mov.b64 	%fd333, %rd221;
	add.s64 	%rd226, %rd210, 16384;
	// begin inline asm
	ld.global.nc.u64 %rd225, [%rd226];
	// end inline asm
	add.s64 	%rd228, %rd210, 16392;
	// begin inline asm
	ld.global.nc.u64 %rd381, [%rd228];
	// end inline asm
	mov.b64 	%fd344, %rd225;
	abs.f64 	%fd178, %fd329;
	abs.f64 	%fd179, %fd330;
	setp.lt.f64 	%p20, %fd178, %fd179;
	@%p20 bra 	$L__BB5_133;
	setp.lt.f64 	%p21, %fd179, %fd178;
	setp.lt.s64 	%p22, %rd365, %rd366;
	or.pred  	%p23, %p21, %p22;
	selp.b64 	%rd366, %rd365, %rd366, %p23;
	selp.f64 	%fd330, %fd329, %fd330, %p23;
$L__BB5_133:
	abs.f64 	%fd182, %fd330;
	abs.f64 	%fd183, %fd331;
	setp.lt.f64 	%p24, %fd182, %fd183;
	@%p24 bra 	$L__BB5_135;
	setp.lt.f64 	%p25, %fd183, %fd182;
	setp.lt.s64 	%p26, %rd366, %rd367;
	or.pred  	%p27, %p25, %p26;
	selp.b64 	%rd367, %rd366, %rd367, %p27;
	selp.f64 	%fd331, %fd330, %fd331, %p27;
$L__BB5_135:
	abs.f64 	%fd186, %fd331;
	abs.f64 	%fd187, %fd332;
	setp.lt.f64 	%p28, %fd186, %fd187;
	@%p28 bra 	$L__BB5_137;
	setp.lt.f64 	%p29, %fd187, %fd186;
	setp.lt.s64 	%p30, %rd367, %rd368;
	or.pred  	%p31, %p29, %p30;
	selp.b64 	%rd368, %rd367, %rd368, %p31;
	selp.f64 	%fd332, %fd331, %fd332, %p31;
$L__BB5_137:
	abs.f64 	%fd190, %fd332;
	abs.f64 	%fd191, %fd333;
	setp.lt.f64 	%p32, %fd190, %fd191;
	@%p32 bra 	$L__BB5_139;
	setp.lt.f64 	%p33, %fd191, %fd190;
	setp.lt.s64 	%p34, %rd368, %rd369;
	or.pred  	%p35, %p33, %p34;
	selp.b64 	%rd369, %rd368, %rd369, %p35;
	selp.f64 	%fd333, %fd332, %fd333, %p35;
$L__BB5_139:
	abs.f64 	%fd194, %fd333;
	abs.f64 	%fd195, %fd344;
	setp.lt.f64 	%p36, %fd194, %fd195;
	@%p36 bra 	$L__BB5_141;
	setp.lt.f64 	%p37, %fd195, %fd194;
	setp.lt.s64 	%p38, %rd369, %rd381;
	or.pred  	%p39, %p37, %p38;
	selp.b64 	%rd381, %rd369, %rd381, %p39;
	selp.f64 	%fd344, %fd333, %fd344, %p39;
$L__BB5_141:
	add.s32 	%r383, %r382, 1280;
	add.s32 	%r41, %r382, 2560;
	setp.le.s32 	%p40, %r41, %r37;
	mov.u32 	%r382, %r383;
	mov.f64 	%fd329, %fd344;
	mov.u64 	%rd365, %rd381;
	@%p40 bra 	$L__BB5_131;
$L__BB5_142:
	setp.le.s32 	%p41, %r37, %r383;
	@%p41 bra 	$L__BB5_165;
	sub.s32 	%r20, %r37, %r383;
	setp.ge.s32 	%p42, %r16, %r20;
	@%p42 bra 	$L__BB5_165;
	not.b32 	%r42, %r16;
	add.s32 	%r43, %r37, %r42;
	sub.s32 	%r21, %r43, %r383;
	and.b32  	%r44, %r21, 768;
	setp.eq.s32 	%p43, %r44, 768;
	mov.u32 	%r387, %r16;
	@%p43 bra 	$L__BB5_150;
	add.s32 	%r385, %r16, %r383;
	shr.u32 	%r45, %r21, 8;
	add.s32 	%r46, %r45, 1;
	and.b32  	%r47, %r46, 3;
	neg.s32 	%r384, %r47;
	mov.u32 	%r387, %r16;
$L__BB5_146:
	.pragma "nounroll";
	mov.u64 	%rd127, %rd381;
	mov.f64 	%fd199, %fd344;
	ld.param.u64 	%rd320, [_ZN6thrust24THRUST_300001_SM_1000_NS8cuda_cub4core6detail13_kernel_agentINS1_8__reduce11ReduceAgentIPN4cuda3std3__45tupleIJdlEEESC_SB_iNS1_9__extrema9arg_max_fIdl7CompareEEEEJSC_SC_iSG_EEEvDpT0__param_0];
	mul.wide.u32 	%rd235, %r385, 16;
	add.s64 	%rd232, %rd320, %rd235;
	// begin inline asm
	ld.global.nc.u64 %rd231, [%rd232];
	// end inline asm
	add.s64 	%rd234, %rd232, 8;
	// begin inline asm
	ld.global.nc.u64 %rd233, [%rd234];
	// end inline asm
	mov.b64 	%fd200, %rd231;
	abs.f64 	%fd201, %fd199;
	abs.f64 	%fd202, %fd200;
	setp.lt.f64 	%p44, %fd201, %fd202;
	mov.f64 	%fd344, %fd200;
	mov.u64 	%rd381, %rd233;
	@%p44 bra 	$L__BB5_149;
	setp.lt.f64 	%p45, %fd202, %fd201;
	mov.f64 	%fd344, %fd199;
	mov.u64 	%rd381, %rd127;
	@%p45 bra 	$L__BB5_149;
	setp.lt.s64 	%p46, %rd127, %rd233;
	selp.f64 	%fd344, %fd199, %fd200, %p46;
	min.s64 	%rd381, %rd127, %rd233;
$L__BB5_149:
	add.s32 	%r387, %r387, 256;
	add.s32 	%r385, %r385, 256;
	add.s32 	%r384, %r384, 1;
	setp.ne.s32 	%p47, %r384, 0;
	@%p47 bra 	$L__BB5_146;
$L__BB5_150:
	setp.lt.u32 	%p48, %r21, 768;
	@%p48 bra 	$L__BB5_165;
	ld.param.u64 	%rd321, [_ZN6thrust24THRUST_300001_SM_1000_NS8cuda_cub4core6detail13_kernel_agentINS1_8__reduce11ReduceAgentIPN4cuda3std3__45tupleIJdlEEESC_SB_iNS1_9__extrema9arg_max_fIdl7CompareEEEEJSC_SC_iSG_EEEvDpT0__param_0];
	cvt.u64.u32 	%rd236, %r387;
	cvt.u64.u32 	%rd237, %r383;
	add.s64 	%rd238, %rd236, %rd237;
	shl.b64 	%rd239, %rd238, 4;
	add.s64 	%rd240, %rd239, %rd321;
	add.s64 	%rd376, %rd240, 12296;
	add.s32 	%r388, %r387, %r383;
$L__BB5_152:
	ld.param.u64 	%rd322, [_ZN6thrust24THRUST_300001_SM_1000_NS8cuda_cub4core6detail13_kernel_agentINS1_8__reduce11ReduceAgentIPN4cuda3std3__45tupleIJdlEEESC_SB_iNS1_9__extrema9arg_max_fIdl7CompareEEEEJSC_SC_iSG_EEEvDpT0__param_0];
	mul.wide.u32 	%rd245, %r388, 16;
	add.s64 	%rd242, %rd322, %rd245;
	// begin inline asm
	ld.global.nc.u64 %rd241, [%rd242];
	// end inline asm
	add.s64 	%rd244, %rd242, 8;
	// begin inline asm
	ld.global.nc.u64 %rd243, [%rd244];
	// end inline asm
	mov.b64 	%fd208, %rd241;
	abs.f64 	%fd209, %fd344;
	abs.f64 	%fd210, %fd208;
	setp.lt.f64 	%p49, %fd209, %fd210;
	mov.f64 	%fd341, %fd208;
	mov.u64 	%rd378, %rd243;
	@%p49 bra 	$L__BB5_155;
	setp.lt.f64 	%p50, %fd210, %fd209;
	mov.f64 	%fd341, %fd344;
	mov.u64 	%rd378, %rd381;
	@%p50 bra 	$L__BB5_155;
	setp.lt.s64 	%p51, %rd381, %rd243;
	selp.f64 	%fd341, %fd344, %fd208, %p51;
	min.s64 	%rd378, %rd381, %rd243;
$L__BB5_155:
	add.s64 	%rd247, %rd376, -8200;
	// begin inline asm
	ld.global.nc.u64 %rd246, [%rd247];
	// end inline asm
	add.s64 	%rd249, %rd376, -8192;
	// begin inline asm
	ld.global.nc.u64 %rd248, [%rd249];
	// end inline asm
	mov.b64 	%fd213, %rd246;
	abs.f64 	%fd214, %fd341;
	abs.f64 	%fd215, %fd213;
	setp.lt.f64 	%p52, %fd214, %fd215;
	mov.f64 	%fd342, %fd213;
	mov.u64 	%rd379, %rd248;
	@%p52 bra 	$L__BB5_158;
	setp.lt.f64 	%p53, %fd215, %fd214;
	mov.f64 	%fd342, %fd341;
	mov.u64 	%rd379, %rd378;
	@%p53 bra 	$L__BB5_158;
	setp.lt.s64 	%p54, %rd378, %rd248;
	selp.f64 	%fd342, %fd341, %fd213, %p54;
	min.s64 	%rd379, %rd378, %rd248;
$L__BB5_158:
	add.s64 	%rd251, %rd376, -4104;
	// begin inline asm
	ld.global.nc.u64 %rd250, [%rd251];
	// end inline asm
	add.s64 	%rd253, %rd376, -4096;
	// begin inline asm
	ld.global.nc.u64 %rd252, [%rd253];
	// end inline asm
	mov.b64 	%fd218, %rd250;
	abs.f64 	%fd219, %fd342;
	abs.f64 	%fd220, %fd218;
	setp.lt.f64 	%p55, %fd219, %fd220;
	mov.f64 	%fd343, %fd218;
	mov.u64 	%rd380, %rd252;
	@%p55 bra 	$L__BB5_161;
	setp.lt.f64 	%p56, %fd220, %fd219;
	mov.f64 	%fd343, %fd342;
	mov.u64 	%rd380, %rd379;
	@%p56 bra 	$L__BB5_161;
	setp.lt.s64 	%p57, %rd379, %rd252;
	selp.f64 	%fd343, %fd342, %fd218, %p57;
	min.s64 	%rd380, %rd379, %rd252;
$L__BB5_161:
	add.s64 	%rd255, %rd376, -8;
	// begin inline asm
	ld.global.nc.u64 %rd254, [%rd255];
	// end inline asm
	// begin inline asm
	ld.global.nc.u64 %rd256, [%rd376];
	// end inline asm
	mov.b64 	%fd223, %rd254;
	abs.f64 	%fd224, %fd343;
	abs.f64 	%fd225, %fd223;
	setp.lt.f64 	%p58, %fd224, %fd225;
	mov.f64 	%fd344, %fd223;
	mov.u64 	%rd381, %rd256;
	@%p58 bra 	$L__BB5_164;
	setp.lt.f64 	%p59, %fd225, %fd224;
	mov.f64 	%fd344, %fd343;
	mov.u64 	%rd381, %rd380;
	@%p59 bra 	$L__BB5_164;
	setp.lt.s64 	%p60, %rd380, %rd256;
	selp.f64 	%fd344, %fd343, %fd223, %p60;
	min.s64 	%rd381, %rd380, %rd256;
$L__BB5_164:
	add.s32 	%r387, %r387, 1024;
	add.s64 	%rd376, %rd376, 16384;
	add.s32 	%r388, %r388, 1024;
	setp.lt.s32 	%p61, %r387, %r20;
	@%p61 bra 	$L__BB5_152;
$L__BB5_165:
	// begin inline asm
	mov.u32 %r48, %laneid;
	// end inline asm
	mov.b64 	%rd258, %fd344;
	mov.b64 	{%r50, %r55}, %rd258;
	mov.b32 	%r66, 1;
	mov.b32 	%r67, 31;
	mov.b32 	%r68, -1;
	// begin inline asm
	shfl.sync.down.b32 %r49, %r50, %r66, %r67, %r68;
	// end inline asm
	// begin inline asm
	shfl.sync.down.b32 %r54, %r55, %r66, %r67, %r68;
	// end inline asm
	mov.b64 	%rd259, {%r49, %r54};
	mov.b64 	%fd229, %rd259;
	mov.b64 	{%r60, %r65}, %rd381;
	// begin inline asm
	shfl.sync.down.b32 %r59, %r60, %r66, %r67, %r68;
	// end inline asm
	// begin inline asm
	shfl.sync.down.b32 %r64, %r65, %r66, %r67, %r68;
	// end inline asm
	mov.b64 	%rd150, {%r59, %r64};
	setp.gt.s32 	%p62, %r48, 30;
	mov.f64 	%fd346, %fd344;
	mov.u64 	%rd383, %rd381;
	@%p62 bra 	$L__BB5_169;
	abs.f64 	%fd230, %fd344;
	abs.f64 	%fd231, %fd229;
	setp.lt.f64 	%p63, %fd230, %fd231;
	mov.f64 	%fd346, %fd229;
	mov.u64 	%rd383, %rd150;
	@%p63 bra 	$L__BB5_169;
	setp.lt.f64 	%p64, %fd231, %fd230;
	mov.f64 	%fd346, %fd344;
	mov.u64 	%rd383, %rd381;
	@%p64 bra 	$L__BB5_169;
	setp.lt.s64 	%p65, %rd381, %rd150;
	selp.f64 	%fd346, %fd344, %fd229, %p65;
	min.s64 	%rd383, %rd381, %rd150;
$L__BB5_169:
	mov.b64 	%rd260, %fd346;
	mov.b64 	{%r70, %r75}, %rd260;
	mov.b32 	%r86, 2;
	mov.b32 	%r87, 31;
	mov.b32 	%r88, -1;
	// begin inline asm
	shfl.sync.down.b32 %r69, %r70, %r86, %r87, %r88;
	// end inline asm
	// begin inline asm
	shfl.sync.down.b32 %r74, %r75, %r86, %r87, %r88;
	// end inline asm
	mov.b64 	%rd261, {%r69, %r74};
	mov.b64 	%fd234, %rd261;
	mov.b64 	{%r80, %r85}, %rd383;
	// begin inline asm
	shfl.sync.down.b32 %r79, %r80, %r86, %r87, %r88;
	// end inline asm
	// begin inline asm
	shfl.sync.down.b32 %r84, %r85, %r86, %r87, %r88;
	// end inline asm
	mov.b64 	%rd153, {%r79, %r84};
	setp.gt.s32 	%p66, %r48, 29;
	mov.f64 	%fd347, %fd346;
	mov.u64 	%rd384, %rd383;
	@%p66 bra 	$L__BB5_173;
	abs.f64 	%fd235, %fd346;
	abs.f64 	%fd236, %fd234;
	setp.lt.f64 	%p67, %fd235, %fd236;
	mov.f64 	%fd347, %fd234;
	mov.u64 	%rd384, %rd153;
	@%p67 bra 	$L__BB5_173;
	setp.lt.f64 	%p68, %fd236, %fd235;
	mov.f64 	%fd347, %fd346;
	mov.u64 	%rd384, %rd383;
	@%p68 bra 	$L__BB5_173;
	setp.lt.s64 	%p69, %rd383, %rd153;
	selp.f64 	%fd347, %fd346, %fd234, %p69;
	min.s64 	%rd384, %rd383, %rd153;
$L__BB5_173:
	mov.b64 	%rd262, %fd347;
	mov.b64 	{%r90, %r95}, %rd262;
	mov.b32 	%r106, 4;
	mov.b32 	%r107, 31;
	mov.b32 	%r108, -1;
	// begin inline asm
	shfl.sync.down.b32 %r89, %r90, %r106, %r107, %r108;
	// end inline asm
	// begin inline asm
	shfl.sync.down.b32 %r94, %r95, %r106, %r107, %r108;
	// end inline asm
	mov.b64 	%rd263, {%r89, %r94};
	mov.b64 	%fd239, %rd263;
	mov.b64 	{%r100, %r105}, %rd384;
	// begin inline asm
	shfl.sync.down.b32 %r99, %r100, %r106, %r107, %r108;
	// end inline asm
	// begin inline asm
	shfl.sync.down.b32 %r104, %r105, %r106, %r107, %r108;
	// end inline asm
	mov.b64 	%rd156, {%r99, %r104};
	setp.gt.s32 	%p70, %r48, 27;
	mov.f64 	%fd348, %fd347;
	mov.u64 	%rd385, %rd384;
	@%p70 bra 	$L__BB5_177;
	abs.f64 	%fd240, %fd347;
	abs.f64 	%fd241, %fd239;
	setp.lt.f64 	%p71, %fd240, %fd241;
	mov.f64 	%fd348, %fd239;
	mov.u64 	%rd385, %rd156;
	@%p71 bra 	$L__BB5_177;
	setp.lt.f64 	%p72, %fd241, %fd240;
	mov.f64 	%fd348, %fd347;
	mov.u64 	%rd385, %rd384;
	@%p72 bra 	$L__BB5_177;
	setp.lt.s64 	%p73, %rd384, %rd156;
	selp.f64 	%fd348, %fd347, %fd239, %p73;
	min.s64 	%rd385, %rd384, %rd156;
$L__BB5_177:
	mov.b64 	%rd264, %fd348;
	mov.b64 	{%r110, %r115}, %rd264;
	mov.b32 	%r126, 8;
	mov.b32 	%r127, 31;
	mov.b32 	%r128, -1;
	// begin inline asm
	shfl.sync.down.b32 %r109, %r110, %r126, %r127, %r128;
	// end inline asm
	// begin inline asm
	shfl.sync.down.b32 %r114, %r115, %r126, %r127, %r128;
	// end inline asm
	mov.b64 	%rd265, {%r109, %r114};
	mov.b64 	%fd244, %rd265;
	mov.b64 	{%r120, %r125}, %rd385;
	// begin inline asm
	shfl.sync.down.b32 %r119, %r120, %r126, %r127, %r128;
	// end inline asm
	// begin inline asm
	shfl.sync.down.b32 %r124, %r125, %r126, %r127, %r128;
	// end inline asm
	mov.b64 	%rd159, {%r119, %r124};
	setp.gt.s32 	%p74, %r48, 23;
	mov.f64 	%fd349, %fd348;
	mov.u64 	%rd386, %rd385;
	@%p74 bra 	$L__BB5_181;
	abs.f64 	%fd245, %fd348;
	abs.f64 	%fd246, %fd244;
	setp.lt.f64 	%p75, %fd245, %fd246;
	mov.f64 	%fd349, %fd244;
	mov.u64 	%rd386, %rd159;
	@%p75 bra 	$L__BB5_181;
	setp.lt.f64 	%p76, %fd246, %fd245;
	mov.f64 	%fd349, %fd348;
	mov.u64 	%rd386, %rd385;
	@%p76 bra 	$L__BB5_181;
	setp.lt.s64 	%p77, %rd385, %rd159;
	selp.f64 	%fd349, %fd348, %fd244, %p77;
	min.s64 	%rd386, %rd385, %rd159;
$L__BB5_181:
	mov.b64 	%rd266, %fd349;
	mov.b64 	{%r130, %r135}, %rd266;
	mov.b32 	%r146, 16;
	mov.b32 	%r147, 31;
	mov.b32 	%r148, -1;
	// begin inline asm
	shfl.sync.down.b32 %r129, %r130, %r146, %r147, %r148;
	// end inline asm
	// begin inline asm
	shfl.sync.down.b32 %r134, %r135, %r146, %r147, %r148;
	// end inline asm
	mov.b64 	%rd267, {%r129, %r134};
	mov.b64 	%fd249, %rd267;
	mov.b64 	{%r140, %r145}, %rd386;
	// begin inline asm
	shfl.sync.down.b32 %r139, %r140, %r146, %r147, %r148;
	// end inline asm
	// begin inline asm
	shfl.sync.down.b32 %r144, %r145, %r146, %r147, %r148;
	// end inline asm
	mov.b64 	%rd162, {%r139, %r144};
	setp.gt.s32 	%p78, %r48, 15;
	mov.f64 	%fd357, %fd349;
	mov.u64 	%rd394, %rd386;
	@%p78 bra 	$L__BB5_185;
	abs.f64 	%fd250, %fd349;
	abs.f64 	%fd251, %fd249;
	setp.lt.f64 	%p79, %fd250, %fd251;
	mov.f64 	%fd357, %fd249;
	mov.u64 	%rd394, %rd162;
	@%p79 bra 	$L__BB5_185;
	setp.lt.f64 	%p80, %fd251, %fd250;
	mov.f64 	%fd357, %fd349;
	mov.u64 	%rd394, %rd386;
	@%p80 bra 	$L__BB5_185;
	setp.lt.s64 	%p81, %rd386, %rd162;
	selp.f64 	%fd357, %fd349, %fd249, %p81;
	min.s64 	%rd394, %rd386, %rd162;
$L__BB5_185:
	setp.ne.s32 	%p82, %r48, 0;
	@%p82 bra 	$L__BB5_187;
	shr.u32 	%r149, %r16, 1;
	and.b32  	%r150, %r149, 496;
	mov.u32 	%r151, _ZN6thrust24THRUST_300001_SM_1000_NS8cuda_cub4core6detail5shmemE;
	add.s32 	%r152, %r151, %r150;
	st.shared.f64 	[%r152+8], %fd357;
	st.shared.u64 	[%r152+16], %rd394;
$L__BB5_187:
	bar.sync 	0;
	setp.ne.s32 	%p83, %r16, 0;
	@%p83 bra 	$L__BB5_209;
	ld.shared.f64 	%fd254, [_ZN6thrust24THRUST_300001_SM_1000_NS8cuda_cub4core6detail5shmemE+24];
	ld.shared.u64 	%rd165, [_ZN6thrust24THRUST_300001_SM_1000_NS8cuda_cub4core6detail5shmemE+32];
	abs.f64 	%fd255, %fd357;
	abs.f64 	%fd256, %fd254;
	setp.lt.f64 	%p84, %fd255, %fd256;
	mov.f64 	%fd351, %fd254;
	mov.u64 	%rd388, %rd165;
	@%p84 bra 	$L__BB5_191;
	setp.lt.f64 	%p85, %fd256, %fd255;
	mov.f64 	%fd351, %fd357;
	mov.u64 	%rd388, %rd394;
	@%p85 bra 	$L__BB5_191;
	setp.lt.s64 	%p86, %rd394, %rd165;
	selp.f64 	%fd351, %fd357, %fd254, %p86;
	min.s64 	%rd388, %rd394, %rd165;
$L__BB5_191:
	ld.shared.f64 	%fd259, [_ZN6thrust24THRUST_300001_SM_1000_NS8cuda_cub4core6detail5shmemE+40];
	ld.shared.u64 	%rd168, [_ZN6thrust24THRUST_300001_SM_1000_NS8cuda_cub4core6detail5shmemE+48];
	abs.f64 	%fd260, %fd351;
	abs.f64 	%fd261, %fd259;
	setp.lt.f64 	%p87, %fd260, %fd261;
	mov.f64 	%fd352, %fd259;
	mov.u64 	%rd389, %rd168;
	@%p87 bra 	$L__BB5_194;
	setp.lt.f64 	%p88, %fd261, %fd260;
	mov.f64 	%fd352, %fd351;
	mov.u64 	%rd389, %rd388;
	@%p88 bra 	$L__BB5_194;
	setp.lt.s64 	%p89, %rd388, %rd168;
	selp.f64 	%fd352, %fd351, %fd259, %p89;
	min.s64 	%rd389, %rd388, %rd168;
$L__BB5_194:
	ld.shared.f64 	%fd264, [_ZN6thrust24THRUST_300001_SM_1000_NS8cuda_cub4core6detail5shmemE+56];
	ld.shared.u64 	%rd171, [_ZN6thrust24THRUST_300001_SM_1000_NS8cuda_cub4core6detail5shmemE+64];
	abs.f64 	%fd265, %fd352;
	abs.f64 	%fd266, %fd264;
	setp.lt.f64 	%p90, %fd265, %fd266;
	mov.f64 	%fd353, %fd264;
	mov.u64 	%rd390, %rd171;
	@%p90 bra 	$L__BB5_197;
	setp.lt.f64 	%p91, %fd266, %fd265;
	mov.f64 	%fd353, %fd352;
	mov.u64 	%rd390, %rd389;
	@%p91 bra 	$L__BB5_197;
	setp.lt.s64 	%p92, %rd389, %rd171;
	selp.f64 	%fd353, %fd352, %fd264, %p92;
	min.s64 	%rd390, %rd389, %rd171;
$L__BB5_197:
	ld.shared.f64 	%fd269, [_ZN6thrust24THRUST_300001_SM_1000_NS8cuda_cub4core6detail5shmemE+72];
	ld.shared.u64 	%rd174, [_ZN6thrust24THRUST_300001_SM_1000_NS8cuda_cub4core6detail5shmemE+80];
	abs.f64 	%fd270, %fd353;
	abs.f64 	%fd271, %fd269;
	setp.lt.f64 	%p93, %fd270, %fd271;
	mov.f64 	%fd354, %fd269;
	mov.u64 	%rd391, %rd174;
	@%p93 bra 	$L__BB5_200;
	setp.lt.f64 	%p94, %fd271, %fd270;
	mov.f64 	%fd354, %fd353;
	mov.u64 	%rd391, %rd390;
	@%p94 bra 	$L__BB5_200;
	setp.lt.s64 	%p95, %rd390, %rd174;
	selp.f64 	%fd354, %fd353, %fd269, %p95;
	min.s64 	%rd391, %rd390, %rd174;
$L__BB5_200:
	ld.shared.f64 	%fd274, [_ZN6thrust24THRUST_300001_SM_1000_NS8cuda_cub4core6detail5shmemE+88];
	ld.shared.u64 	%rd177, [_ZN6thrust24THRUST_300001_SM_1000_NS8cuda_cub4core6detail5shmemE+96];
	abs.f64 	%fd275, %fd354;
	abs.f64 	%fd276, %fd274;
	setp.lt.f64 	%p96, %fd275, %fd276;
	mov.f64 	%fd355, %fd274;
	mov.u64 	%rd392, %rd177;
	@%p96 bra 	$L__BB5_203;
	setp.lt.f64 	%p97, %fd276, %fd275;
	mov.f64 	%fd355, %fd354;
	mov.u64 	%rd392, %rd391;
	@%p97 bra 	$L__BB5_203;
	setp.lt.s64 	%p98, %rd391, %rd177;
	selp.f64 	%fd355, %fd354, %fd274, %p98;
	min.s64 	%rd392, %rd391, %rd177;
$L__BB5_203:
	ld.shared.f64 	%fd279, [_ZN6thrust24THRUST_300001_SM_1000_NS8cuda_cub4core6detail5shmemE+104];
	ld.shared.u64 	%rd180, [_ZN6thrust24THRUST_300001_SM_1000_NS8cuda_cub4core6detail5shmemE+112];
	abs.f64 	%fd280, %fd355;
	abs.f64 	%fd281, %fd279;
	setp.lt.f64 	%p99, %fd280, %fd281;
	mov.f64 	%fd356, %fd279;
	mov.u64 	%rd393, %rd180;
	@%p99 bra 	$L__BB5_206;
	setp.lt.f64 	%p100, %fd281, %fd280;
	mov.f64 	%fd356, %fd355;
	mov.u64 	%rd393, %rd392;
	@%p100 bra 	$L__BB5_206;
	setp.lt.s64 	%p101, %rd392, %rd180;
	selp.f64 	%fd356, %fd355, %fd279, %p101;
	min.s64 	%rd393, %rd392, %rd180;
$L__BB5_206:
	ld.shared.f64 	%fd284, [_ZN6thrust24THRUST_300001_SM_1000_NS8cuda_cub4core6detail5shmemE+120];
	ld.shared.u64 	%rd183, [_ZN6thrust24THRUST_300001_SM_1000_NS8cuda_cub4core6detail5shmemE+128];
	abs.f64 	%fd285, %fd356;
	abs.f64 	%fd286, %fd284;
	setp.lt.f64 	%p102, %fd285, %fd286;
	mov.u64 	%rd394, %rd183;
	mov.f64 	%fd357, %fd284;
	@%p102 bra 	$L__BB5_209;
	setp.lt.f64 	%p103, %fd286, %fd285;
	mov.u64 	%rd394, %rd393;
	mov.f64 	%fd357, %fd356;
	@%p103 bra 	$L__BB5_209;
	setp.lt.s64 	%p104, %rd393, %rd183;
	selp.f64 	%fd357, %fd356, %fd284, %p104;
	min.s64 	%rd394, %rd393, %rd183;
$L__BB5_209:
	mov.u32 	%r376, %tid.x;
	setp.ne.s32 	%p221, %r376, 0;
	@%p221 bra 	$L__BB5_211;
	ld.param.u64 	%rd326, [_ZN6thrust24THRUST_300001_SM_1000_NS8cuda_cub4core6detail13_kernel_agentINS1_8__reduce11ReduceAgentIPN4cuda3std3__45tupleIJdlEEESC_SB_iNS1_9__extrema9arg_max_fIdl7CompareEEEEJSC_SC_iSG_EEEvDpT0__param_1];
	cvta.to.global.u64 	%rd317, %rd326;
	st.global.f64 	[%rd317], %fd357;
	st.global.u64 	[%rd317+8], %rd394;
$L__BB5_211:
	ret;

}
	// .globl	_ZN6thrust24THRUST_300001_SM_1000_NS8cuda_cub4core6detail13_kernel_agentINS1_8__reduce11ReduceAgentINS0_12zip_iteratorIN4cuda3std3__45tupleIJNS0_10device_ptrIdEENS0_17counting_iteratorIlNS0_11use_defaultESF_SF_EEEEEEEPNSB_IJdlEEESJ_lNS1_9__extrema9arg_max_fIdl7CompareEEEEJSI_SK_lSO_EEEvDpT0_
.visible .entry _ZN6thrust24THRUST_300001_SM_1000_NS8cuda_cub4core6detail13_kernel_agentINS1_8__reduce11ReduceAgentINS0_12zip_iteratorIN4cuda3std3__45tupleIJNS0_10device_ptrIdEENS0_17counting_iteratorIlNS0_11use_defaultESF_SF_EEEEEEEPNSB_IJdlEEESJ_lNS1_9__extrema9arg_max_fIdl7CompareEEEEJSI_SK_lSO_EEEvDpT0_(
	.param .align 8 .b8 _ZN6thrust24THRUST_300001_SM_1000_NS8cuda_cub4core6detail13_kernel_agentINS1_8__reduce11ReduceAgentINS0_12zip_iteratorIN4cuda3std3__45tupleIJNS0_10device_ptrIdEENS0_17counting_iteratorIlNS0_11use_defaultESF_SF_EEEEEEEPNSB_IJdlEEESJ_lNS1_9__extrema9arg_max_fIdl7CompareEEEEJSI_SK_lSO_EEEvDpT0__param_0[16],
	.param .u64 .ptr .align 1 _ZN6thrust24THRUST_300001_SM_1000_NS8cuda_cub4core6detail13_kernel_agentINS1_8__reduce11ReduceAgentINS0_12zip_iteratorIN4cuda3std3__45tupleIJNS0_10device_ptrIdEENS0_17counting_iteratorIlNS0_11use_defaultESF_SF_EEEEEEEPNSB_IJdlEEESJ_lNS1_9__extrema9arg_max_fIdl7CompareEEEEJSI_SK_lSO_EEEvDpT0__param_1,
	.param .u64 _ZN6thrust24THRUST_300001_SM_1000_NS8cuda_cub4core6detail13_kernel_agentINS1_8__reduce11ReduceAgentINS0_12zip_iteratorIN4cuda3std3__45tupleIJNS0_10device_ptrIdEENS0_17counting_iteratorIlNS0_11use_defaultESF_SF_EEEEEEEPNSB_IJdlEEESJ_lNS1_9__extrema9arg_max_fIdl7CompareEEEEJSI_SK_lSO_EEEvDpT0__param_2,
	.param .align 1 .b8 _ZN6thrust24THRUST_300001_SM_1000_NS8cuda_cub4core6detail13_kernel_agentINS1_8__reduce11ReduceAgentINS0_12zip_iteratorIN4cuda3std3__45tupleIJNS0_10device_ptrIdEENS0_17counting_iteratorIlNS0_11use_defaultESF_SF_EEEEEEEPNSB_IJdlEEESJ_lNS1_9__extrema9arg_max_fIdl7CompareEEEEJSI_SK_lSO_EEEvDpT0__param_3[1]
)
.maxntid 256
{
	.reg .pred 	%p<213>;
	.reg .b32 	%r<391>;
	.reg .b64 	%rd<341>;
	.reg .b64 	%fd<352>;

	ld.param.u64 	%rd192, [_ZN6thrust24THRUST_300001_SM_1000_NS8cuda_cub4core6detail13_kernel_agentINS1_8__reduce11ReduceAgentINS0_12zip_iteratorIN4cuda3std3__45tupleIJNS0_10device_ptrIdEENS0_17counting_iteratorIlNS0_11use_defaultESF_SF_EEEEEEEPNSB_IJdlEEESJ_lNS1_9__extrema9arg_max_fIdl7CompareEEEEJSI_SK_lSO_EEEvDpT0__param_0+8];
	ld.param.u64 	%rd191, [_ZN6thrust24THRUST_300001_SM_1000_NS8cuda_cub4core6detail13_kernel_agentINS1_8__reduce11ReduceAgentINS0_12zip_iteratorIN4cuda3std3__45tupleIJNS0_10device_ptrIdEENS0_17counting_iteratorIlNS0_11use_defaultESF_SF_EEEEEEEPNSB_IJdlEEESJ_lNS1_9__extrema9arg_max_fIdl7CompareEEEEJSI_SK_lSO_EEEvDpT0__param_0];
	ld.param.u64 	%rd194, [_ZN6thrust24THRUST_300001_SM_1000_NS8cuda_cub4core6detail13_kernel_agentINS1_8__reduce11ReduceAgentINS0_12zip_iteratorIN4cuda3std3__45tupleIJNS0_10device_ptrIdEENS0_17counting_iteratorIlNS0_11use_defaultESF_SF_EEEEEEEPNSB_IJdlEEESJ_lNS1_9__extrema9arg_max_fIdl7CompareEEEEJSI_SK_lSO_EEEvDpT0__param_2];
	setp.eq.s64 	%p1, %rd194, 0;
	@%p1 bra 	$L__BB6_206;
	cvta.to.global.u64 	%rd1, %rd191;
	setp.gt.s64 	%p2, %rd194, 1279;
	@%p2 bra 	$L__BB6_122;
	cvt.u32.u64 	%r1, %rd194;
	mov.u32 	%r2, %tid.x;
	setp.ge.s32 	%p96, %r2, %r1;
	mov.f64 	%fd298, 0d0000000000000000;
	mov.b64 	%rd283, 0;
	mov.u32 	%r385, %r2;
	@%p96 bra 	$L__BB6_4;
	cvt.u64.u32 	%rd239, %r2;
	mul.wide.u32 	%rd240, %r2, 8;
	add.s64 	%rd241, %rd1, %rd240;
	add.s64 	%rd283, %rd192, %rd239;
	ld.global.f64 	%fd298, [%rd241];
	add.s32 	%r385, %r2, 256;
$L__BB6_4:
	setp.ge.s32 	%p97, %r385, %r1;
	@%p97 bra 	$L__BB6_26;
	not.b32 	%r154, %r385;
	add.s32 	%r5, %r154, %r1;
	and.b32  	%r155, %r5, 768;
	setp.eq.s32 	%p98, %r155, 768;
	@%p98 bra 	$L__BB6_11;
	cvt.u64.u32 	%rd243, %r385;
	add.s64 	%rd274, %rd192, %rd243;
	mul.wide.u32 	%rd244, %r385, 8;
	add.s64 	%rd273, %rd1, %rd244;
	shr.u32 	%r156, %r5, 8;
	add.s32 	%r157, %r156, 1;
	and.b32  	%r158, %r157, 3;
	neg.s32 	%r383, %r158;
$L__BB6_7:
	.pragma "nounroll";
	mov.u64 	%rd9, %rd283;
	mov.f64 	%fd3, %fd298;
	ld.global.f64 	%fd4, [%rd273];
	abs.f64 	%fd5, %fd3;
	abs.f64 	%fd6, %fd4;
	setp.lt.f64 	%p99, %fd5, %fd6;
	mov.u64 	%rd283, %rd274;
	mov.f64 	%fd298, %fd4;
	@%p99 bra 	$L__BB6_10;
	setp.lt.f64 	%p100, %fd6, %fd5;
	mov.u64 	%rd283, %rd9;
	mov.f64 	%fd298, %fd3;
	@%p100 bra 	$L__BB6_10;
	setp.lt.s64 	%p101, %rd9, %rd274;
	min.s64 	%rd283, %rd9, %rd274;
	selp.f64 	%fd298, %fd3, %fd4, %p101;
$L__BB6_10:
	add.s32 	%r385, %r385, 256;
	add.s64 	%rd274, %rd274, 256;
	add.s64 	%rd273, %rd273, 2048;
	add.s32 	%r383, %r383, 1;
	setp.ne.s32 	%p102, %r383, 0;
	@%p102 bra 	$L__BB6_7;
$L__BB6_11:
	setp.lt.u32 	%p103, %r5, 768;
	@%p103 bra 	$L__BB6_26;
	add.s32 	%r386, %r385, 512;
$L__BB6_13:
	mov.u32 	%r13, %r386;
	add.s32 	%r159, %r13, -512;
	cvt.s64.s32 	%rd245, %r159;
	mul.wide.s32 	%rd246, %r159, 8;
	add.s64 	%rd17, %rd1, %rd246;
	add.s64 	%rd18, %rd192, %rd245;
	ld.global.f64 	%fd12, [%rd17];
	abs.f64 	%fd13, %fd298;
	abs.f64 	%fd14, %fd12;
	setp.lt.f64 	%p104, %fd13, %fd14;
	mov.u64 	%rd280, %rd18;
	mov.f64 	%fd295, %fd12;
	@%p104 bra 	$L__BB6_16;
	setp.lt.f64 	%p105, %fd14, %fd13;
	mov.u64 	%rd280, %rd283;
	mov.f64 	%fd295, %fd298;
	@%p105 bra 	$L__BB6_16;
	setp.lt.s64 	%p106, %rd283, %rd18;
	min.s64 	%rd280, %rd283, %rd18;
	selp.f64 	%fd295, %fd298, %fd12, %p106;
$L__BB6_16:
	add.s32 	%r160, %r13, -256;
	cvt.s64.s32 	%rd247, %r160;
	add.s64 	%rd21, %rd192, %rd247;
	ld.global.f64 	%fd17, [%rd17+2048];
	abs.f64 	%fd18, %fd295;
	abs.f64 	%fd19, %fd17;
	setp.lt.f64 	%p107, %fd18, %fd19;
	mov.u64 	%rd281, %rd21;
	mov.f64 	%fd296, %fd17;
	@%p107 bra 	$L__BB6_19;
	setp.lt.f64 	%p108, %fd19, %fd18;
	mov.u64 	%rd281, %rd280;
	mov.f64 	%fd296, %fd295;
	@%p108 bra 	$L__BB6_19;
	setp.lt.s64 	%p109, %rd280, %rd21;
	min.s64 	%rd281, %rd280, %rd21;
	selp.f64 	%fd296, %fd295, %fd17, %p109;
$L__BB6_19:
	cvt.s64.s32 	%rd248, %r13;
	add.s64 	%rd24, %rd192, %rd248;
	ld.global.f64 	%fd22, [%rd17+4096];
	abs.f64 	%fd23, %fd296;
	abs.f64 	%fd24, %fd22;
	setp.lt.f64 	%p110, %fd23, %fd24;
	mov.u64 	%rd282, %rd24;
	mov.f64 	%fd297, %fd22;
	@%p110 bra 	$L__BB6_22;
	setp.lt.f64 	%p111, %fd24, %fd23;
	mov.u64 	%rd282, %rd281;
	mov.f64 	%fd297, %fd296;
	@%p111 bra 	$L__BB6_22;
	setp.lt.s64 	%p112, %rd281, %rd24;
	min.s64 	%rd282, %rd281, %rd24;
	selp.f64 	%fd297, %fd296, %fd22, %p112;
$L__BB6_22:
	add.s32 	%r161, %r13, 256;
	cvt.s64.s32 	%rd249, %r161;
	add.s64 	%rd27, %rd192, %rd249;
	ld.global.f64 	%fd27, [%rd17+6144];
	abs.f64 	%fd28, %fd297;
	abs.f64 	%fd29, %fd27;
	setp.lt.f64 	%p113, %fd28, %fd29;
	mov.u64 	%rd283, %rd27;
	mov.f64 	%fd298, %fd27;
	@%p113 bra 	$L__BB6_25;
	setp.lt.f64 	%p114, %fd29, %fd28;
	mov.u64 	%rd283, %rd282;
	mov.f64 	%fd298, %fd297;
	@%p114 bra 	$L__BB6_25;
	setp.lt.s64 	%p115, %rd282, %rd27;
	min.s64 	%rd283, %rd282, %rd27;
	selp.f64 	%fd298, %fd297, %fd27, %p115;
$L__BB6_25:
	add.s32 	%r386, %r13, 1024;
	add.s32 	%r162, %r13, 512;
	setp.lt.s32 	%p116, %r162, %r1;
	@%p116 bra 	$L__BB6_13;
$L__BB6_26:
	setp.lt.s32 	%p117, %r1, 256;
	@%p117 bra 	$L__BB6_71;
	// begin inline asm
	mov.u32 %r276, %laneid;
	// end inline asm
	mov.b64 	%rd260, %fd298;
	mov.b64 	{%r278, %r283}, %rd260;
	mov.b32 	%r294, 1;
	mov.b32 	%r295, 31;
	mov.b32 	%r296, -1;
	// begin inline asm
	shfl.sync.down.b32 %r277, %r278, %r294, %r295, %r296;
	// end inline asm
	// begin inline asm
	shfl.sync.down.b32 %r282, %r283, %r294, %r295, %r296;
	// end inline asm
	mov.b64 	%rd261, {%r277, %r282};
	mov.b64 	%fd33, %rd261;
	mov.b64 	{%r288, %r293}, %rd283;
	// begin inline asm
	shfl.sync.down.b32 %r287, %r288, %r294, %r295, %r296;
	// end inline asm
	// begin inline asm
	shfl.sync.down.b32 %r292, %r293, %r294, %r295, %r296;
	// end inline asm
	mov.b64 	%rd31, {%r287, %r292};
	setp.gt.s32 	%p169, %r276, 30;
	mov.u64 	%rd285, %rd283;
	mov.f64 	%fd300, %fd298;
	@%p169 bra 	$L__BB6_31;
	abs.f64 	%fd34, %fd298;
	abs.f64 	%fd35, %fd33;
	setp.lt.f64 	%p170, %fd34, %fd35;
	mov.u64 	%rd285, %rd31;
	mov.f64 	%fd300, %fd33;
	@%p170 bra 	$L__BB6_31;
	setp.lt.f64 	%p171, %fd35, %fd34;
	mov.u64 	%rd285, %rd283;
	mov.f64 	%fd300, %fd298;
	@%p171 bra 	$L__BB6_31;
	setp.lt.s64 	%p172, %rd283, %rd31;
	min.s64 	%rd285, %rd283, %rd31;
	selp.f64 	%fd300, %fd298, %fd33, %p172;
$L__BB6_31:
	mov.b64 	%rd262, %fd300;
	mov.b64 	{%r298, %r303}, %rd262;
	mov.b32 	%r314, 2;
	mov.b32 	%r315, 31;
	mov.b32 	%r316, -1;
	// begin inline asm
	shfl.sync.down.b32 %r297, %r298, %r314, %r315, %r316;
	// end inline asm
	// begin inline asm
	shfl.sync.down.b32 %r302, %r303, %r314, %r315, %r316;
	// end inline asm
	mov.b64 	%rd263, {%r297, %r302};
	mov.b64 	%fd38, %rd263;
	mov.b64 	{%r308, %r313}, %rd285;
	// begin inline asm
	shfl.sync.down.b32 %r307, %r308, %r314, %r315, %r316;
	// end inline asm
	// begin inline asm
	shfl.sync.down.b32 %r312, %r313, %r314, %r315, %r316;
	// end inline asm
	mov.b64 	%rd34, {%r307, %r312};
	setp.gt.s32 	%p173, %r276, 29;
	mov.u64 	%rd286, %rd285;
	mov.f64 	%fd301, %fd300;
	@%p173 bra 	$L__BB6_35;
	abs.f64 	%fd39, %fd300;
	abs.f64 	%fd40, %fd38;
	setp.lt.f64 	%p174, %fd39, %fd40;
	mov.u64 	%rd286, %rd34;
	mov.f64 	%fd301, %fd38;
	@%p174 bra 	$L__BB6_35;
	setp.lt.f64 	%p175, %fd40, %fd39;
	mov.u64 	%rd286, %rd285;
	mov.f64 	%fd301, %fd300;
	@%p175 bra 	$L__BB6_35;
	setp.lt.s64 	%p176, %rd285, %rd34;
	min.s64 	%rd286, %rd285, %rd34;
	selp.f64 	%fd301, %fd300, %fd38, %p176;
$L__BB6_35:
	mov.b64 	%rd264, %fd301;
	mov.b64 	{%r318, %r323}, %rd264;
	mov.b32 	%r334, 4;
	mov.b32 	%r335, 31;
	mov.b32 	%r336, -1;
	// begin inline asm
	shfl.sync.down.b32 %r317, %r318, %r334, %r335, %r336;
	// end inline asm
	// begin inline asm
	shfl.sync.down.b32 %r322, %r323, %r334, %r335, %r336;
	// end inline asm
	mov.b64 	%rd265, {%r317, %r322};
	mov.b64 	%fd43, %rd265;
	mov.b64 	{%r328, %r333}, %rd286;
	// begin inline asm
	shfl.sync.down.b32 %r327, %r328, %r334, %r335, %r336;
	// end inline asm
	// begin inline asm
	shfl.sync.down.b32 %r332, %r333, %r334, %r335, %r336;
	// end inline asm
	mov.b64 	%rd37, {%r327, %r332};
	setp.gt.s32 	%p177, %r276, 27;
	mov.u64 	%rd287, %rd286;
	mov.f64 	%fd302, %fd301;
	@%p177 bra 	$L__BB6_39;
	abs.f64 	%fd44, %fd301;
	abs.f64 	%fd45, %fd43;
	setp.lt.f64 	%p178, %fd44, %fd45;
	mov.u64 	%rd287, %rd37;
	mov.f64 	%fd302, %fd43;
	@%p178 bra 	$L__BB6_39;
	setp.lt.f64 	%p179, %fd45, %fd44;
	mov.u64 	%rd287, %rd286;
	mov.f64 	%fd302, %fd301;
	@%p179 bra 	$L__BB6_39;
	setp.lt.s64 	%p180, %rd286, %rd37;
	min.s64 	%rd287, %rd286, %rd37;
	selp.f64 	%fd302, %fd301, %fd43, %p180;
$L__BB6_39:
	mov.b64 	%rd266, %fd302;
	mov.b64 	{%r338, %r343}, %rd266;
	mov.b32 	%r354, 8;
	mov.b32 	%r355, 31;
	mov.b32 	%r356, -1;
	// begin inline asm
	shfl.sync.down.b32 %r337, %r338, %r354, %r355, %r356;
	// end inline asm
	// begin inline asm
	shfl.sync.down.b32 %r342, %r343, %r354, %r355, %r356;
	// end inline asm
	mov.b64 	%rd267, {%r337, %r342};
	mov.b64 	%fd48, %rd267;
	mov.b64 	{%r348, %r353}, %rd287;
	// begin inline asm
	shfl.sync.down.b32 %r347, %r348, %r354, %r355, %r356;
	// end inline asm
	// begin inline asm
	shfl.sync.down.b32 %r352, %r353, %r354, %r355, %r356;
	// end inline asm
	mov.b64 	%rd40, {%r347, %r352};
	setp.gt.s32 	%p181, %r276, 23;
	mov.u64 	%rd288, %rd287;
	mov.f64 	%fd303, %fd302;
	@%p181 bra 	$L__BB6_43;
	abs.f64 	%fd49, %fd302;
	abs.f64 	%fd50, %fd48;
	setp.lt.f64 	%p182, %fd49, %fd50;
	mov.u64 	%rd288, %rd40;
	mov.f64 	%fd303, %fd48;
	@%p182 bra 	$L__BB6_43;
	setp.lt.f64 	%p183, %fd50, %fd49;
	mov.u64 	%rd288, %rd287;
	mov.f64 	%fd303, %fd302;
	@%p183 bra 	$L__BB6_43;
	setp.lt.s64 	%p184, %rd287, %rd40;
	min.s64 	%rd288, %rd287, %rd40;
	selp.f64 	%fd303, %fd302, %fd48, %p184;
$L__BB6_43:
	mov.b64 	%rd268, %fd303;
	mov.b64 	{%r358, %r363}, %rd268;
	mov.b32 	%r374, 16;
	mov.b32 	%r375, 31;
	mov.b32 	%r376, -1;
	// begin inline asm
	shfl.sync.down.b32 %r357, %r358, %r374, %r375, %r376;
	// end inline asm
	// begin inline asm
	shfl.sync.down.b32 %r362, %r363, %r374, %r375, %r376;
	// end inline asm
	mov.b64 	%rd269, {%r357, %r362};
	mov.b64 	%fd53, %rd269;
	mov.b64 	{%r368, %r373}, %rd288;
	// begin inline asm
	shfl.sync.down.b32 %r367, %r368, %r374, %r375, %r376;
	// end inline asm
	// begin inline asm
	shfl.sync.down.b32 %r372, %r373, %r374, %r375, %r376;
	// end inline asm
	mov.b64 	%rd43, {%r367, %r372};
	setp.gt.s32 	%p185, %r276, 15;
	mov.u64 	%rd340, %rd288;
	mov.f64 	%fd351, %fd303;
	@%p185 bra 	$L__BB6_47;
	abs.f64 	%fd54, %fd303;
	abs.f64 	%fd55, %fd53;
	setp.lt.f64 	%p186, %fd54, %fd55;
	mov.u64 	%rd340, %rd43;
	mov.f64 	%fd351, %fd53;
	@%p186 bra 	$L__BB6_47;
	setp.lt.f64 	%p187, %fd55, %fd54;
	mov.u64 	%rd340, %rd288;
	mov.f64 	%fd351, %fd303;
	@%p187 bra 	$L__BB6_47;
	setp.lt.s64 	%p188, %rd288, %rd43;
	min.s64 	%rd340, %rd288, %rd43;
	selp.f64 	%fd351, %fd303, %fd53, %p188;
$L__BB6_47:
	setp.ne.s32 	%p189, %r276, 0;
	@%p189 bra 	$L__BB6_49;
	shr.u32 	%r377, %r2, 1;
	and.b32  	%r378, %r377, 496;
	mov.u32 	%r379, _ZN6thrust24THRUST_300001_SM_1000_NS8cuda_cub4core6detail5shmemE;
	add.s32 	%r380, %r379, %r378;
	st.shared.f64 	[%r380+8], %fd351;
	st.shared.u64 	[%r380+16], %rd340;
$L__BB6_49:
	bar.sync 	0;
	setp.ne.s32 	%p190, %r2, 0;
	@%p190 bra 	$L__BB6_204;
	ld.shared.f64 	%fd58, [_ZN6thrust24THRUST_300001_SM_1000_NS8cuda_cub4core6detail5shmemE+24];
	ld.shared.u64 	%rd46, [_ZN6thrust24THRUST_300001_SM_1000_NS8cuda_cub4core6detail5shmemE+32];
	abs.f64 	%fd59, %fd351;
	abs.f64 	%fd60, %fd58;
	setp.lt.f64 	%p191, %fd59, %fd60;
	mov.u64 	%rd290, %rd46;
	mov.f64 	%fd305, %fd58;
	@%p191 bra 	$L__BB6_53;
	setp.lt.f64 	%p192, %fd60, %fd59;
	mov.u64 	%rd290, %rd340;
	mov.f64 	%fd305, %fd351;
	@%p192 bra 	$L__BB6_53;
	setp.lt.s64 	%p193, %rd340, %rd46;
	min.s64 	%rd290, %rd340, %rd46;
	selp.f64 	%fd305, %fd351, %fd58, %p193;
$L__BB6_53:
	ld.shared.f64 	%fd63, [_ZN6thrust24THRUST_300001_SM_1000_NS8cuda_cub4core6detail5shmemE+40];
	ld.shared.u64 	%rd49, [_ZN6thrust24THRUST_300001_SM_1000_NS8cuda_cub4core6detail5shmemE+48];
	abs.f64 	%fd64, %fd305;
	abs.f64 	%fd65, %fd63;
	setp.lt.f64 	%p194, %fd64, %fd65;
	mov.u64 	%rd291, %rd49;
	mov.f64 	%fd306, %fd63;
	@%p194 bra 	$L__BB6_56;
	setp.lt.f64 	%p195, %fd65, %fd64;
	mov.u64 	%rd291, %rd290;
	mov.f64 	%fd306, %fd305;
	@%p195 bra 	$L__BB6_56;
	setp.lt.s64 	%p196, %rd290, %rd49;
	min.s64 	%rd291, %rd290, %rd49;
	selp.f64 	%fd306, %fd305, %fd63, %p196;
$L__BB6_56:
	ld.shared.f64 	%fd68, [_ZN6thrust24THRUST_300001_SM_1000_NS8cuda_cub4core6detail5shmemE+56];
	ld.shared.u64 	%rd52, [_ZN6thrust24THRUST_300001_SM_1000_NS8cuda_cub4core6detail5shmemE+64];
	abs.f64 	%fd69, %fd306;
	abs.f64 	%fd70, %fd68;
	setp.lt.f64 	%p197, %fd69, %fd70;
	mov.u64 	%rd292, %rd52;
	mov.f64 	%fd307, %fd68;
	@%p197 bra 	$L__BB6_59;
	setp.lt.f64 	%p198, %fd70, %fd69;
	mov.u64 	%rd292, %rd291;
	mov.f64 	%fd307, %fd306;
	@%p198 bra 	$L__BB6_59;
	setp.lt.s64 	%p199, %rd291, %rd52;
	min.s64 	%rd292, %rd291, %rd52;
	selp.f64 	%fd307, %fd306, %fd68, %p199;
$L__BB6_59:
	ld.shared.f64 	%fd73, [_ZN6thrust24THRUST_300001_SM_1000_NS8cuda_cub4core6detail5shmemE+72];
	ld.shared.u64 	%rd55, [_ZN6thrust24THRUST_300001_SM_1000_NS8cuda_cub4core6detail5shmemE+80];
	abs.f64 	%fd74, %fd307;
	abs.f64 	%fd75, %fd73;
	setp.lt.f64 	%p200, %fd74, %fd75;
	mov.u64 	%rd293, %rd55;
	mov.f64 	%fd308, %fd73;
	@%p200 bra 	$L__BB6_62;
	setp.lt.f64 	%p201, %fd75, %fd74;
	mov.u64 	%rd293, %rd292;
	mov.f64 	%fd308, %fd307;
	@%p201 bra 	$L__BB6_62;
	setp.lt.s64 	%p202, %rd292, %rd55;
	min.s64 	%rd293, %rd292, %rd55;
	selp.f64 	%fd308, %fd307, %fd73, %p202;
$L__BB6_62:
	ld.shared.f64 	%fd78, [_ZN6thrust24THRUST_300001_SM_1000_NS8cuda_cub4core6detail5shmemE+88];
	ld.shared.u64 	%rd58, [_ZN6thrust24THRUST_300001_SM_1000_NS8cuda_cub4core6detail5shmemE+96];
	abs.f64 	%fd79, %fd308;
	abs.f64 	%fd80, %fd78;
	setp.lt.f64 	%p203, %fd79, %fd80;
	mov.u64 	%rd294, %rd58;
	mov.f64 	%fd309, %fd78;
	@%p203 bra 	$L__BB6_65;
	setp.lt.f64 	%p204, %fd80, %fd79;
	mov.u64 	%rd294, %rd293;
	mov.f64 	%fd309, %fd308;
	@%p204 bra 	$L__BB6_65;
	setp.lt.s64 	%p205, %rd293, %rd58;
	min.s64 	%rd294, %rd293, %rd58;
	selp.f64 	%fd309, %fd308, %fd78, %p205;
$L__BB6_65:
	ld.shared.f64 	%fd83, [_ZN6thrust24THRUST_300001_SM_1000_NS8cuda_cub4core6detail5shmemE+104];
	ld.shared.u64 	%rd61, [_ZN6thrust24THRUST_300001_SM_1000_NS8cuda_cub4core6detail5shmemE+112];
	abs.f64 	%fd84, %fd309;
	abs.f64 	%fd85, %fd83;
	setp.lt.f64 	%p206, %fd84, %fd85;
	mov.u64 	%rd295, %rd61;
	mov.f64 	%fd310, %fd83;
	@%p206 bra 	$L__BB6_68;
	setp.lt.f64 	%p207, %fd85, %fd84;
	mov.u64 	%rd295, %rd294;
	mov.f64 	%fd310, %fd309;
	@%p207 bra 	$L__BB6_68;
	setp.lt.s64 	%p208, %rd294, %rd61;
	min.s64 	%rd295, %rd294, %rd61;
	selp.f64 	%fd310, %fd309, %fd83, %p208;
$L__BB6_68:
	ld.shared.f64 	%fd88, [_ZN6thrust24THRUST_300001_SM_1000_NS8cuda_cub4core6detail5shmemE+120];
	ld.shared.u64 	%rd64, [_ZN6thrust24THRUST_300001_SM_1000_NS8cuda_cub4core6detail5shmemE+128];
	abs.f64 	%fd89, %fd310;
	abs.f64 	%fd90, %fd88;
	setp.lt.f64 	%p209, %fd89, %fd90;
	mov.u64 	%rd340, %rd64;
	mov.f64 	%fd351, %fd88;
	@%p209 bra 	$L__BB6_204;
	setp.lt.f64 	%p210, %fd90, %fd89;
	mov.u64 	%rd340, %rd295;
	mov.f64 	%fd351, %fd310;
	@%p210 bra 	$L__BB6_204;
	setp.lt.s64 	%p211, %rd295, %rd64;
	min.s64 	%rd340, %rd295, %rd64;
	selp.f64 	%fd351, %fd310, %fd88, %p211;
	bra.uni 	$L__BB6_204;
$L__BB6_71:
	// begin inline asm
	mov.u32 %r163, %laneid;
	// end inline asm
	and.b32  	%r184, %r2, 992;
	add.s32 	%r185, %r184, 32;
	setp.gt.s32 	%p118, %r185, %r1;
	not.b32 	%r186, %r184;
	add.s32 	%r187, %r1, %r186;
	selp.b32 	%r182, %r187, 31, %p118;
	mov.b64 	%rd250, %fd298;
	mov.b64 	{%r165, %r170}, %rd250;
	mov.b32 	%r181, 1;
	mov.b32 	%r183, -1;
	// begin inline asm
	shfl.sync.down.b32 %r164, %r165, %r181, %r182, %r183;
	// end inline asm
	// begin inline asm
	shfl.sync.down.b32 %r169, %r170, %r181, %r182, %r183;
	// end inline asm
	mov.b64 	%rd251, {%r164, %r169};
	mov.b64 	%fd92, %rd251;
	mov.b64 	{%r175, %r180}, %rd283;
	// begin inline asm
	shfl.sync.down.b32 %r174, %r175, %r181, %r182, %r183;
	// end inline asm
	// begin inline asm
	shfl.sync.down.b32 %r179, %r180, %r181, %r182, %r183;
	// end inline asm
	mov.b64 	%rd66, {%r174, %r179};
	setp.ge.s32 	%p119, %r163, %r182;
	mov.u64 	%rd296, %rd283;
	mov.f64 	%fd311, %fd298;
	@%p119 bra 	$L__BB6_75;
	abs.f64 	%fd93, %fd298;
	abs.f64 	%fd94, %fd92;
	setp.lt.f64 	%p120, %fd93, %fd94;
	mov.u64 	%rd296, %rd66;
	mov.f64 	%fd311, %fd92;
	@%p120 bra 	$L__BB6_75;
	setp.lt.f64 	%p121, %fd94, %fd93;
	mov.u64 	%rd296, %rd283;
	mov.f64 	%fd311, %fd298;
	@%p121 bra 	$L__BB6_75;
	setp.lt.s64 	%p122, %rd283, %rd66;
	min.s64 	%rd296, %rd283, %rd66;
	selp.f64 	%fd311, %fd298, %fd92, %p122;
$L__BB6_75:
	mov.b64 	%rd252, %fd311;
	mov.b64 	{%r189, %r194}, %rd252;
	mov.b32 	%r205, 2;
	mov.b32 	%r207, -1;
	// begin inline asm
	shfl.sync.down.b32 %r188, %r189, %r205, %r182, %r207;
	// end inline asm
	// begin inline asm
	shfl.sync.down.b32 %r193, %r194, %r205, %r182, %r207;
	// end inline asm
	mov.b64 	%rd253, {%r188, %r193};
	mov.b64 	%fd97, %rd253;
	mov.b64 	{%r199, %r204}, %rd296;
	// begin inline asm
	shfl.sync.down.b32 %r198, %r199, %r205, %r182, %r207;
	// end inline asm
	// begin inline asm
	shfl.sync.down.b32 %r203, %r204, %r205, %r182, %r207;
	// end inline asm
	mov.b64 	%rd69, {%r198, %r203};
	add.s32 	%r208, %r163, 2;
	setp.gt.s32 	%p123, %r208, %r182;
	mov.u64 	%rd297, %rd296;
	mov.f64 	%fd312, %fd311;
	@%p123 bra 	$L__BB6_79;
	abs.f64 	%fd98, %fd311;
	abs.f64 	%fd99, %fd97;
	setp.lt.f64 	%p124, %fd98, %fd99;
	mov.u64 	%rd297, %rd69;
	mov.f64 	%fd312, %fd97;
	@%p124 bra 	$L__BB6_79;
	setp.lt.f64 	%p125, %fd99, %fd98;
	mov.u64 	%rd297, %rd296;
	mov.f64 	%fd312, %fd311;
	@%p125 bra 	$L__BB6_79;
	setp.lt.s64 	%p126, %rd296, %rd69;
	min.s64 	%rd297, %rd296, %rd69;
	selp.f64 	%fd312, %fd311, %fd97, %p126;
$L__BB6_79:
	mov.b64 	%rd254, %fd312;
	mov.b64 	{%r210, %r215}, %rd254;
	mov.b32 	%r226, 4;
	mov.b32 	%r228, -1;
	// begin inline asm
	shfl.sync.down.b32 %r209, %r210, %r226, %r182, %r228;
	// end inline asm
	// begin inline asm
	shfl.sync.down.b32 %r214, %r215, %r226, %r182, %r228;
	// end inline asm
	mov.b64 	%rd255, {%r209, %r214};
	mov.b64 	%fd102, %rd255;
	mov.b64 	{%r220, %r225}, %rd297;
	// begin inline asm
	shfl.sync.down.b32 %r219, %r220, %r226, %r182, %r228;
	// end inline asm
	// begin inline asm
	shfl.sync.down.b32 %r224, %r225, %r226, %r182, %r228;
	// end inline asm
	mov.b64 	%rd72, {%r219, %r224};
	add.s32 	%r229, %r163, 4;
	setp.gt.s32 	%p127, %r229, %r182;
	mov.u64 	%rd298, %rd297;
	mov.f64 	%fd313, %fd312;
	@%p127 bra 	$L__BB6_83;
	abs.f64 	%fd103, %fd312;
	abs.f64 	%fd104, %fd102;
	setp.lt.f64 	%p128, %fd103, %fd104;
	mov.u64 	%rd298, %rd72;
	mov.f64 	%fd313, %fd102;
	@%p128 bra 	$L__BB6_83;
	setp.lt.f64 	%p129, %fd104, %fd103;
	mov.u64 	%rd298, %rd297;
	mov.f64 	%fd313, %fd312;
	@%p129 bra 	$L__BB6_83;
	setp.lt.s64 	%p130, %rd297, %rd72;
	min.s64 	%rd298, %rd297, %rd72;
	selp.f64 	%fd313, %fd312, %fd102, %p130;
$L__BB6_83:
	mov.b64 	%rd256, %fd313;
	mov.b64 	{%r231, %r236}, %rd256;
	mov.b32 	%r247, 8;
	mov.b32 	%r249, -1;
	// begin inline asm
	shfl.sync.down.b32 %r230, %r231, %r247, %r182, %r249;
	// end inline asm
	// begin inline asm
	shfl.sync.down.b32 %r235, %r236, %r247, %r182, %r249;
	// end inline asm
	mov.b64 	%rd257, {%r230, %r235};
	mov.b64 	%fd107, %rd257;
	mov.b64 	{%r241, %r246}, %rd298;
	// begin inline asm
	shfl.sync.down.b32 %r240, %r241, %r247, %r182, %r249;
	// end inline asm
	// begin inline asm
	shfl.sync.down.b32 %r245, %r246, %r247, %r182, %r249;
	// end inline asm
	mov.b64 	%rd75, {%r240, %r245};
	add.s32 	%r250, %r163, 8;
	setp.gt.s32 	%p131, %r250, %r182;
	mov.u64 	%rd299, %rd298;
	mov.f64 	%fd314, %fd313;
	@%p131 bra 	$L__BB6_87;
	abs.f64 	%fd108, %fd313;
	abs.f64 	%fd109, %fd107;
	setp.lt.f64 	%p132, %fd108, %fd109;
	mov.u64 	%rd299, %rd75;
	mov.f64 	%fd314, %fd107;
	@%p132 bra 	$L__BB6_87;
	setp.lt.f64 	%p133, %fd109, %fd108;
	mov.u64 	%rd299, %rd298;
	mov.f64 	%fd314, %fd313;
	@%p133 bra 	$L__BB6_87;
	setp.lt.s64 	%p134, %rd298, %rd75;
	min.s64 	%rd299, %rd298, %rd75;
	selp.f64 	%fd314, %fd313, %fd107, %p134;
$L__BB6_87:
	mov.b64 	%rd258, %fd314;
	mov.b64 	{%r252, %r257}, %rd258;
	mov.b32 	%r268, 16;
	mov.b32 	%r270, -1;
	// begin inline asm
	shfl.sync.down.b32 %r251, %r252, %r268, %r182, %r270;
	// end inline asm
	// begin inline asm
	shfl.sync.down.b32 %r256, %r257, %r268, %r182, %r270;
	// end inline asm
	mov.b64 	%rd259, {%r251, %r256};
	mov.b64 	%fd112, %rd259;
	mov.b64 	{%r262, %r267}, %rd299;
	// begin inline asm
	shfl.sync.down.b32 %r261, %r262, %r268, %r182, %r270;
	// end inline asm
	// begin inline asm
	shfl.sync.down.b32 %r266, %r267, %r268, %r182, %r270;
	// end inline asm
	mov.b64 	%rd78, {%r261, %r266};
	add.s32 	%r271, %r163, 16;
	setp.gt.s32 	%p135, %r271, %r182;
	mov.u64 	%rd340, %rd299;
	mov.f64 	%fd351, %fd314;
	@%p135 bra 	$L__BB6_91;
	abs.f64 	%fd113, %fd314;
	abs.f64 	%fd114, %fd112;
	setp.lt.f64 	%p136, %fd113, %fd114;
	mov.u64 	%rd340, %rd78;
	mov.f64 	%fd351, %fd112;
	@%p136 bra 	$L__BB6_91;
	setp.lt.f64 	%p137, %fd114, %fd113;
	mov.u64 	%rd340, %rd299;
	mov.f64 	%fd351, %fd314;
	@%p137 bra 	$L__BB6_91;
	setp.lt.s64 	%p138, %rd299, %rd78;
	min.s64 	%rd340, %rd299, %rd78;
	selp.f64 	%fd351, %fd314, %fd112, %p138;
$L__BB6_91:
	setp.ne.s32 	%p139, %r163, 0;
	@%p139 bra 	$L__BB6_93;
	shr.u32 	%r272, %r2, 1;
	and.b32  	%r273, %r272, 496;
	mov.u32 	%r274, _ZN6thrust24THRUST_300001_SM_1000_NS8cuda_cub4core6detail5shmemE;
	add.s32 	%r275, %r274, %r273;
	st.shared.f64 	[%r275+8], %fd351;
	st.shared.u64 	[%r275+16], %rd340;
$L__BB6_93:
	bar.sync 	0;
	setp.ne.s32 	%p140, %r2, 0;
	@%p140 bra 	$L__BB6_204;
	setp.lt.s32 	%p141, %r1, 33;
	mov.f64 	%fd316, %fd351;
	mov.u64 	%rd301, %rd340;
	@%p141 bra 	$L__BB6_98;
	ld.shared.f64 	%fd117, [_ZN6thrust24THRUST_300001_SM_1000_NS8cuda_cub4core6detail5shmemE+24];
	ld.shared.u64 	%rd81, [_ZN6thrust24THRUST_300001_SM_1000_NS8cuda_cub4core6detail5shmemE+32];
	abs.f64 	%fd118, %fd351;
	abs.f64 	%fd119, %fd117;
	setp.lt.f64 	%p142, %fd118, %fd119;
	mov.f64 	%fd316, %fd117;
	mov.u64 	%rd301, %rd81;
	@%p142 bra 	$L__BB6_98;
	setp.lt.f64 	%p143, %fd119, %fd118;
	mov.f64 	%fd316, %fd351;
	mov.u64 	%rd301, %rd340;
	@%p143 bra 	$L__BB6_98;
	setp.lt.s64 	%p144, %rd340, %rd81;
	min.s64 	%rd301, %rd340, %rd81;
	selp.f64 	%fd316, %fd351, %fd117, %p144;
$L__BB6_98:
	setp.lt.s32 	%p145, %r1, 65;
	mov.f64 	%fd317, %fd316;
	mov.u64 	%rd302, %rd301;
	@%p145 bra 	$L__BB6_102;
	ld.shared.f64 	%fd122, [_ZN6thrust24THRUST_300001_SM_1000_NS8cuda_cub4core6detail5shmemE+40];
	ld.shared.u64 	%rd84, [_ZN6thrust24THRUST_300001_SM_1000_NS8cuda_cub4core6detail5shmemE+48];
	abs.f64 	%fd123, %fd316;
	abs.f64 	%fd124, %fd122;
	setp.lt.f64 	%p146, %fd123, %fd124;
	mov.f64 	%fd317, %fd122;
	mov.u64 	%rd302, %rd84;
	@%p146 bra 	$L__BB6_102;
	setp.lt.f64 	%p147, %fd124, %fd123;
	mov.f64 	%fd317, %fd316;
	mov.u64 	%rd302, %rd301;
	@%p147 bra 	$L__BB6_102;
	setp.lt.s64 	%p148, %rd301, %rd84;
	min.s64 	%rd302, %rd301, %rd84;
	selp.f64 	%fd317, %fd316, %fd122, %p148;
$L__BB6_102:
	setp.lt.s32 	%p149, %r1, 97;
	mov.f64 	%fd318, %fd317;
	mov.u64 	%rd303, %rd302;
	@%p149 bra 	$L__BB6_106;
	ld.shared.f64 	%fd127, [_ZN6thrust24THRUST_300001_SM_1000_NS8cuda_cub4core6detail5shmemE+56];
	ld.shared.u64 	%rd87, [_ZN6thrust24THRUST_300001_SM_1000_NS8cuda_cub4core6detail5shmemE+64];
	abs.f64 	%fd128, %fd317;
	abs.f64 	%fd129, %fd127;
	setp.lt.f64 	%p150, %fd128, %fd129;
	mov.f64 	%fd318, %fd127;
	mov.u64 	%rd303, %rd87;
	@%p150 bra 	$L__BB6_106;
	setp.lt.f64 	%p151, %fd129, %fd128;
	mov.f64 	%fd318, %fd317;
	mov.u64 	%rd303, %rd302;
	@%p151 bra 	$L__BB6_106;
	setp.lt.s64 	%p152, %rd302, %rd87;
	min.s64 	%rd303, %rd302, %rd87;
	selp.f64 	%fd318, %fd317, %fd127, %p152;
$L__BB6_106:
	setp.lt.s32 	%p153, %r1, 129;
	mov.f64 	%fd319, %fd318;
	mov.u64 	%rd304, %rd303;
	@%p153 bra 	$L__BB6_110;
	ld.shared.f64 	%fd132, [_ZN6thrust24THRUST_300001_SM_1000_NS8cuda_cub4core6detail5shmemE+72];
	ld.shared.u64 	%rd90, [_ZN6thrust24THRUST_300001_SM_1000_NS8cuda_cub4core6detail5shmemE+80];
	abs.f64 	%fd133, %fd318;
	abs.f64 	%fd134, %fd132;
	setp.lt.f64 	%p154, %fd133, %fd134;
	mov.f64 	%fd319, %fd132;
	mov.u64 	%rd304, %rd90;
	@%p154 bra 	$L__BB6_110;
	setp.lt.f64 	%p155, %fd134, %fd133;
	mov.f64 	%fd319, %fd318;
	mov.u64 	%rd304, %rd303;
	@%p155 bra 	$L__BB6_110;
	setp.lt.s64 	%p156, %rd303, %rd90;
	min.s64 	%rd304, %rd303, %rd90;
	selp.f64 	%fd319, %fd318, %fd132, %p156;
$L__BB6_110:
	setp.lt.s32 	%p157, %r1, 161;
	mov.f64 	%fd320, %fd319;
	mov.u64 	%rd305, %rd304;
	@%p157 bra 	$L__BB6_114;
	ld.shared.f64 	%fd137, [_ZN6thrust24THRUST_300001_SM_1000_NS8cuda_cub4core6detail5shmemE+88];
	ld.shared.u64 	%rd93, [_ZN6thrust24THRUST_300001_SM_1000_NS8cuda_cub4core6detail5shmemE+96];
	abs.f64 	%fd138, %fd319;
	abs.f64 	%fd139, %fd137;
	setp.lt.f64 	%p158, %fd138, %fd139;
	mov.f64 	%fd320, %fd137;
	mov.u64 	%rd305, %rd93;
	@%p158 bra 	$L__BB6_114;
	setp.lt.f64 	%p159, %fd139, %fd138;
	mov.f64 	%fd320, %fd319;
	mov.u64 	%rd305, %rd304;
	@%p159 bra 	$L__BB6_114;
	setp.lt.s64 	%p160, %rd304, %rd93;
	min.s64 	%rd305, %rd304, %rd93;
	selp.f64 	%fd320, %fd319, %fd137, %p160;
$L__BB6_114:
	setp.lt.s32 	%p161, %r1, 193;
	mov.f64 	%fd321, %fd320;
	mov.u64 	%rd306, %rd305;
	@%p161 bra 	$L__BB6_118;
	ld.shared.f64 	%fd142, [_ZN6thrust24THRUST_300001_SM_1000_NS8cuda_cub4core6detail5shmemE+104];
	ld.shared.u64 	%rd96, [_ZN6thrust24THRUST_300001_SM_1000_NS8cuda_cub4core6detail5shmemE+112];
	abs.f64 	%fd143, %fd320;
	abs.f64 	%fd144, %fd142;
	setp.lt.f64 	%p162, %fd143, %fd144;
	mov.f64 	%fd321, %fd142;
	mov.u64 	%rd306, %rd96;
	@%p162 bra 	$L__BB6_118;
	setp.lt.f64 	%p163, %fd144, %fd143;
	mov.f64 	%fd321, %fd320;
	mov.u64 	%rd306, %rd305;
	@%p163 bra 	$L__BB6_118;
	setp.lt.s64 	%p164, %rd305, %rd96;
	min.s64 	%rd306, %rd305, %rd96;
	selp.f64 	%fd321, %fd320, %fd142, %p164;
$L__BB6_118:
	setp.lt.s32 	%p165, %r1, 225;
	mov.u64 	%rd340, %rd306;
	mov.f64 	%fd351, %fd321;
	@%p165 bra 	$L__BB6_204;
	ld.shared.f64 	%fd147, [_ZN6thrust24THRUST_300001_SM_1000_NS8cuda_cub4core6detail5shmemE+120];
	ld.shared.u64 	%rd99, [_ZN6thrust24THRUST_300001_SM_1000_NS8cuda_cub4core6detail5shmemE+128];
	abs.f64 	%fd148, %fd321;
	abs.f64 	%fd149, %fd147;
	setp.lt.f64 	%p166, %fd148, %fd149;
	mov.u64 	%rd340, %rd99;
	mov.f64 	%fd351, %fd147;
	@%p166 bra 	$L__BB6_204;
	setp.lt.f64 	%p167, %fd149, %fd148;
	mov.u64 	%rd340, %rd306;
	mov.f64 	%fd351, %fd321;
	@%p167 bra 	$L__BB6_204;
	setp.lt.s64 	%p168, %rd306, %rd99;
	min.s64 	%rd340, %rd306, %rd99;
	selp.f64 	%fd351, %fd321, %fd147, %p168;
	bra.uni 	$L__BB6_204;
$L__BB6_122:
	mov.u32 	%r18, %tid.x;
	cvt.u64.u32 	%rd101, %r18;
	mul.wide.u32 	%rd195, %r18, 8;
	add.s64 	%rd102, %rd1, %rd195;
	ld.global.f64 	%fd274, [%rd102];
	add.s32 	%r31, %r18, 256;
	cvt.u64.u32 	%rd196, %r31;
	ld.global.f64 	%fd275, [%rd102+2048];
	add.s32 	%r32, %r18, 512;
	cvt.u64.u32 	%rd197, %r32;
	ld.global.f64 	%fd276, [%rd102+4096];
	add.s32 	%r33, %r18, 768;
	cvt.u64.u32 	%rd198, %r33;
	ld.global.f64 	%fd277, [%rd102+6144];
	or.b32  	%r34, %r18, 1024;
	cvt.u64.u32 	%rd103, %r34;
	add.s64 	%rd327, %rd192, %rd103;
	ld.global.f64 	%fd338, [%rd102+8192];
	abs.f64 	%fd278, %fd274;
	abs.f64 	%fd279, %fd275;
	setp.geu.f64 	%p3, %fd278, %fd279;
	selp.f64 	%fd280, %fd274, %fd275, %p3;
	selp.b64 	%rd199, %rd101, %rd196, %p3;
	abs.f64 	%fd281, %fd280;
	abs.f64 	%fd282, %fd276;
	setp.geu.f64 	%p4, %fd281, %fd282;
	selp.f64 	%fd283, %fd280, %fd276, %p4;
	selp.b64 	%rd200, %rd199, %rd197, %p4;
	abs.f64 	%fd284, %fd283;
	abs.f64 	%fd285, %fd277;
	setp.geu.f64 	%p5, %fd284, %fd285;
	selp.f64 	%fd152, %fd283, %fd277, %p5;
	selp.b64 	%rd105, %rd200, %rd198, %p5;
	abs.f64 	%fd153, %fd152;
	abs.f64 	%fd154, %fd338;
	setp.lt.f64 	%p6, %fd153, %fd154;
	@%p6 bra 	$L__BB6_124;
	setp.lt.f64 	%p7, %fd154, %fd153;
	setp.lt.u64 	%p8, %rd105, %rd103;
	or.pred  	%p9, %p7, %p8;
	selp.f64 	%fd338, %fd152, %fd338, %p9;
	add.s64 	%rd203, %rd192, %rd105;
	selp.b64 	%rd327, %rd203, %rd327, %p9;
$L__BB6_124:
	setp.lt.u64 	%p10, %rd194, 2560;
	mov.b64 	%rd316, 1280;
	@%p10 bra 	$L__BB6_137;
	mov.b64 	%rd308, 1280;
	mov.f64 	%fd323, %fd338;
$L__BB6_126:
	add.s64 	%rd206, %rd308, %rd101;
	shl.b64 	%rd207, %rd308, 3;
	add.s64 	%rd208, %rd102, %rd207;
	add.s64 	%rd310, %rd206, %rd192;
	ld.global.f64 	%fd324, [%rd208];
	ld.global.f64 	%fd325, [%rd208+2048];
	ld.global.f64 	%fd326, [%rd208+4096];
	add.s64 	%rd313, %rd310, 768;
	ld.global.f64 	%fd327, [%rd208+6144];
	ld.global.f64 	%fd338, [%rd208+8192];
	abs.f64 	%fd163, %fd323;
	abs.f64 	%fd164, %fd324;
	setp.lt.f64 	%p11, %fd163, %fd164;
	@%p11 bra 	$L__BB6_128;
	setp.lt.f64 	%p12, %fd164, %fd163;
	setp.lt.s64 	%p13, %rd327, %rd310;
	or.pred  	%p14, %p12, %p13;
	selp.f64 	%fd324, %fd323, %fd324, %p14;
	selp.b64 	%rd310, %rd327, %rd310, %p14;
$L__BB6_128:
	add.s64 	%rd209, %rd308, %rd101;
	add.s64 	%rd210, %rd209, %rd192;
	add.s64 	%rd311, %rd210, 256;
	abs.f64 	%fd167, %fd324;
	abs.f64 	%fd168, %fd325;
	setp.lt.f64 	%p15, %fd167, %fd168;
	@%p15 bra 	$L__BB6_130;
	setp.lt.f64 	%p16, %fd168, %fd167;
	setp.lt.s64 	%p17, %rd310, %rd311;
	or.pred  	%p18, %p16, %p17;
	selp.f64 	%fd325, %fd324, %fd325, %p18;
	selp.b64 	%rd311, %rd310, %rd311, %p18;
$L__BB6_130:
	add.s64 	%rd211, %rd308, %rd101;
	add.s64 	%rd212, %rd211, %rd192;
	add.s64 	%rd312, %rd212, 512;
	abs.f64 	%fd171, %fd325;
	abs.f64 	%fd172, %fd326;
	setp.lt.f64 	%p19, %fd171, %fd172;
	@%p19 bra 	$L__BB6_132;
	setp.lt.f64 	%p20, %fd172, %fd171;
	setp.lt.s64 	%p21, %rd311, %rd312;
	or.pred  	%p22, %p20, %p21;
	selp.f64 	%fd326, %fd325, %fd326, %p22;
	selp.b64 	%rd312, %rd311, %rd312, %p22;
$L__BB6_132:
	abs.f64 	%fd175, %fd326;
	abs.f64 	%fd176, %fd327;
	setp.lt.f64 	%p23, %fd175, %fd176;
	@%p23 bra 	$L__BB6_134;
	setp.lt.f64 	%p24, %fd176, %fd175;
	setp.lt.s64 	%p25, %rd312, %rd313;
	or.pred  	%p26, %p24, %p25;
	selp.f64 	%fd327, %fd326, %fd327, %p26;
	selp.b64 	%rd313, %rd312, %rd313, %p26;
$L__BB6_134:
	add.s64 	%rd213, %rd308, %rd101;
	add.s64 	%rd214, %rd213, %rd192;
	add.s64 	%rd327, %rd214, 1024;
	abs.f64 	%fd179, %fd327;
	abs.f64 	%fd180, %fd338;
	setp.lt.f64 	%p27, %fd179, %fd180;
	@%p27 bra 	$L__BB6_136;
	setp.lt.f64 	%p28, %fd180, %fd179;
	setp.lt.s64 	%p29, %rd313, %rd327;
	or.pred  	%p30, %p28, %p29;
	selp.f64 	%fd338, %fd327, %fd338, %p30;
	selp.b64 	%rd327, %rd313, %rd327, %p30;
$L__BB6_136:
	add.s64 	%rd316, %rd308, 1280;
	add.s64 	%rd215, %rd308, 2560;
	setp.le.s64 	%p31, %rd215, %rd194;
	mov.u64 	%rd308, %rd316;
	mov.f64 	%fd323, %fd338;
	@%p31 bra 	$L__BB6_126;
$L__BB6_137:
	setp.le.s64 	%p32, %rd194, %rd316;
	@%p32 bra 	$L__BB6_160;
	cvt.u32.u64 	%r35, %rd316;
	cvt.u32.u64 	%r36, %rd194;
	sub.s32 	%r19, %r36, %r35;
	setp.ge.s32 	%p33, %r18, %r19;
	@%p33 bra 	$L__BB6_160;
	cvta.to.global.u64 	%rd128, %rd191;
	not.b32 	%r38, %r18;
	add.s32 	%r39, %r38, %r36;
	sub.s32 	%r20, %r39, %r35;
	and.b32  	%r41, %r20, 768;
	setp.eq.s32 	%p34, %r41, 768;
	mov.u32 	%r389, %r18;
	@%p34 bra 	$L__BB6_145;
	add.s64 	%rd217, %rd316, %rd101;
	add.s64 	%rd318, %rd217, %rd192;
	shl.b64 	%rd218, %rd217, 3;
	add.s64 	%rd317, %rd128, %rd218;
	shr.u32 	%r42, %r20, 8;
	add.s32 	%r43, %r42, 1;
	and.b32  	%r44, %r43, 3;
	neg.s32 	%r387, %r44;
	mov.u32 	%r389, %r18;
$L__BB6_141:
	.pragma "nounroll";
	mov.u64 	%rd133, %rd327;
	mov.f64 	%fd184, %fd338;
	ld.global.f64 	%fd185, [%rd317];
	abs.f64 	%fd186, %fd184;
	abs.f64 	%fd187, %fd185;
	setp.lt.f64 	%p35, %fd186, %fd187;
	mov.f64 	%fd338, %fd185;
	mov.u64 	%rd327, %rd318;
	@%p35 bra 	$L__BB6_144;
	setp.lt.f64 	%p36, %fd187, %fd186;
	mov.f64 	%fd338, %fd184;
	mov.u64 	%rd327, %rd133;
	@%p36 bra 	$L__BB6_144;
	setp.lt.s64 	%p37, %rd133, %rd318;
	selp.f64 	%fd338, %fd184, %fd185, %p37;
	min.s64 	%rd327, %rd133, %rd318;
$L__BB6_144:
	add.s32 	%r389, %r389, 256;
	add.s64 	%rd318, %rd318, 256;
	add.s64 	%rd317, %rd317, 2048;
	add.s32 	%r387, %r387, 1;
	setp.ne.s32 	%p38, %r387, 0;
	@%p38 bra 	$L__BB6_141;
$L__BB6_145:
	setp.lt.u32 	%p39, %r20, 768;
	@%p39 bra 	$L__BB6_160;
	add.s32 	%r390, %r389, 512;
$L__BB6_147:
	mov.u32 	%r28, %r390;
	add.s32 	%r45, %r28, -512;
	cvt.u64.u32 	%rd219, %r45;
	add.s64 	%rd220, %rd316, %rd219;
	shl.b64 	%rd221, %rd220, 3;
	add.s64 	%rd141, %rd128, %rd221;
	add.s64 	%rd142, %rd220, %rd192;
	ld.global.f64 	%fd193, [%rd141];
	abs.f64 	%fd194, %fd338;
	abs.f64 	%fd195, %fd193;
	setp.lt.f64 	%p40, %fd194, %fd195;
	mov.f64 	%fd335, %fd193;
	mov.u64 	%rd324, %rd142;
	@%p40 bra 	$L__BB6_150;
	setp.lt.f64 	%p41, %fd195, %fd194;
	mov.f64 	%fd335, %fd338;
	mov.u64 	%rd324, %rd327;
	@%p41 bra 	$L__BB6_150;
	setp.lt.s64 	%p42, %rd327, %rd142;
	selp.f64 	%fd335, %fd338, %fd193, %p42;
	min.s64 	%rd324, %rd327, %rd142;
$L__BB6_150:
	add.s32 	%r46, %r28, -256;
	cvt.u64.u32 	%rd222, %r46;
	add.s64 	%rd223, %rd316, %rd222;
	add.s64 	%rd145, %rd223, %rd192;
	ld.global.f64 	%fd198, [%rd141+2048];
	abs.f64 	%fd199, %fd335;
	abs.f64 	%fd200, %fd198;
	setp.lt.f64 	%p43, %fd199, %fd200;
	mov.f64 	%fd336, %fd198;
	mov.u64 	%rd325, %rd145;
	@%p43 bra 	$L__BB6_153;
	setp.lt.f64 	%p44, %fd200, %fd199;
	mov.f64 	%fd336, %fd335;
	mov.u64 	%rd325, %rd324;
	@%p44 bra 	$L__BB6_153;
	setp.lt.s64 	%p45, %rd324, %rd145;
	selp.f64 	%fd336, %fd335, %fd198, %p45;
	min.s64 	%rd325, %rd324, %rd145;
$L__BB6_153:
	cvt.u64.u32 	%rd224, %r28;
	add.s64 	%rd225, %rd316, %rd224;
	add.s64 	%rd148, %rd225, %rd192;
	ld.global.f64 	%fd203, [%rd141+4096];
	abs.f64 	%fd204, %fd336;
	abs.f64 	%fd205, %fd203;
	setp.lt.f64 	%p46, %fd204, %fd205;
	mov.f64 	%fd337, %fd203;
	mov.u64 	%rd326, %rd148;
	@%p46 bra 	$L__BB6_156;
	setp.lt.f64 	%p47, %fd205, %fd204;
	mov.f64 	%fd337, %fd336;
	mov.u64 	%rd326, %rd325;
	@%p47 bra 	$L__BB6_156;
	setp.lt.s64 	%p48, %rd325, %rd148;
	selp.f64 	%fd337, %fd336, %fd203, %p48;
	min.s64 	%rd326, %rd325, %rd148;
$L__BB6_156:
	add.s32 	%r47, %r28, 256;
	cvt.u64.u32 	%rd226, %r47;
	add.s64 	%rd227, %rd316, %rd226;
	add.s64 	%rd151, %rd227, %rd192;
	ld.global.f64 	%fd208, [%rd141+6144];
	abs.f64 	%fd209, %fd337;
	abs.f64 	%fd210, %fd208;
	setp.lt.f64 	%p49, %fd209, %fd210;
	mov.f64 	%fd338, %fd208;
	mov.u64 	%rd327, %rd151;
	@%p49 bra 	$L__BB6_159;
	setp.lt.f64 	%p50, %fd210, %fd209;
	mov.f64 	%fd338, %fd337;
	mov.u64 	%rd327, %rd326;
	@%p50 bra 	$L__BB6_159;
	setp.lt.s64 	%p51, %rd326, %rd151;
	selp.f64 	%fd338, %fd337, %fd208, %p51;
	min.s64 	%rd327, %rd326, %rd151;
$L__BB6_159:
	add.s32 	%r390, %r28, 1024;
	add.s32 	%r48, %r28, 512;
	setp.lt.s32 	%p52, %r48, %r19;
	@%p52 bra 	$L__BB6_147;
$L__BB6_160:
	// begin inline asm
	mov.u32 %r49, %laneid;
	// end inline asm
	mov.b64 	%rd228, %fd338;
	mov.b64 	{%r51, %r56}, %rd228;
	mov.b32 	%r67, 1;
	mov.b32 	%r68, 31;
	mov.b32 	%r69, -1;
	// begin inline asm
	shfl.sync.down.b32 %r50, %r51, %r67, %r68, %r69;
	// end inline asm
	// begin inline asm
	shfl.sync.down.b32 %r55, %r56, %r67, %r68, %r69;
	// end inline asm
	mov.b64 	%rd229, {%r50, %r55};
	mov.b64 	%fd214, %rd229;
	mov.b64 	{%r61, %r66}, %rd327;
	// begin inline asm
	shfl.sync.down.b32 %r60, %r61, %r67, %r68, %r69;
	// end inline asm
	// begin inline asm
	shfl.sync.down.b32 %r65, %r66, %r67, %r68, %r69;
	// end inline asm
	mov.b64 	%rd155, {%r60, %r65};
	setp.gt.s32 	%p53, %r49, 30;
	mov.f64 	%fd340, %fd338;
	mov.u64 	%rd329, %rd327;
	@%p53 bra 	$L__BB6_164;
	abs.f64 	%fd215, %fd338;
	abs.f64 	%fd216, %fd214;
	setp.lt.f64 	%p54, %fd215, %fd216;
	mov.f64 	%fd340, %fd214;
	mov.u64 	%rd329, %rd155;
	@%p54 bra 	$L__BB6_164;
	setp.lt.f64 	%p55, %fd216, %fd215;
	mov.f64 	%fd340, %fd338;
	mov.u64 	%rd329, %rd327;
	@%p55 bra 	$L__BB6_164;
	setp.lt.s64 	%p56, %rd327, %rd155;
	selp.f64 	%fd340, %fd338, %fd214, %p56;
	min.s64 	%rd329, %rd327, %rd155;
$L__BB6_164:
	mov.b64 	%rd230, %fd340;
	mov.b64 	{%r71, %r76}, %rd230;
	mov.b32 	%r87, 2;
	mov.b32 	%r88, 31;
	mov.b32 	%r89, -1;
	// begin inline asm
	shfl.sync.down.b32 %r70, %r71, %r87, %r88, %r89;
	// end inline asm
	// begin inline asm
	shfl.sync.down.b32 %r75, %r76, %r87, %r88, %r89;
	// end inline asm
	mov.b64 	%rd231, {%r70, %r75};
	mov.b64 	%fd219, %rd231;
	mov.b64 	{%r81, %r86}, %rd329;
	// begin inline asm
	shfl.sync.down.b32 %r80, %r81, %r87, %r88, %r89;
	// end inline asm
	// begin inline asm
	shfl.sync.down.b32 %r85, %r86, %r87, %r88, %r89;
	// end inline asm
	mov.b64 	%rd158, {%r80, %r85};
	setp.gt.s32 	%p57, %r49, 29;
	mov.f64 	%fd341, %fd340;
	mov.u64 	%rd330, %rd329;
	@%p57 bra 	$L__BB6_168;
	abs.f64 	%fd220, %fd340;
	abs.f64 	%fd221, %fd219;
	setp.lt.f64 	%p58, %fd220, %fd221;
	mov.f64 	%fd341, %fd219;
	mov.u64 	%rd330, %rd158;
	@%p58 bra 	$L__BB6_168;
	setp.lt.f64 	%p59, %fd221, %fd220;
	mov.f64 	%fd341, %fd340;
	mov.u64 	%rd330, %rd329;
	@%p59 bra 	$L__BB6_168;
	setp.lt.s64 	%p60, %rd329, %rd158;
	selp.f64 	%fd341, %fd340, %fd219, %p60;
	min.s64 	%rd330, %rd329, %rd158;
$L__BB6_168:
	mov.b64 	%rd232, %fd341;
	mov.b64 	{%r91, %r96}, %rd232;
	mov.b32 	%r107, 4;
	mov.b32 	%r108, 31;
	mov.b32 	%r109, -1;
	// begin inline asm
	shfl.sync.down.b32 %r90, %r91, %r107, %r108, %r109;
	// end inline asm
	// begin inline asm
	shfl.sync.down.b32 %r95, %r96, %r107, %r108, %r109;
	// end inline asm
	mov.b64 	%rd233, {%r90, %r95};
	mov.b64 	%fd224, %rd233;
	mov.b64 	{%r101, %r106}, %rd330;
	// begin inline asm
	shfl.sync.down.b32 %r100, %r101, %r107, %r108, %r109;
	// end inline asm
	// begin inline asm
	shfl.sync.down.b32 %r105, %r106, %r107, %r108, %r109;
	// end inline asm
	mov.b64 	%rd161, {%r100, %r105};
	setp.gt.s32 	%p61, %r49, 27;
	mov.f64 	%fd342, %fd341;
	mov.u64 	%rd331, %rd330;
	@%p61 bra 	$L__BB6_172;
	abs.f64 	%fd225, %fd341;
	abs.f64 	%fd226, %fd224;
	setp.lt.f64 	%p62, %fd225, %fd226;
	mov.f64 	%fd342, %fd224;
	mov.u64 	%rd331, %rd161;
	@%p62 bra 	$L__BB6_172;
	setp.lt.f64 	%p63, %fd226, %fd225;
	mov.f64 	%fd342, %fd341;
	mov.u64 	%rd331, %rd330;
	@%p63 bra 	$L__BB6_172;
	setp.lt.s64 	%p64, %rd330, %rd161;
	selp.f64 	%fd342, %fd341, %fd224, %p64;
	min.s64 	%rd331, %rd330, %rd161;
$L__BB6_172:
	mov.b64 	%rd234, %fd342;
	mov.b64 	{%r111, %r116}, %rd234;
	mov.b32 	%r127, 8;
	mov.b32 	%r128, 31;
	mov.b32 	%r129, -1;
	// begin inline asm
	shfl.sync.down.b32 %r110, %r111, %r127, %r128, %r129;
	// end inline asm
	// begin inline asm
	shfl.sync.down.b32 %r115, %r116, %r127, %r128, %r129;
	// end inline asm
	mov.b64 	%rd235, {%r110, %r115};
	mov.b64 	%fd229, %rd235;
	mov.b64 	{%r121, %r126}, %rd331;
	// begin inline asm
	shfl.sync.down.b32 %r120, %r121, %r127, %r128, %r129;
	// end inline asm
	// begin inline asm
	shfl.sync.down.b32 %r125, %r126, %r127, %r128, %r129;
	// end inline asm
	mov.b64 	%rd164, {%r120, %r125};
	setp.gt.s32 	%p65, %r49, 23;
	mov.f64 	%fd343, %fd342;
	mov.u64 	%rd332, %rd331;
	@%p65 bra 	$L__BB6_176;
	abs.f64 	%fd230, %fd342;
	abs.f64 	%fd231, %fd229;
	setp.lt.f64 	%p66, %fd230, %fd231;
	mov.f64 	%fd343, %fd229;
	mov.u64 	%rd332, %rd164;
	@%p66 bra 	$L__BB6_176;
	setp.lt.f64 	%p67, %fd231, %fd230;
	mov.f64 	%fd343, %fd342;
	mov.u64 	%rd332, %rd331;
	@%p67 bra 	$L__BB6_176;
	setp.lt.s64 	%p68, %rd331, %rd164;
	selp.f64 	%fd343, %fd342, %fd229, %p68;
	min.s64 	%rd332, %rd331, %rd164;
$L__BB6_176:
	mov.b64 	%rd236, %fd343;
	mov.b64 	{%r131, %r136}, %rd236;
	mov.b32 	%r147, 16;
	mov.b32 	%r148, 31;
	mov.b32 	%r149, -1;
	// begin inline asm
	shfl.sync.down.b32 %r130, %r131, %r147, %r148, %r149;
	// end inline asm
	// begin inline asm
	shfl.sync.down.b32 %r135, %r136, %r147, %r148, %r149;
	// end inline asm
	mov.b64 	%rd237, {%r130, %r135};
	mov.b64 	%fd234, %rd237;
	mov.b64 	{%r141, %r146}, %rd332;
	// begin inline asm
	shfl.sync.down.b32 %r140, %r141, %r147, %r148, %r149;
	// end inline asm
	// begin inline asm
	shfl.sync.down.b32 %r145, %r146, %r147, %r148, %r149;
	// end inline asm
	mov.b64 	%rd167, {%r140, %r145};
	setp.gt.s32 	%p69, %r49, 15;
	mov.f64 	%fd351, %fd343;
	mov.u64 	%rd340, %rd332;
	@%p69 bra 	$L__BB6_180;
	abs.f64 	%fd235, %fd343;
	abs.f64 	%fd236, %fd234;
	setp.lt.f64 	%p70, %fd235, %fd236;
	mov.f64 	%fd351, %fd234;
	mov.u64 	%rd340, %rd167;
	@%p70 bra 	$L__BB6_180;
	setp.lt.f64 	%p71, %fd236, %fd235;
	mov.f64 	%fd351, %fd343;
	mov.u64 	%rd340, %rd332;
	@%p71 bra 	$L__BB6_180;
	setp.lt.s64 	%p72, %rd332, %rd167;
	selp.f64 	%fd351, %fd343, %fd234, %p72;
	min.s64 	%rd340, %rd332, %rd167;
$L__BB6_180:
	setp.ne.s32 	%p73, %r49, 0;
	@%p73 bra 	$L__BB6_182;
	shr.u32 	%r150, %r18, 1;
	and.b32  	%r151, %r150, 496;
	mov.u32 	%r152, _ZN6thrust24THRUST_300001_SM_1000_NS8cuda_cub4core6detail5shmemE;
	add.s32 	%r153, %r152, %r151;
	st.shared.f64 	[%r153+8], %fd351;
	st.shared.u64 	[%r153+16], %rd340;
$L__BB6_182:
	bar.sync 	0;
	setp.ne.s32 	%p74, %r18, 0;
	@%p74 bra 	$L__BB6_204;
	ld.shared.f64 	%fd239, [_ZN6thrust24THRUST_300001_SM_1000_NS8cuda_cub4core6detail5shmemE+24];
	ld.shared.u64 	%rd170, [_ZN6thrust24THRUST_300001_SM_1000_NS8cuda_cub4core6detail5shmemE+32];
	abs.f64 	%fd240, %fd351;
	abs.f64 	%fd241, %fd239;
	setp.lt.f64 	%p75, %fd240, %fd241;
	mov.f64 	%fd345, %fd239;
	mov.u64 	%rd334, %rd170;
	@%p75 bra 	$L__BB6_186;
	setp.lt.f64 	%p76, %fd241, %fd240;
	mov.f64 	%fd345, %fd351;
	mov.u64 	%rd334, %rd340;
	@%p76 bra 	$L__BB6_186;
	setp.lt.s64 	%p77, %rd340, %rd170;
	selp.f64 	%fd345, %fd351, %fd239, %p77;
	min.s64 	%rd334, %rd340, %rd170;
$L__BB6_186:
	ld.shared.f64 	%fd244, [_ZN6thrust24THRUST_300001_SM_1000_NS8cuda_cub4core6detail5shmemE+40];
	ld.shared.u64 	%rd173, [_ZN6thrust24THRUST_300001_SM_1000_NS8cuda_cub4core6detail5shmemE+48];
	abs.f64 	%fd245, %fd345;
	abs.f64 	%fd246, %fd244;
	setp.lt.f64 	%p78, %fd245, %fd246;
	mov.f64 	%fd346, %fd244;
	mov.u64 	%rd335, %rd173;
	@%p78 bra 	$L__BB6_189;
	setp.lt.f64 	%p79, %fd246, %fd245;
	mov.f64 	%fd346, %fd345;
	mov.u64 	%rd335, %rd334;
	@%p79 bra 	$L__BB6_189;
	setp.lt.s64 	%p80, %rd334, %rd173;
	selp.f64 	%fd346, %fd345, %fd244, %p80;
	min.s64 	%rd335, %rd334, %rd173;
$L__BB6_189:
	ld.shared.f64 	%fd249, [_ZN6thrust24THRUST_300001_SM_1000_NS8cuda_cub4core6detail5shmemE+56];
	ld.shared.u64 	%rd176, [_ZN6thrust24THRUST_300001_SM_1000_NS8cuda_cub4core6detail5shmemE+64];
	abs.f64 	%fd250, %fd346;
	abs.f64 	%fd251, %fd249;
	setp.lt.f64 	%p81, %fd250, %fd251;
	mov.f64 	%fd347, %fd249;
	mov.u64 	%rd336, %rd176;
	@%p81 bra 	$L__BB6_192;
	setp.lt.f64 	%p82, %fd251, %fd250;
	mov.f64 	%fd347, %fd346;
	mov.u64 	%rd336, %rd335;
	@%p82 bra 	$L__BB6_192;
	setp.lt.s64 	%p83, %rd335, %rd176;
	selp.f64 	%fd347, %fd346, %fd249, %p83;
	min.s64 	%rd336, %rd335, %rd176;
$L__BB6_192:
	ld.shared.f64 	%fd254, [_ZN6thrust24THRUST_300001_SM_1000_NS8cuda_cub4core6detail5shmemE+72];
	ld.shared.u64 	%rd179, [_ZN6thrust24THRUST_300001_SM_1000_NS8cuda_cub4core6detail5shmemE+80];
	abs.f64 	%fd255, %fd347;
	abs.f64 	%fd256, %fd254;
	setp.lt.f64 	%p84, %fd255, %fd256;
	mov.f64 	%fd348, %fd254;
	mov.u64 	%rd337, %rd179;
	@%p84 bra 	$L__BB6_195;
	setp.lt.f64 	%p85, %fd256, %fd255;
	mov.f64 	%fd348, %fd347;
	mov.u64 	%rd337, %rd336;
	@%p85 bra 	$L__BB6_195;
	setp.lt.s64 	%p86, %rd336, %rd179;
	selp.f64 	%fd348, %fd347, %fd254, %p86;
	min.s64 	%rd337, %rd336, %rd179;
$L__BB6_195:
	ld.shared.f64 	%fd259, [_ZN6thrust24THRUST_300001_SM_1000_NS8cuda_cub4core6detail5shmemE+88];
	ld.shared.u64 	%rd182, [_ZN6thrust24THRUST_300001_SM_1000_NS8cuda_cub4core6detail5shmemE+96];
	abs.f64 	%fd260, %fd348;
	abs.f64 	%fd261, %fd259;
	setp.lt.f64 	%p87, %fd260, %fd261;
	mov.f64 	%fd349, %fd259;
	mov.u64 	%rd338, %rd182;
	@%p87 bra 	$L__BB6_198;
	setp.lt.f64 	%p88, %fd261, %fd260;
	mov.f64 	%fd349, %fd348;
	mov.u64 	%rd338, %rd337;
	@%p88 bra 	$L__BB6_198;
	setp.lt.s64 	%p89, %rd337, %rd182;
	selp.f64 	%fd349, %fd348, %fd259, %p89;
	min.s64 	%rd338, %rd337, %rd182;
$L__BB6_198:
	ld.shared.f64 	%fd264, [_ZN6thrust24THRUST_300001_SM_1000_NS8cuda_cub4core6detail5shmemE+104];
	ld.shared.u64 	%rd185, [_ZN6thrust24THRUST_300001_SM_1000_NS8cuda_cub4core6detail5shmemE+112];
	abs.f64 	%fd265, %fd349;
	abs.f64 	%fd266, %fd264;
	setp.lt.f64 	%p90, %fd265, %fd266;
	mov.f64 	%fd350, %fd264;
	mov.u64 	%rd339, %rd185;
	@%p90 bra 	$L__BB6_201;
	setp.lt.f64 	%p91, %fd266, %fd265;
	mov.f64 	%fd350, %fd349;
	mov.u64 	%rd339, %rd338;
	@%p91 bra 	$L__BB6_201;
	setp.lt.s64 	%p92, %rd338, %rd185;
	selp.f64 	%fd350, %fd349, %fd264, %p92;
	min.s64 	%rd339, %rd338, %rd185;
$L__BB6_201:
	ld.shared.f64 	%fd269, [_ZN6thrust24THRUST_300001_SM_1000_NS8cuda_cub4core6detail5shmemE+120];
	ld.shared.u64 	%rd188, [_ZN6thrust24THRUST_300001_SM_1000_NS8cuda_cub4core6detail5shmemE+128];
	abs.f64 	%fd270, %fd350;
	abs.f64 	%fd271, %fd269;
	setp.lt.f64 	%p93, %fd270, %fd271;
	mov.u64 	%rd340, %rd188;
	mov.f64 	%fd351, %fd269;
	@%p93 bra 	$L__BB6_204;
	setp.lt.f64 	%p94, %fd271, %fd270;
	mov.u64 	%rd340, %rd339;
	mov.f64 	%fd351, %fd350;
	@%p94 bra 	$L__BB6_204;
	setp.lt.s64 	%p95, %rd339, %rd188;
	selp.f64 	%fd351, %fd350, %fd269, %p95;
	min.s64 	%rd340, %rd339, %rd188;
$L__BB6_204:
	mov.u32 	%r381, %tid.x;
	setp.ne.s32 	%p212, %r381, 0;
	@%p212 bra 	$L__BB6_206;
	ld.param.u64 	%rd271, [_ZN6thrust24THRUST_300001_SM_1000_NS8cuda_cub4core6detail13_kernel_agentINS1_8__reduce11ReduceAgentINS0_12zip_iteratorIN4cuda3std3__45tupleIJNS0_10device_ptrIdEENS0_17counting_iteratorIlNS0_11use_defaultESF_SF_EEEEEEEPNSB_IJdlEEESJ_lNS1_9__extrema9arg_max_fIdl7CompareEEEEJSI_SK_lSO_EEEvDpT0__param_1];
	cvta.to.global.u64 	%rd270, %rd271;
	st.global.f64 	[%rd270], %fd351;
	st.global.u64 	[%rd270+8], %rd340;
$L__BB6_206:
	ret;

}
	// .globl	_ZN6thrust24THRUST_300001_SM_1000_NS8cuda_cub4core6detail13_kernel_agentINS1_8__reduce11ReduceAgentINS0_12zip_iteratorIN4cuda3std3__45tupleIJNS0_10device_ptrIdEENS0_17counting_iteratorIlNS0_11use_defaultESF_SF_EEEEEEEPNSB_IJdlEEESJ_lNS1_9__extrema9arg_max_fIdl7CompareEEEEJSI_SK_lN3cub18CUB_300001_SM_100013GridEvenShareIlEENSR_9GridQueueIyEESO_EEEvDpT0_
.visible .entry _ZN6thrust24THRUST_300001_SM_1000_NS8cuda_cub4core6detail13_kernel_agentINS1_8__reduce11ReduceAgentINS0_12zip_iteratorIN4cuda3std3__45tupleIJNS0_10device_ptrIdEENS0_17counting_iteratorIlNS0_11use_defaultESF_SF_EEEEEEEPNSB_IJdlEEESJ_lNS1_9__extrema9arg_max_fIdl7CompareEEEEJSI_SK_lN3cub18CUB_300001_SM_100013GridEvenShareIlEENSR_9GridQueueIyEESO_EEEvDpT0_(
	.param .align 8 .b8 _ZN6thrust24THRUST_300001_SM_1000_NS8cuda_cub4core6detail13_kernel_agentINS1_8__reduce11ReduceAgentINS0_12zip_iteratorIN4cuda3std3__45tupleIJNS0_10device_ptrIdEENS0_17counting_iteratorIlNS0_11use_defaultESF_SF_EEEEEEEPNSB_IJdlEEESJ_lNS1_9__extrema9arg_max_fIdl7CompareEEEEJSI_SK_lN3cub18CUB_300001_SM_100013GridEvenShareIlEENSR_9GridQueueIyEESO_EEEvDpT0__param_0[16],
	.param .u64 .ptr .align 1 _ZN6thrust24THRUST_300001_SM_1000_NS8cuda_cub4core6detail13_kernel_agentINS1_8__reduce11ReduceAgentINS0_12zip_iteratorIN4cuda3std3__45tupleIJNS0_10device_ptrIdEENS0_17counting_iteratorIlNS0_11use_defaultESF_SF_EEEEEEEPNSB_IJdlEEESJ_lNS1_9__extrema9arg_max_fIdl7CompareEEEEJSI_SK_lN3cub18CUB_300001_SM_100013GridEvenShareIlEENSR_9GridQueueIyEESO_EEEvDpT0__param_1,
	.param .u64 _ZN6thrust24THRUST_300001_SM_1000_NS8cuda_cub4core6detail13_kernel_agentINS1_8__reduce11ReduceAgentINS0_12zip_iteratorIN4cuda3std3__45tupleIJNS0_10device_ptrIdEENS0_17counting_iteratorIlNS0_11use_defaultESF_SF_EEEEEEEPNSB_IJdlEEESJ_lNS1_9__extrema9arg_max_fIdl7CompareEEEEJSI_SK_lN3cub18CUB_300001_SM_100013GridEvenShareIlEENSR_9GridQueueIyEESO_EEEvDpT0__param_2,
	.param .align 8 .b8 _ZN6thrust24THRUST_300001_SM_1000_NS8cuda_cub4core6detail13_kernel_agentINS1_8__reduce11ReduceAgentINS0_12zip_iteratorIN4cuda3std3__45tupleIJNS0_10device_ptrIdEENS0_17counting_iteratorIlNS0_11use_defaultESF_SF_EEEEEEEPNSB_IJdlEEESJ_lNS1_9__extrema9arg_max_fIdl7CompareEEEEJSI_SK_lN3cub18CUB_300001_SM_100013GridEvenShareIlEENSR_9GridQueueIyEESO_EEEvDpT0__param_3[72],
	.param .align 8 .b8 _ZN6thrust24THRUST_300001_SM_1000_NS8cuda_cub4core6detail13_kernel_agentINS1_8__reduce11ReduceAgentINS0_12zip_iteratorIN4cuda3std3__45tupleIJNS0_10device_ptrIdEENS0_17counting_iteratorIlNS0_11use_defaultESF_SF_EEEEEEEPNSB_IJdlEEESJ_lNS1_9__extrema9arg_max_fIdl7CompareEEEEJSI_SK_lN3cub18CUB_300001_SM_100013GridEvenShareIlEENSR_9GridQueueIyEESO_EEEvDpT0__param_4[8],
	.param .align 1 .b8 _ZN6thrust24THRUST_300001_SM_1000_NS8cuda_cub4core6detail13_kernel_agentINS1_8__reduce11ReduceAgentINS0_12zip_iteratorIN4cuda3std3__45tupleIJNS0_10device_ptrIdEENS0_17counting_iteratorIlNS0_11use_defaultESF_SF_EEEEEEEPNSB_IJdlEEESJ_lNS1_9__extrema9arg_max_fIdl7CompareEEEEJSI_SK_lN3cub18CUB_300001_SM_100013GridEvenShareIlEENSR_9GridQueueIyEESO_EEEvDpT0__param_5[1]
)
.maxntid 256
{
	.reg .pred 	%p<215>;
	.reg .b32 	%r<399>;
	.reg .b64 	%rd<356>;
	.reg .b64 	%fd<352>;

	ld.param.u64 	%rd196, [_ZN6thrust24THRUST_300001_SM_1000_NS8cuda_cub4core6detail13_kernel_agentINS1_8__reduce11ReduceAgentINS0_12zip_iteratorIN4cuda3std3__45tupleIJNS0_10device_ptrIdEENS0_17counting_iteratorIlNS0_11use_defaultESF_SF_EEEEEEEPNSB_IJdlEEESJ_lNS1_9__extrema9arg_max_fIdl7CompareEEEEJSI_SK_lN3cub18CUB_300001_SM_100013GridEvenShareIlEENSR_9GridQueueIyEESO_EEEvDpT0__param_0+8];
	ld.param.u64 	%rd195, [_ZN6thrust24THRUST_300001_SM_1000_NS8cuda_cub4core6detail13_kernel_agentINS1_8__reduce11ReduceAgentINS0_12zip_iteratorIN4cuda3std3__45tupleIJNS0_10device_ptrIdEENS0_17counting_iteratorIlNS0_11use_defaultESF_SF_EEEEEEEPNSB_IJdlEEESJ_lNS1_9__extrema9arg_max_fIdl7CompareEEEEJSI_SK_lN3cub18CUB_300001_SM_100013GridEvenShareIlEENSR_9GridQueueIyEESO_EEEvDpT0__param_0];
	ld.param.u64 	%rd199, [_ZN6thrust24THRUST_300001_SM_1000_NS8cuda_cub4core6detail13_kernel_agentINS1_8__reduce11ReduceAgentINS0_12zip_iteratorIN4cuda3std3__45tupleIJNS0_10device_ptrIdEENS0_17counting_iteratorIlNS0_11use_defaultESF_SF_EEEEEEEPNSB_IJdlEEESJ_lNS1_9__extrema9arg_max_fIdl7CompareEEEEJSI_SK_lN3cub18CUB_300001_SM_100013GridEvenShareIlEENSR_9GridQueueIyEESO_EEEvDpT0__param_4];
	ld.param.u64 	%rd198, [_ZN6thrust24THRUST_300001_SM_1000_NS8cuda_cub4core6detail13_kernel_agentINS1_8__reduce11ReduceAgentINS0_12zip_iteratorIN4cuda3std3__45tupleIJNS0_10device_ptrIdEENS0_17counting_iteratorIlNS0_11use_defaultESF_SF_EEEEEEEPNSB_IJdlEEESJ_lNS1_9__extrema9arg_max_fIdl7CompareEEEEJSI_SK_lN3cub18CUB_300001_SM_100013GridEvenShareIlEENSR_9GridQueueIyEESO_EEEvDpT0__param_2];
	cvta.to.global.u64 	%rd1, %rd199;
	cvta.to.global.u64 	%rd2, %rd195;
	mov.u32 	%r1, %ctaid.x;
	mul.lo.s32 	%r33, %r1, 1280;
	cvt.u64.u32 	%rd4, %r33;
	mov.u32 	%r34, %nctaid.x;
	mul.lo.s32 	%r35, %r34, 1280;
	cvt.u64.u32 	%rd5, %r35;
	add.s64 	%rd200, %rd4, 1280;
	setp.le.s64 	%p1, %rd200, %rd198;
	@%p1 bra 	$L__BB7_121;
	cvt.u32.u64 	%r159, %rd4;
	cvt.u32.u64 	%r2, %rd198;
	sub.s32 	%r3, %r2, %r159;
	mov.u32 	%r4, %tid.x;
	setp.ge.s32 	%p98, %r4, %r3;
	mov.f64 	%fd298, 0d0000000000000000;
	mov.b64 	%rd298, 0;
	mov.u32 	%r393, %r4;
	@%p98 bra 	$L__BB7_3;
	cvt.u64.u32 	%rd246, %r4;
	add.s64 	%rd247, %rd4, %rd246;
	shl.b64 	%rd248, %rd247, 3;
	add.s64 	%rd249, %rd2, %rd248;
	add.s64 	%rd298, %rd196, %rd247;
	ld.global.f64 	%fd298, [%rd249];
	add.s32 	%r393, %r4, 256;
$L__BB7_3:
	setp.ge.s32 	%p99, %r393, %r3;
	@%p99 bra 	$L__BB7_25;
	not.b32 	%r161, %r393;
	add.s32 	%r162, %r161, %r2;
	sub.s32 	%r7, %r162, %r159;
	and.b32  	%r163, %r7, 768;
	setp.eq.s32 	%p100, %r163, 768;
	@%p100 bra 	$L__BB7_10;
	cvt.u64.u32 	%rd251, %r393;
	add.s64 	%rd252, %rd251, %rd4;
	add.s64 	%rd289, %rd252, %rd196;
	shl.b64 	%rd253, %rd252, 3;
	add.s64 	%rd288, %rd2, %rd253;
	shr.u32 	%r164, %r7, 8;
	add.s32 	%r165, %r164, 1;
	and.b32  	%r166, %r165, 3;
	neg.s32 	%r391, %r166;
$L__BB7_6:
	.pragma "nounroll";
	mov.u64 	%rd12, %rd298;
	mov.f64 	%fd3, %fd298;
	ld.global.f64 	%fd4, [%rd288];
	abs.f64 	%fd5, %fd3;
	abs.f64 	%fd6, %fd4;
	setp.lt.f64 	%p101, %fd5, %fd6;
	mov.u64 	%rd298, %rd289;
	mov.f64 	%fd298, %fd4;
	@%p101 bra 	$L__BB7_9;
	setp.lt.f64 	%p102, %fd6, %fd5;
	mov.u64 	%rd298, %rd12;
	mov.f64 	%fd298, %fd3;
	@%p102 bra 	$L__BB7_9;
	setp.lt.s64 	%p103, %rd12, %rd289;
	min.s64 	%rd298, %rd12, %rd289;
	selp.f64 	%fd298, %fd3, %fd4, %p103;
$L__BB7_9:
	add.s32 	%r393, %r393, 256;
	add.s64 	%rd289, %rd289, 256;
	add.s64 	%rd288, %rd288, 2048;
	add.s32 	%r391, %r391, 1;
	setp.ne.s32 	%p104, %r391, 0;
	@%p104 bra 	$L__BB7_6;
$L__BB7_10:
	setp.lt.u32 	%p105, %r7, 768;
	@%p105 bra 	$L__BB7_25;
	add.s32 	%r394, %r393, 512;
$L__BB7_12:
	mov.u32 	%r15, %r394;
	add.s32 	%r167, %r15, -512;
	cvt.s64.s32 	%rd254, %r167;
	add.s64 	%rd255, %rd254, %rd4;
	shl.b64 	%rd256, %rd255, 3;
	add.s64 	%rd20, %rd2, %rd256;
	add.s64 	%rd21, %rd255, %rd196;
	ld.global.f64 	%fd12, [%rd20];
	abs.f64 	%fd13, %fd298;
	abs.f64 	%fd14, %fd12;
	setp.lt.f64 	%p106, %fd13, %fd14;
	mov.u64 	%rd295, %rd21;
	mov.f64 	%fd295, %fd12;
	@%p106 bra 	$L__BB7_15;
	setp.lt.f64 	%p107, %fd14, %fd13;
	mov.u64 	%rd295, %rd298;
	mov.f64 	%fd295, %fd298;
	@%p107 bra 	$L__BB7_15;
	setp.lt.s64 	%p108, %rd298, %rd21;
	min.s64 	%rd295, %rd298, %rd21;
	selp.f64 	%fd295, %fd298, %fd12, %p108;
$L__BB7_15:
	add.s32 	%r168, %r15, -256;
	cvt.s64.s32 	%rd257, %r168;
	add.s64 	%rd258, %rd257, %rd4;
	add.s64 	%rd24, %rd258, %rd196;
	ld.global.f64 	%fd17, [%rd20+2048];
	abs.f64 	%fd18, %fd295;
	abs.f64 	%fd19, %fd17;
	setp.lt.f64 	%p109, %fd18, %fd19;
	mov.u64 	%rd296, %rd24;
	mov.f64 	%fd296, %fd17;
	@%p109 bra 	$L__BB7_18;
	setp.lt.f64 	%p110, %fd19, %fd18;
	mov.u64 	%rd296, %rd295;
	mov.f64 	%fd296, %fd295;
	@%p110 bra 	$L__BB7_18;
	setp.lt.s64 	%p111, %rd295, %rd24;
	min.s64 	%rd296, %rd295, %rd24;
	selp.f64 	%fd296, %fd295, %fd17, %p111;
$L__BB7_18:
	cvt.s64.s32 	%rd259, %r15;
	add.s64 	%rd260, %rd259, %rd4;
	add.s64 	%rd27, %rd260, %rd196;
	ld.global.f64 	%fd22, [%rd20+4096];
	abs.f64 	%fd23, %fd296;
	abs.f64 	%fd24, %fd22;
	setp.lt.f64 	%p112, %fd23, %fd24;
	mov.u64 	%rd297, %rd27;
	mov.f64 	%fd297, %fd22;
	@%p112 bra 	$L__BB7_21;
	setp.lt.f64 	%p113, %fd24, %fd23;
	mov.u64 	%rd297, %rd296;
	mov.f64 	%fd297, %fd296;
	@%p113 bra 	$L__BB7_21;
	setp.lt.s64 	%p114, %rd296, %rd27;
	min.s64 	%rd297, %rd296, %rd27;
	selp.f64 	%fd297, %fd296, %fd22, %p114;
$L__BB7_21:
	add.s32 	%r169, %r15, 256;
	cvt.s64.s32 	%rd261, %r169;
	add.s64 	%rd262, %rd261, %rd4;
	add.s64 	%rd30, %rd262, %rd196;
	ld.global.f64 	%fd27, [%rd20+6144];
	abs.f64 	%fd28, %fd297;
	abs.f64 	%fd29, %fd27;
	setp.lt.f64 	%p115, %fd28, %fd29;
	mov.u64 	%rd298, %rd30;
	mov.f64 	%fd298, %fd27;
	@%p115 bra 	$L__BB7_24;
	setp.lt.f64 	%p116, %fd29, %fd28;
	mov.u64 	%rd298, %rd297;
	mov.f64 	%fd298, %fd297;
	@%p116 bra 	$L__BB7_24;
	setp.lt.s64 	%p117, %rd297, %rd30;
	min.s64 	%rd298, %rd297, %rd30;
	selp.f64 	%fd298, %fd297, %fd27, %p117;
$L__BB7_24:
	add.s32 	%r394, %r15, 1024;
	add.s32 	%r170, %r15, 512;
	setp.lt.s32 	%p118, %r170, %r3;
	@%p118 bra 	$L__BB7_12;
$L__BB7_25:
	setp.lt.s32 	%p119, %r3, 256;
	@%p119 bra 	$L__BB7_70;
	// begin inline asm
	mov.u32 %r284, %laneid;
	// end inline asm
	mov.b64 	%rd273, %fd298;
	mov.b64 	{%r286, %r291}, %rd273;
	mov.b32 	%r302, 1;
	mov.b32 	%r303, 31;
	mov.b32 	%r304, -1;
	// begin inline asm
	shfl.sync.down.b32 %r285, %r286, %r302, %r303, %r304;
	// end inline asm
	// begin inline asm
	shfl.sync.down.b32 %r290, %r291, %r302, %r303, %r304;
	// end inline asm
	mov.b64 	%rd274, {%r285, %r290};
	mov.b64 	%fd33, %rd274;
	mov.b64 	{%r296, %r301}, %rd298;
	// begin inline asm
	shfl.sync.down.b32 %r295, %r296, %r302, %r303, %r304;
	// end inline asm
	// begin inline asm
	shfl.sync.down.b32 %r300, %r301, %r302, %r303, %r304;
	// end inline asm
	mov.b64 	%rd34, {%r295, %r300};
	setp.gt.s32 	%p171, %r284, 30;
	mov.u64 	%rd300, %rd298;
	mov.f64 	%fd300, %fd298;
	@%p171 bra 	$L__BB7_30;
	abs.f64 	%fd34, %fd298;
	abs.f64 	%fd35, %fd33;
	setp.lt.f64 	%p172, %fd34, %fd35;
	mov.u64 	%rd300, %rd34;
	mov.f64 	%fd300, %fd33;
	@%p172 bra 	$L__BB7_30;
	setp.lt.f64 	%p173, %fd35, %fd34;
	mov.u64 	%rd300, %rd298;
	mov.f64 	%fd300, %fd298;
	@%p173 bra 	$L__BB7_30;
	setp.lt.s64 	%p174, %rd298, %rd34;
	min.s64 	%rd300, %rd298, %rd34;
	selp.f64 	%fd300, %fd298, %fd33, %p174;
$L__BB7_30:
	mov.b64 	%rd275, %fd300;
	mov.b64 	{%r306, %r311}, %rd275;
	mov.b32 	%r322, 2;
	mov.b32 	%r323, 31;
	mov.b32 	%r324, -1;
	// begin inline asm
	shfl.sync.down.b32 %r305, %r306, %r322, %r323, %r324;
	// end inline asm
	// begin inline asm
	shfl.sync.down.b32 %r310, %r311, %r322, %r323, %r324;
	// end inline asm
	mov.b64 	%rd276, {%r305, %r310};
	mov.b64 	%fd38, %rd276;
	mov.b64 	{%r316, %r321}, %rd300;
	// begin inline asm
	shfl.sync.down.b32 %r315, %r316, %r322, %r323, %r324;
	// end inline asm
	// begin inline asm
	shfl.sync.down.b32 %r320, %r321, %r322, %r323, %r324;
	// end inline asm
	mov.b64 	%rd37, {%r315, %r320};
	setp.gt.s32 	%p175, %r284, 29;
	mov.u64 	%rd301, %rd300;
	mov.f64 	%fd301, %fd300;
	@%p175 bra 	$L__BB7_34;
	abs.f64 	%fd39, %fd300;
	abs.f64 	%fd40, %fd38;
	setp.lt.f64 	%p176, %fd39, %fd40;
	mov.u64 	%rd301, %rd37;
	mov.f64 	%fd301, %fd38;
	@%p176 bra 	$L__BB7_34;
	setp.lt.f64 	%p177, %fd40, %fd39;
	mov.u64 	%rd301, %rd300;
	mov.f64 	%fd301, %fd300;
	@%p177 bra 	$L__BB7_34;
	setp.lt.s64 	%p178, %rd300, %rd37;
	min.s64 	%rd301, %rd300, %rd37;
	selp.f64 	%fd301, %fd300, %fd38, %p178;
$L__BB7_34:
	mov.b64 	%rd277, %fd301;
	mov.b64 	{%r326, %r331}, %rd277;
	mov.b32 	%r342, 4;
	mov.b32 	%r343, 31;
	mov.b32 	%r344, -1;
	// begin inline asm
	shfl.sync.down.b32 %r325, %r326, %r342, %r343, %r344;
	// end inline asm
	// begin inline asm
	shfl.sync.down.b32 %r330, %r331, %r342, %r343, %r344;
	// end inline asm
	mov.b64 	%rd278, {%r325, %r330};
	mov.b64 	%fd43, %rd278;
	mov.b64 	{%r336, %r341}, %rd301;
	// begin inline asm
	shfl.sync.down.b32 %r335, %r336, %r342, %r343, %r344;
	// end inline asm
	// begin inline asm
	shfl.sync.down.b32 %r340, %r341, %r342, %r343, %r344;
	// end inline asm
	mov.b64 	%rd40, {%r335, %r340};
	setp.gt.s32 	%p179, %r284, 27;
	mov.u64 	%rd302, %rd301;
	mov.f64 	%fd302, %fd301;
	@%p179 bra 	$L__BB7_38;
	abs.f64 	%fd44, %fd301;
	abs.f64 	%fd45, %fd43;
	setp.lt.f64 	%p180, %fd44, %fd45;
	mov.u64 	%rd302, %rd40;
	mov.f64 	%fd302, %fd43;
	@%p180 bra 	$L__BB7_38;
	setp.lt.f64 	%p181, %fd45, %fd44;
	mov.u64 	%rd302, %rd301;
	mov.f64 	%fd302, %fd301;
	@%p181 bra 	$L__BB7_38;
	setp.lt.s64 	%p182, %rd301, %rd40;
	min.s64 	%rd302, %rd301, %rd40;
	selp.f64 	%fd302, %fd301, %fd43, %p182;
$L__BB7_38:
	mov.b64 	%rd279, %fd302;
	mov.b64 	{%r346, %r351}, %rd279;
	mov.b32 	%r362, 8;
	mov.b32 	%r363, 31;
	mov.b32 	%r364, -1;
	// begin inline asm
	shfl.sync.down.b32 %r345, %r346, %r362, %r363, %r364;
	// end inline asm
	// begin inline asm
	shfl.sync.down.b32 %r350, %r351, %r362, %r363, %r364;
	// end inline asm
	mov.b64 	%rd280, {%r345, %r350};
	mov.b64 	%fd48, %rd280;
	mov.b64 	{%r356, %r361}, %rd302;
	// begin inline asm
	shfl.sync.down.b32 %r355, %r356, %r362, %r363, %r364;
	// end inline asm
	// begin inline asm
	shfl.sync.down.b32 %r360, %r361, %r362, %r363, %r364;
	// end inline asm
	mov.b64 	%rd43, {%r355, %r360};
	setp.gt.s32 	%p183, %r284, 23;
	mov.u64 	%rd303, %rd302;
	mov.f64 	%fd303, %fd302;
	@%p183 bra 	$L__BB7_42;
	abs.f64 	%fd49, %fd302;
	abs.f64 	%fd50, %fd48;
	setp.lt.f64 	%p184, %fd49, %fd50;
	mov.u64 	%rd303, %rd43;
	mov.f64 	%fd303, %fd48;
	@%p184 bra 	$L__BB7_42;
	setp.lt.f64 	%p185, %fd50, %fd49;
	mov.u64 	%rd303, %rd302;
	mov.f64 	%fd303, %fd302;
	@%p185 bra 	$L__BB7_42;
	setp.lt.s64 	%p186, %rd302, %rd43;
	min.s64 	%rd303, %rd302, %rd43;
	selp.f64 	%fd303, %fd302, %fd48, %p186;
$L__BB7_42:
	mov.b64 	%rd281, %fd303;
	mov.b64 	{%r366, %r371}, %rd281;
	mov.b32 	%r382, 16;
	mov.b32 	%r383, 31;
	mov.b32 	%r384, -1;
	// begin inline asm
	shfl.sync.down.b32 %r365, %r366, %r382, %r383, %r384;
	// end inline asm
	// begin inline asm
	shfl.sync.down.b32 %r370, %r371, %r382, %r383, %r384;
	// end inline asm
	mov.b64 	%rd282, {%r365, %r370};
	mov.b64 	%fd53, %rd282;
	mov.b64 	{%r376, %r381}, %rd303;
	// begin inline asm
	shfl.sync.down.b32 %r375, %r376, %r382, %r383, %r384;
	// end inline asm
	// begin inline asm
	shfl.sync.down.b32 %r380, %r381, %r382, %r383, %r384;
	// end inline asm
	mov.b64 	%rd46, {%r375, %r380};
	setp.gt.s32 	%p187, %r284, 15;
	mov.u64 	%rd355, %rd303;
	mov.f64 	%fd351, %fd303;
	@%p187 bra 	$L__BB7_46;
	abs.f64 	%fd54, %fd303;
	abs.f64 	%fd55, %fd53;
	setp.lt.f64 	%p188, %fd54, %fd55;
	mov.u64 	%rd355, %rd46;
	mov.f64 	%fd351, %fd53;
	@%p188 bra 	$L__BB7_46;
	setp.lt.f64 	%p189, %fd55, %fd54;
	mov.u64 	%rd355, %rd303;
	mov.f64 	%fd351, %fd303;
	@%p189 bra 	$L__BB7_46;
	setp.lt.s64 	%p190, %rd303, %rd46;
	min.s64 	%rd355, %rd303, %rd46;
	selp.f64 	%fd351, %fd303, %fd53, %p190;
$L__BB7_46:
	setp.ne.s32 	%p191, %r284, 0;
	@%p191 bra 	$L__BB7_48;
	shr.u32 	%r385, %r4, 1;
	and.b32  	%r386, %r385, 496;
	mov.u32 	%r387, _ZN6thrust24THRUST_300001_SM_1000_NS8cuda_cub4core6detail5shmemE;
	add.s32 	%r388, %r387, %r386;
	st.shared.f64 	[%r388+8], %fd351;
	st.shared.u64 	[%r388+16], %rd355;
$L__BB7_48:
	bar.sync 	0;
	setp.ne.s32 	%p192, %r4, 0;
	@%p192 bra 	$L__BB7_208;
	ld.shared.f64 	%fd58, [_ZN6thrust24THRUST_300001_SM_1000_NS8cuda_cub4core6detail5shmemE+24];
	ld.shared.u64 	%rd49, [_ZN6thrust24THRUST_300001_SM_1000_NS8cuda_cub4core6detail5shmemE+32];
	abs.f64 	%fd59, %fd351;
	abs.f64 	%fd60, %fd58;
	setp.lt.f64 	%p193, %fd59, %fd60;
	mov.u64 	%rd305, %rd49;
	mov.f64 	%fd305, %fd58;
	@%p193 bra 	$L__BB7_52;
	setp.lt.f64 	%p194, %fd60, %fd59;
	mov.u64 	%rd305, %rd355;
	mov.f64 	%fd305, %fd351;
	@%p194 bra 	$L__BB7_52;
	setp.lt.s64 	%p195, %rd355, %rd49;
	min.s64 	%rd305, %rd355, %rd49;
	selp.f64 	%fd305, %fd351, %fd58, %p195;
$L__BB7_52:
	ld.shared.f64 	%fd63, [_ZN6thrust24THRUST_300001_SM_1000_NS8cuda_cub4core6detail5shmemE+40];
	ld.shared.u64 	%rd52, [_ZN6thrust24THRUST_300001_SM_1000_NS8cuda_cub4core6detail5shmemE+48];
	abs.f64 	%fd64, %fd305;
	abs.f64 	%fd65, %fd63;
	setp.lt.f64 	%p196, %fd64, %fd65;
	mov.u64 	%rd306, %rd52;
	mov.f64 	%fd306, %fd63;
	@%p196 bra 	$L__BB7_55;
	setp.lt.f64 	%p197, %fd65, %fd64;
	mov.u64 	%rd306, %rd305;
	mov.f64 	%fd306, %fd305;
	@%p197 bra 	$L__BB7_55;
	setp.lt.s64 	%p198, %rd305, %rd52;
	min.s64 	%rd306, %rd305, %rd52;
	selp.f64 	%fd306, %fd305, %fd63, %p198;
$L__BB7_55:
	ld.shared.f64 	%fd68, [_ZN6thrust24THRUST_300001_SM_1000_NS8cuda_cub4core6detail5shmemE+56];
	ld.shared.u64 	%rd55, [_ZN6thrust24THRUST_300001_SM_1000_NS8cuda_cub4core6detail5shmemE+64];
	abs.f64 	%fd69, %fd306;
	abs.f64 	%fd70, %fd68;
	setp.lt.f64 	%p199, %fd69, %fd70;
	mov.u64 	%rd307, %rd55;
	mov.f64 	%fd307, %fd68;
	@%p199 bra 	$L__BB7_58;
	setp.lt.f64 	%p200, %fd70, %fd69;
	mov.u64 	%rd307, %rd306;
	mov.f64 	%fd307, %fd306;
	@%p200 bra 	$L__BB7_58;
	setp.lt.s64 	%p201, %rd306, %rd55;
	min.s64 	%rd307, %rd306, %rd55;
	selp.f64 	%fd307, %fd306, %fd68, %p201;
$L__BB7_58:
	ld.shared.f64 	%fd73, [_ZN6thrust24THRUST_300001_SM_1000_NS8cuda_cub4core6detail5shmemE+72];
	ld.shared.u64 	%rd58, [_ZN6thrust24THRUST_300001_SM_1000_NS8cuda_cub4core6detail5shmemE+80];
	abs.f64 	%fd74, %fd307;
	abs.f64 	%fd75, %fd73;
	setp.lt.f64 	%p202, %fd74, %fd75;
	mov.u64 	%rd308, %rd58;
	mov.f64 	%fd308, %fd73;
	@%p202 bra 	$L__BB7_61;
	setp.lt.f64 	%p203, %fd75, %fd74;
	mov.u64 	%rd308, %rd307;
	mov.f64 	%fd308, %fd307;
	@%p203 bra 	$L__BB7_61;
	setp.lt.s64 	%p204, %rd307, %rd58;
	min.s64 	%rd308, %rd307, %rd58;
	selp.f64 	%fd308, %fd307, %fd73, %p204;
$L__BB7_61:
	ld.shared.f64 	%fd78, [_ZN6thrust24THRUST_300001_SM_1000_NS8cuda_cub4core6detail5shmemE+88];
	ld.shared.u64 	%rd61, [_ZN6thrust24THRUST_300001_SM_1000_NS8cuda_cub4core6detail5shmemE+96];
	abs.f64 	%fd79, %fd308;
	abs.f64 	%fd80, %fd78;
	setp.lt.f64 	%p205, %fd79, %fd80;
	mov.u64 	%rd309, %rd61;
	mov.f64 	%fd309, %fd78;
	@%p205 bra 	$L__BB7_64;
	setp.lt.f64 	%p206, %fd80, %fd79;
	mov.u64 	%rd309, %rd308;
	mov.f64 	%fd309, %fd308;
	@%p206 bra 	$L__BB7_64;
	setp.lt.s64 	%p207, %rd308, %rd61;
	min.s64 	%rd309, %rd308, %rd61;
	selp.f64 	%fd309, %fd308, %fd78, %p207;
$L__BB7_64:
	ld.shared.f64 	%fd83, [_ZN6thrust24THRUST_300001_SM_1000_NS8cuda_cub4core6detail5shmemE+104];
	ld.shared.u64 	%rd64, [_ZN6thrust24THRUST_300001_SM_1000_NS8cuda_cub4core6detail5shmemE+112];
	abs.f64 	%fd84, %fd309;
	abs.f64 	%fd85, %fd83;
	setp.lt.f64 	%p208, %fd84, %fd85;
	mov.u64 	%rd310, %rd64;
	mov.f64 	%fd310, %fd83;
	@%p208 bra 	$L__BB7_67;
	setp.lt.f64 	%p209, %fd85, %fd84;
	mov.u64 	%rd310, %rd309;
	mov.f64 	%fd310, %fd309;
	@%p209 bra 	$L__BB7_67;
	setp.lt.s64 	%p210, %rd309, %rd64;
	min.s64 	%rd310, %rd309, %rd64;
	selp.f64 	%fd310, %fd309, %fd83, %p210;
$L__BB7_67:
	ld.shared.f64 	%fd88, [_ZN6thrust24THRUST_300001_SM_1000_NS8cuda_cub4core6detail5shmemE+120];
	ld.shared.u64 	%rd67, [_ZN6thrust24THRUST_300001_SM_1000_NS8cuda_cub4core6detail5shmemE+128];
	abs.f64 	%fd89, %fd310;
	abs.f64 	%fd90, %fd88;
	setp.lt.f64 	%p211, %fd89, %fd90;
	mov.u64 	%rd355, %rd67;
	mov.f64 	%fd351, %fd88;
	@%p211 bra 	$L__BB7_208;
	setp.lt.f64 	%p212, %fd90, %fd89;
	mov.u64 	%rd355, %rd310;
	mov.f64 	%fd351, %fd310;
	@%p212 bra 	$L__BB7_208;
	setp.lt.s64 	%p213, %rd310, %rd67;
	min.s64 	%rd355, %rd310, %rd67;
	selp.f64 	%fd351, %fd310, %fd88, %p213;
	bra.uni 	$L__BB7_208;
$L__BB7_70:
	// begin inline asm
	mov.u32 %r171, %laneid;
	// end inline asm
	and.b32  	%r192, %r4, 992;
	add.s32 	%r193, %r192, 32;
	setp.gt.s32 	%p120, %r193, %r3;
	not.b32 	%r194, %r192;
	add.s32 	%r195, %r3, %r194;
	selp.b32 	%r190, %r195, 31, %p120;
	mov.b64 	%rd263, %fd298;
	mov.b64 	{%r173, %r178}, %rd263;
	mov.b32 	%r189, 1;
	mov.b32 	%r191, -1;
	// begin inline asm
	shfl.sync.down.b32 %r172, %r173, %r189, %r190, %r191;
	// end inline asm
	// begin inline asm
	shfl.sync.down.b32 %r177, %r178, %r189, %r190, %r191;
	// end inline asm
	mov.b64 	%rd264, {%r172, %r177};
	mov.b64 	%fd92, %rd264;
	mov.b64 	{%r183, %r188}, %rd298;
	// begin inline asm
	shfl.sync.down.b32 %r182, %r183, %r189, %r190, %r191;
	// end inline asm
	// begin inline asm
	shfl.sync.down.b32 %r187, %r188, %r189, %r190, %r191;
	// end inline asm
	mov.b64 	%rd69, {%r182, %r187};
	setp.ge.s32 	%p121, %r171, %r190;
	mov.u64 	%rd311, %rd298;
	mov.f64 	%fd311, %fd298;
	@%p121 bra 	$L__BB7_74;
	abs.f64 	%fd93, %fd298;
	abs.f64 	%fd94, %fd92;
	setp.lt.f64 	%p122, %fd93, %fd94;
	mov.u64 	%rd311, %rd69;
	mov.f64 	%fd311, %fd92;
	@%p122 bra 	$L__BB7_74;
	setp.lt.f64 	%p123, %fd94, %fd93;
	mov.u64 	%rd311, %rd298;
	mov.f64 	%fd311, %fd298;
	@%p123 bra 	$L__BB7_74;
	setp.lt.s64 	%p124, %rd298, %rd69;
	min.s64 	%rd311, %rd298, %rd69;
	selp.f64 	%fd311, %fd298, %fd92, %p124;
$L__BB7_74:
	mov.b64 	%rd265, %fd311;
	mov.b64 	{%r197, %r202}, %rd265;
	mov.b32 	%r213, 2;
	mov.b32 	%r215, -1;
	// begin inline asm
	shfl.sync.down.b32 %r196, %r197, %r213, %r190, %r215;
	// end inline asm
	// begin inline asm
	shfl.sync.down.b32 %r201, %r202, %r213, %r190, %r215;
	// end inline asm
	mov.b64 	%rd266, {%r196, %r201};
	mov.b64 	%fd97, %rd266;
	mov.b64 	{%r207, %r212}, %rd311;
	// begin inline asm
	shfl.sync.down.b32 %r206, %r207, %r213, %r190, %r215;
	// end inline asm
	// begin inline asm
	shfl.sync.down.b32 %r211, %r212, %r213, %r190, %r215;
	// end inline asm
	mov.b64 	%rd72, {%r206, %r211};
	add.s32 	%r216, %r171, 2;
	setp.gt.s32 	%p125, %r216, %r190;
	mov.u64 	%rd312, %rd311;
	mov.f64 	%fd312, %fd311;
	@%p125 bra 	$L__BB7_78;
	abs.f64 	%fd98, %fd311;
	abs.f64 	%fd99, %fd97;
	setp.lt.f64 	%p126, %fd98, %fd99;
	mov.u64 	%rd312, %rd72;
	mov.f64 	%fd312, %fd97;
	@%p126 bra 	$L__BB7_78;
	setp.lt.f64 	%p127, %fd99, %fd98;
	mov.u64 	%rd312, %rd311;
	mov.f64 	%fd312, %fd311;
	@%p127 bra 	$L__BB7_78;
	setp.lt.s64 	%p128, %rd311, %rd72;
	min.s64 	%rd312, %rd311, %rd72;
	selp.f64 	%fd312, %fd311, %fd97, %p128;
$L__BB7_78:
	mov.b64 	%rd267, %fd312;
	mov.b64 	{%r218, %r223}, %rd267;
	mov.b32 	%r234, 4;
	mov.b32 	%r236, -1;
	// begin inline asm
	shfl.sync.down.b32 %r217, %r218, %r234, %r190, %r236;
	// end inline asm
	// begin inline asm
	shfl.sync.down.b32 %r222, %r223, %r234, %r190, %r236;
	// end inline asm
	mov.b64 	%rd268, {%r217, %r222};
	mov.b64 	%fd102, %rd268;
	mov.b64 	{%r228, %r233}, %rd312;
	// begin inline asm
	shfl.sync.down.b32 %r227, %r228, %r234, %r190, %r236;
	// end inline asm
	// begin inline asm
	shfl.sync.down.b32 %r232, %r233, %r234, %r190, %r236;
	// end inline asm
	mov.b64 	%rd75, {%r227, %r232};
	add.s32 	%r237, %r171, 4;
	setp.gt.s32 	%p129, %r237, %r190;
	mov.u64 	%rd313, %rd312;
	mov.f64 	%fd313, %fd312;
	@%p129 bra 	$L__BB7_82;
	abs.f64 	%fd103, %fd312;
	abs.f64 	%fd104, %fd102;
	setp.lt.f64 	%p130, %fd103, %fd104;
	mov.u64 	%rd313, %rd75;
	mov.f64 	%fd313, %fd102;
	@%p130 bra 	$L__BB7_82;
	setp.lt.f64 	%p131, %fd104, %fd103;
	mov.u64 	%rd313, %rd312;
	mov.f64 	%fd313, %fd312;
	@%p131 bra 	$L__BB7_82;
	setp.lt.s64 	%p132, %rd312, %rd75;
	min.s64 	%rd313, %rd312, %rd75;
	selp.f64 	%fd313, %fd312, %fd102, %p132;
$L__BB7_82:
	mov.b64 	%rd269, %fd313;
	mov.b64 	{%r239, %r244}, %rd269;
	mov.b32 	%r255, 8;
	mov.b32 	%r257, -1;
	// begin inline asm
	shfl.sync.down.b32 %r238, %r239, %r255, %r190, %r257;
	// end inline asm
	// begin inline asm
	shfl.sync.down.b32 %r243, %r244, %r255, %r190, %r257;
	// end inline asm
	mov.b64 	%rd270, {%r238, %r243};
	mov.b64 	%fd107, %rd270;
	mov.b64 	{%r249, %r254}, %rd313;
	// begin inline asm
	shfl.sync.down.b32 %r248, %r249, %r255, %r190, %r257;
	// end inline asm
	// begin inline asm
	shfl.sync.down.b32 %r253, %r254, %r255, %r190, %r257;
	// end inline asm
	mov.b64 	%rd78, {%r248, %r253};
	add.s32 	%r258, %r171, 8;
	setp.gt.s32 	%p133, %r258, %r190;
	mov.u64 	%rd314, %rd313;
	mov.f64 	%fd314, %fd313;
	@%p133 bra 	$L__BB7_86;
	abs.f64 	%fd108, %fd313;
	abs.f64 	%fd109, %fd107;
	setp.lt.f64 	%p134, %fd108, %fd109;
	mov.u64 	%rd314, %rd78;
	mov.f64 	%fd314, %fd107;
	@%p134 bra 	$L__BB7_86;
	setp.lt.f64 	%p135, %fd109, %fd108;
	mov.u64 	%rd314, %rd313;
	mov.f64 	%fd314, %fd313;
	@%p135 bra 	$L__BB7_86;
	setp.lt.s64 	%p136, %rd313, %rd78;
	min.s64 	%rd314, %rd313, %rd78;
	selp.f64 	%fd314, %fd313, %fd107, %p136;
$L__BB7_86:
	mov.b64 	%rd271, %fd314;
	mov.b64 	{%r260, %r265}, %rd271;
	mov.b32 	%r276, 16;
	mov.b32 	%r278, -1;
	// begin inline asm
	shfl.sync.down.b32 %r259, %r260, %r276, %r190, %r278;
	// end inline asm
	// begin inline asm
	shfl.sync.down.b32 %r264, %r265, %r276, %r190, %r278;
	// end inline asm
	mov.b64 	%rd272, {%r259, %r264};
	mov.b64 	%fd112, %rd272;
	mov.b64 	{%r270, %r275}, %rd314;
	// begin inline asm
	shfl.sync.down.b32 %r269, %r270, %r276, %r190, %r278;
	// end inline asm
	// begin inline asm
	shfl.sync.down.b32 %r274, %r275, %r276, %r190, %r278;
	// end inline asm
	mov.b64 	%rd81, {%r269, %r274};
	add.s32 	%r279, %r171, 16;
	setp.gt.s32 	%p137, %r279, %r190;
	mov.u64 	%rd355, %rd314;
	mov.f64 	%fd351, %fd314;
	@%p137 bra 	$L__BB7_90;
	abs.f64 	%fd113, %fd314;
	abs.f64 	%fd114, %fd112;
	setp.lt.f64 	%p138, %fd113, %fd114;
	mov.u64 	%rd355, %rd81;
	mov.f64 	%fd351, %fd112;
	@%p138 bra 	$L__BB7_90;
	setp.lt.f64 	%p139, %fd114, %fd113;
	mov.u64 	%rd355, %rd314;
	mov.f64 	%fd351, %fd314;
	@%p139 bra 	$L__BB7_90;
	setp.lt.s64 	%p140, %rd314, %rd81;
	min.s64 	%rd355, %rd314, %rd81;
	selp.f64 	%fd351, %fd314, %fd112, %p140;
$L__BB7_90:
	setp.ne.s32 	%p141, %r171, 0;
	@%p141 bra 	$L__BB7_92;
	shr.u32 	%r280, %r4, 1;
	and.b32  	%r281, %r280, 496;
	mov.u32 	%r282, _ZN6thrust24THRUST_300001_SM_1000_NS8cuda_cub4core6detail5shmemE;
	add.s32 	%r283, %r282, %r281;
	st.shared.f64 	[%r283+8], %fd351;
	st.shared.u64 	[%r283+16], %rd355;
$L__BB7_92:
	bar.sync 	0;
	setp.ne.s32 	%p142, %r4, 0;
	@%p142 bra 	$L__BB7_208;
	setp.lt.s32 	%p143, %r3, 33;
	mov.f64 	%fd316, %fd351;
	mov.u64 	%rd316, %rd355;
	@%p143 bra 	$L__BB7_97;
	ld.shared.f64 	%fd117, [_ZN6thrust24THRUST_300001_SM_1000_NS8cuda_cub4core6detail5shmemE+24];
	ld.shared.u64 	%rd84, [_ZN6thrust24THRUST_300001_SM_1000_NS8cuda_cub4core6detail5shmemE+32];
	abs.f64 	%fd118, %fd351;
	abs.f64 	%fd119, %fd117;
	setp.lt.f64 	%p144, %fd118, %fd119;
	mov.f64 	%fd316, %fd117;
	mov.u64 	%rd316, %rd84;
	@%p144 bra 	$L__BB7_97;
	setp.lt.f64 	%p145, %fd119, %fd118;
	mov.f64 	%fd316, %fd351;
	mov.u64 	%rd316, %rd355;
	@%p145 bra 	$L__BB7_97;
	setp.lt.s64 	%p146, %rd355, %rd84;
	selp.f64 	%fd316, %fd351, %fd117, %p146;
	min.s64 	%rd316, %rd355, %rd84;
$L__BB7_97:
	setp.lt.s32 	%p147, %r3, 65;
	mov.f64 	%fd317, %fd316;
	mov.u64 	%rd317, %rd316;
	@%p147 bra 	$L__BB7_101;
	ld.shared.f64 	%fd122, [_ZN6thrust24THRUST_300001_SM_1000_NS8cuda_cub4core6detail5shmemE+40];
	ld.shared.u64 	%rd87, [_ZN6thrust24THRUST_300001_SM_1000_NS8cuda_cub4core6detail5shmemE+48];
	abs.f64 	%fd123, %fd316;
	abs.f64 	%fd124, %fd122;
	setp.lt.f64 	%p148, %fd123, %fd124;
	mov.f64 	%fd317, %fd122;
	mov.u64 	%rd317, %rd87;
	@%p148 bra 	$L__BB7_101;
	setp.lt.f64 	%p149, %fd124, %fd123;
	mov.f64 	%fd317, %fd316;
	mov.u64 	%rd317, %rd316;
	@%p149 bra 	$L__BB7_101;
	setp.lt.s64 	%p150, %rd316, %rd87;
	selp.f64 	%fd317, %fd316, %fd122, %p150;
	min.s64 	%rd317, %rd316, %rd87;
$L__BB7_101:
	setp.lt.s32 	%p151, %r3, 97;
	mov.f64 	%fd318, %fd317;
	mov.u64 	%rd318, %rd317;
	@%p151 bra 	$L__BB7_105;
	ld.shared.f64 	%fd127, [_ZN6thrust24THRUST_300001_SM_1000_NS8cuda_cub4core6detail5shmemE+56];
	ld.shared.u64 	%rd90, [_ZN6thrust24THRUST_300001_SM_1000_NS8cuda_cub4core6detail5shmemE+64];
	abs.f64 	%fd128, %fd317;
	abs.f64 	%fd129, %fd127;
	setp.lt.f64 	%p152, %fd128, %fd129;
	mov.f64 	%fd318, %fd127;
	mov.u64 	%rd318, %rd90;
	@%p152 bra 	$L__BB7_105;
	setp.lt.f64 	%p153, %fd129, %fd128;
	mov.f64 	%fd318, %fd317;
	mov.u64 	%rd318, %rd317;
	@%p153 bra 	$L__BB7_105;
	setp.lt.s64 	%p154, %rd317, %rd90;
	selp.f64 	%fd318, %fd317, %fd127, %p154;
	min.s64 	%rd318, %rd317, %rd90;
$L__BB7_105:
	setp.lt.s32 	%p155, %r3, 129;
	mov.f64 	%fd319, %fd318;
	mov.u64 	%rd319, %rd318;
	@%p155 bra 	$L__BB7_109;
	ld.shared.f64 	%fd132, [_ZN6thrust24THRUST_300001_SM_1000_NS8cuda_cub4core6detail5shmemE+72];
	ld.shared.u64 	%rd93, [_ZN6thrust24THRUST_300001_SM_1000_NS8cuda_cub4core6detail5shmemE+80];
	abs.f64 	%fd133, %fd318;
	abs.f64 	%fd134, %fd132;
	setp.lt.f64 	%p156, %fd133, %fd134;
	mov.f64 	%fd319, %fd132;
	mov.u64 	%rd319, %rd93;
	@%p156 bra 	$L__BB7_109;
	setp.lt.f64 	%p157, %fd134, %fd133;
	mov.f64 	%fd319, %fd318;
	mov.u64 	%rd319, %rd318;
	@%p157 bra 	$L__BB7_109;
	setp.lt.s64 	%p158, %rd318, %rd93;
	selp.f64 	%fd319, %fd318, %fd132, %p158;
	min.s64 	%rd319, %rd318, %rd93;
$L__BB7_109:
	setp.lt.s32 	%p159, %r3, 161;
	mov.f64 	%fd320, %fd319;
	mov.u64 	%rd320, %rd319;
	@%p159 bra 	$L__BB7_113;
	ld.shared.f64 	%fd137, [_ZN6thrust24THRUST_300001_SM_1000_NS8cuda_cub4core6detail5shmemE+88];
	ld.shared.u64 	%rd96, [_ZN6thrust24THRUST_300001_SM_1000_NS8cuda_cub4core6detail5shmemE+96];
	abs.f64 	%fd138, %fd319;
	abs.f64 	%fd139, %fd137;
	setp.lt.f64 	%p160, %fd138, %fd139;
	mov.f64 	%fd320, %fd137;
	mov.u64 	%rd320, %rd96;
	@%p160 bra 	$L__BB7_113;
	setp.lt.f64 	%p161, %fd139, %fd138;
	mov.f64 	%fd320, %fd319;
	mov.u64 	%rd320, %rd319;
	@%p161 bra 	$L__BB7_113;
	setp.lt.s64 	%p162, %rd319, %rd96;
	selp.f64 	%fd320, %fd319, %fd137, %p162;
	min.s64 	%rd320, %rd319, %rd96;
$L__BB7_113:
	setp.lt.s32 	%p163, %r3, 193;
	mov.f64 	%fd321, %fd320;
	mov.u64 	%rd321, %rd320;
	@%p163 bra 	$L__BB7_117;
	ld.shared.f64 	%fd142, [_ZN6thrust24THRUST_300001_SM_1000_NS8cuda_cub4core6detail5shmemE+104];
	ld.shared.u64 	%rd99, [_ZN6thrust24THRUST_300001_SM_1000_NS8cuda_cub4core6detail5shmemE+112];
	abs.f64 	%fd143, %fd320;
	abs.f64 	%fd144, %fd142;
	setp.lt.f64 	%p164, %fd143, %fd144;
	mov.f64 	%fd321, %fd142;
	mov.u64 	%rd321, %rd99;
	@%p164 bra 	$L__BB7_117;
	setp.lt.f64 	%p165, %fd144, %fd143;
	mov.f64 	%fd321, %fd320;
	mov.u64 	%rd321, %rd320;
	@%p165 bra 	$L__BB7_117;
	setp.lt.s64 	%p166, %rd320, %rd99;
	selp.f64 	%fd321, %fd320, %fd142, %p166;
	min.s64 	%rd321, %rd320, %rd99;
$L__BB7_117:
	setp.lt.s32 	%p167, %r3, 225;
	mov.u64 	%rd355, %rd321;
	mov.f64 	%fd351, %fd321;
	@%p167 bra 	$L__BB7_208;
	ld.shared.f64 	%fd147, [_ZN6thrust24THRUST_300001_SM_1000_NS8cuda_cub4core6detail5shmemE+120];
	ld.shared.u64 	%rd102, [_ZN6thrust24THRUST_300001_SM_1000_NS8cuda_cub4core6detail5shmemE+128];
	abs.f64 	%fd148, %fd321;
	abs.f64 	%fd149, %fd147;
	setp.lt.f64 	%p168, %fd148, %fd149;
	mov.u64 	%rd355, %rd102;
	mov.f64 	%fd351, %fd147;
	@%p168 bra 	$L__BB7_208;
	setp.lt.f64 	%p169, %fd149, %fd148;
	mov.u64 	%rd355, %rd321;
	mov.f64 	%fd351, %fd321;
	@%p169 bra 	$L__BB7_208;
	setp.lt.s64 	%p170, %rd321, %rd102;
	selp.f64 	%fd351, %fd321, %fd147, %p170;
	min.s64 	%rd355, %rd321, %rd102;
	bra.uni 	$L__BB7_208;
$L__BB7_121:
	mov.u32 	%r20, %tid.x;
	add.s64 	%rd104, %rd196, %rd4;
	cvt.u64.u32 	%rd105, %r20;
	add.s64 	%rd201, %rd105, %rd4;
	cvta.to.global.u64 	%rd202, %rd195;
	shl.b64 	%rd203, %rd201, 3;
	add.s64 	%rd204, %rd202, %rd203;
	ld.global.f64 	%fd274, [%rd204];
	add.s32 	%r36, %r20, 256;
	cvt.u64.u32 	%rd205, %r36;
	ld.global.f64 	%fd275, [%rd204+2048];
	add.s32 	%r37, %r20, 512;
	cvt.u64.u32 	%rd206, %r37;
	ld.global.f64 	%fd276, [%rd204+4096];
	add.s32 	%r38, %r20, 768;
	cvt.u64.u32 	%rd207, %r38;
	ld.global.f64 	%fd277, [%rd204+6144];
	or.b32  	%r39, %r20, 1024;
	cvt.u64.u32 	%rd106, %r39;
	add.s64 	%rd343, %rd104, %rd106;
	ld.global.f64 	%fd339, [%rd204+8192];
	abs.f64 	%fd278, %fd274;
	abs.f64 	%fd279, %fd275;
	setp.geu.f64 	%p2, %fd278, %fd279;
	selp.f64 	%fd280, %fd274, %fd275, %p2;
	selp.b64 	%rd208, %rd105, %rd205, %p2;
	abs.f64 	%fd281, %fd280;
	abs.f64 	%fd282, %fd276;
	setp.geu.f64 	%p3, %fd281, %fd282;
	selp.f64 	%fd283, %fd280, %fd276, %p3;
	selp.b64 	%rd209, %rd208, %rd206, %p3;
	abs.f64 	%fd284, %fd283;
	abs.f64 	%fd285, %fd277;
	setp.geu.f64 	%p4, %fd284, %fd285;
	selp.f64 	%fd152, %fd283, %fd277, %p4;
	selp.b64 	%rd108, %rd209, %rd207, %p4;
	abs.f64 	%fd153, %fd152;
	abs.f64 	%fd154, %fd339;
	setp.lt.f64 	%p5, %fd153, %fd154;
	@%p5 bra 	$L__BB7_123;
	setp.lt.f64 	%p6, %fd154, %fd153;
	setp.lt.u64 	%p7, %rd108, %rd106;
	or.pred  	%p8, %p6, %p7;
	selp.f64 	%fd339, %fd152, %fd339, %p8;
	add.s64 	%rd212, %rd104, %rd108;
	selp.b64 	%rd343, %rd212, %rd343, %p8;
$L__BB7_123:
	setp.le.u64 	%p9, %rd198, %rd5;
	@%p9 bra 	$L__BB7_164;
	setp.ne.s32 	%p10, %r20, 0;
	@%p10 bra 	$L__BB7_126;
	atom.global.add.u64 	%rd213, [%rd1+8], 1280;
	add.s64 	%rd214, %rd213, %rd5;
	st.shared.u64 	[_ZN6thrust24THRUST_300001_SM_1000_NS8cuda_cub4core6detail5shmemE+152], %rd214;
$L__BB7_126:
	bar.sync 	0;
	ld.shared.u64 	%rd331, [_ZN6thrust24THRUST_300001_SM_1000_NS8cuda_cub4core6detail5shmemE+152];
	add.s64 	%rd215, %rd331, 1280;
	setp.gt.s64 	%p11, %rd215, %rd198;
	@%p11 bra 	$L__BB7_141;
	mov.f64 	%fd323, %fd339;
	mov.u64 	%rd324, %rd343;
$L__BB7_128:
	add.s64 	%rd216, %rd331, %rd105;
	cvta.to.global.u64 	%rd217, %rd195;
	shl.b64 	%rd218, %rd216, 3;
	add.s64 	%rd219, %rd217, %rd218;
	add.s64 	%rd325, %rd216, %rd196;
	ld.global.f64 	%fd324, [%rd219];
	add.s64 	%rd326, %rd325, 256;
	ld.global.f64 	%fd325, [%rd219+2048];
	add.s64 	%rd327, %rd325, 512;
	ld.global.f64 	%fd326, [%rd219+4096];
	add.s64 	%rd328, %rd325, 768;
	ld.global.f64 	%fd327, [%rd219+6144];
	add.s64 	%rd343, %rd325, 1024;
	ld.global.f64 	%fd339, [%rd219+8192];
	abs.f64 	%fd163, %fd323;
	abs.f64 	%fd164, %fd324;
	setp.lt.f64 	%p12, %fd163, %fd164;
	@%p12 bra 	$L__BB7_130;
	setp.lt.f64 	%p13, %fd164, %fd163;
	setp.lt.s64 	%p14, %rd324, %rd325;
	or.pred  	%p15, %p13, %p14;
	selp.f64 	%fd324, %fd323, %fd324, %p15;
	selp.b64 	%rd325, %rd324, %rd325, %p15;
$L__BB7_130:
	abs.f64 	%fd167, %fd324;
	abs.f64 	%fd168, %fd325;
	setp.lt.f64 	%p16, %fd167, %fd168;
	@%p16 bra 	$L__BB7_132;
	setp.lt.f64 	%p17, %fd168, %fd167;
	setp.lt.s64 	%p18, %rd325, %rd326;
	or.pred  	%p19, %p17, %p18;
	selp.f64 	%fd325, %fd324, %fd325, %p19;
	selp.b64 	%rd326, %rd325, %rd326, %p19;
$L__BB7_132:
	abs.f64 	%fd171, %fd325;
	abs.f64 	%fd172, %fd326;
	setp.lt.f64 	%p20, %fd171, %fd172;
	@%p20 bra 	$L__BB7_134;
	setp.lt.f64 	%p21, %fd172, %fd171;
	setp.lt.s64 	%p22, %rd326, %rd327;
	or.pred  	%p23, %p21, %p22;
	selp.f64 	%fd326, %fd325, %fd326, %p23;
	selp.b64 	%rd327, %rd326, %rd327, %p23;
$L__BB7_134:
	abs.f64 	%fd175, %fd326;
	abs.f64 	%fd176, %fd327;
	setp.lt.f64 	%p24, %fd175, %fd176;
	@%p24 bra 	$L__BB7_136;
	setp.lt.f64 	%p25, %fd176, %fd175;
	setp.lt.s64 	%p26, %rd327, %rd328;
	or.pred  	%p27, %p25, %p26;
	selp.f64 	%fd327, %fd326, %fd327, %p27;
	selp.b64 	%rd328, %rd327, %rd328, %p27;
$L__BB7_136:
	abs.f64 	%fd179, %fd327;
	abs.f64 	%fd180, %fd339;
	setp.lt.f64 	%p28, %fd179, %fd180;
	@%p28 bra 	$L__BB7_138;
	setp.lt.f64 	%p29, %fd180, %fd179;
	setp.lt.s64 	%p30, %rd328, %rd343;
	or.pred  	%p31, %p29, %p30;
	selp.f64 	%fd339, %fd327, %fd339, %p31;
	selp.b64 	%rd343, %rd328, %rd343, %p31;
$L__BB7_138:
	setp.ne.s32 	%p32, %r20, 0;
	bar.sync 	0;
	@%p32 bra 	$L__BB7_140;
	atom.global.add.u64 	%rd220, [%rd1+8], 1280;
	add.s64 	%rd221, %rd220, %rd5;
	st.shared.u64 	[_ZN6thrust24THRUST_300001_SM_1000_NS8cuda_cub4core6detail5shmemE+152], %rd221;
$L__BB7_140:
	bar.sync 	0;
	ld.shared.u64 	%rd331, [_ZN6thrust24THRUST_300001_SM_1000_NS8cuda_cub4core6detail5shmemE+152];
	add.s64 	%rd222, %rd331, 1280;
	setp.le.s64 	%p33, %rd222, %rd198;
	mov.f64 	%fd323, %fd339;
	mov.u64 	%rd324, %rd343;
	@%p33 bra 	$L__BB7_128;
$L__BB7_141:
	setp.le.s64 	%p34, %rd198, %rd331;
	@%p34 bra 	$L__BB7_164;
	cvt.u32.u64 	%r40, %rd331;
	cvt.u32.u64 	%r41, %rd198;
	sub.s32 	%r21, %r41, %r40;
	setp.ge.s32 	%p35, %r20, %r21;
	@%p35 bra 	$L__BB7_164;
	cvta.to.global.u64 	%rd132, %rd195;
	not.b32 	%r43, %r20;
	add.s32 	%r44, %r43, %r41;
	sub.s32 	%r22, %r44, %r40;
	and.b32  	%r46, %r22, 768;
	setp.eq.s32 	%p36, %r46, 768;
	mov.u32 	%r397, %r20;
	@%p36 bra 	$L__BB7_149;
	add.s64 	%rd224, %rd331, %rd105;
	add.s64 	%rd333, %rd224, %rd196;
	shl.b64 	%rd225, %rd224, 3;
	add.s64 	%rd332, %rd132, %rd225;
	shr.u32 	%r47, %r22, 8;
	add.s32 	%r48, %r47, 1;
	and.b32  	%r49, %r48, 3;
	neg.s32 	%r395, %r49;
	mov.u32 	%r397, %r20;
$L__BB7_145:
	.pragma "nounroll";
	mov.u64 	%rd137, %rd343;
	mov.f64 	%fd184, %fd339;
	ld.global.f64 	%fd185, [%rd332];
	abs.f64 	%fd186, %fd184;
	abs.f64 	%fd187, %fd185;
	setp.lt.f64 	%p37, %fd186, %fd187;
	mov.f64 	%fd339, %fd185;
	mov.u64 	%rd343, %rd333;
	@%p37 bra 	$L__BB7_148;
	setp.lt.f64 	%p38, %fd187, %fd186;
	mov.f64 	%fd339, %fd184;
	mov.u64 	%rd343, %rd137;
	@%p38 bra 	$L__BB7_148;
	setp.lt.s64 	%p39, %rd137, %rd333;
	selp.f64 	%fd339, %fd184, %fd185, %p39;
	min.s64 	%rd343, %rd137, %rd333;
$L__BB7_148:
	add.s32 	%r397, %r397, 256;
	add.s64 	%rd333, %rd333, 256;
	add.s64 	%rd332, %rd332, 2048;
	add.s32 	%r395, %r395, 1;
	setp.ne.s32 	%p40, %r395, 0;
	@%p40 bra 	$L__BB7_145;
$L__BB7_149:
	setp.lt.u32 	%p41, %r22, 768;
	@%p41 bra 	$L__BB7_164;
	add.s32 	%r398, %r397, 512;
$L__BB7_151:
	mov.u32 	%r30, %r398;
	add.s32 	%r50, %r30, -512;
	cvt.u64.u32 	%rd226, %r50;
	add.s64 	%rd227, %rd331, %rd226;
	shl.b64 	%rd228, %rd227, 3;
	add.s64 	%rd145, %rd132, %rd228;
	add.s64 	%rd146, %rd227, %rd196;
	ld.global.f64 	%fd193, [%rd145];
	abs.f64 	%fd194, %fd339;
	abs.f64 	%fd195, %fd193;
	setp.lt.f64 	%p42, %fd194, %fd195;
	mov.f64 	%fd335, %fd193;
	mov.u64 	%rd339, %rd146;
	@%p42 bra 	$L__BB7_154;
	setp.lt.f64 	%p43, %fd195, %fd194;
	mov.f64 	%fd335, %fd339;
	mov.u64 	%rd339, %rd343;
	@%p43 bra 	$L__BB7_154;
	setp.lt.s64 	%p44, %rd343, %rd146;
	selp.f64 	%fd335, %fd339, %fd193, %p44;
	min.s64 	%rd339, %rd343, %rd146;
$L__BB7_154:
	add.s32 	%r51, %r30, -256;
	cvt.u64.u32 	%rd229, %r51;
	add.s64 	%rd230, %rd331, %rd229;
	add.s64 	%rd149, %rd230, %rd196;
	ld.global.f64 	%fd198, [%rd145+2048];
	abs.f64 	%fd199, %fd335;
	abs.f64 	%fd200, %fd198;
	setp.lt.f64 	%p45, %fd199, %fd200;
	mov.f64 	%fd336, %fd198;
	mov.u64 	%rd340, %rd149;
	@%p45 bra 	$L__BB7_157;
	setp.lt.f64 	%p46, %fd200, %fd199;
	mov.f64 	%fd336, %fd335;
	mov.u64 	%rd340, %rd339;
	@%p46 bra 	$L__BB7_157;
	setp.lt.s64 	%p47, %rd339, %rd149;
	selp.f64 	%fd336, %fd335, %fd198, %p47;
	min.s64 	%rd340, %rd339, %rd149;
$L__BB7_157:
	cvt.u64.u32 	%rd231, %r30;
	add.s64 	%rd232, %rd331, %rd231;
	add.s64 	%rd152, %rd232, %rd196;
	ld.global.f64 	%fd203, [%rd145+4096];
	abs.f64 	%fd204, %fd336;
	abs.f64 	%fd205, %fd203;
	setp.lt.f64 	%p48, %fd204, %fd205;
	mov.f64 	%fd337, %fd203;
	mov.u64 	%rd341, %rd152;
	@%p48 bra 	$L__BB7_160;
	setp.lt.f64 	%p49, %fd205, %fd204;
	mov.f64 	%fd337, %fd336;
	mov.u64 	%rd341, %rd340;
	@%p49 bra 	$L__BB7_160;
	setp.lt.s64 	%p50, %rd340, %rd152;
	selp.f64 	%fd337, %fd336, %fd203, %p50;
	min.s64 	%rd341, %rd340, %rd152;
$L__BB7_160:
	add.s32 	%r52, %r30, 256;
	cvt.u64.u32 	%rd233, %r52;
	add.s64 	%rd234, %rd331, %rd233;
	add.s64 	%rd155, %rd234, %rd196;
	ld.global.f64 	%fd208, [%rd145+6144];
	abs.f64 	%fd209, %fd337;
	abs.f64 	%fd210, %fd208;
	setp.lt.f64 	%p51, %fd209, %fd210;
	mov.f64 	%fd339, %fd208;
	mov.u64 	%rd343, %rd155;
	@%p51 bra 	$L__BB7_163;
	setp.lt.f64 	%p52, %fd210, %fd209;
	mov.f64 	%fd339, %fd337;
	mov.u64 	%rd343, %rd341;
	@%p52 bra 	$L__BB7_163;
	setp.lt.s64 	%p53, %rd341, %rd155;
	selp.f64 	%fd339, %fd337, %fd208, %p53;
	min.s64 	%rd343, %rd341, %rd155;
$L__BB7_163:
	add.s32 	%r398, %r30, 1024;
	add.s32 	%r53, %r30, 512;
	setp.lt.s32 	%p54, %r53, %r21;
	@%p54 bra 	$L__BB7_151;
$L__BB7_164:
	// begin inline asm
	mov.u32 %r54, %laneid;
	// end inline asm
	mov.b64 	%rd235, %fd339;
	mov.b64 	{%r56, %r61}, %rd235;
	mov.b32 	%r72, 1;
	mov.b32 	%r73, 31;
	mov.b32 	%r74, -1;
	// begin inline asm
	shfl.sync.down.b32 %r55, %r56, %r72, %r73, %r74;
	// end inline asm
	// begin inline asm
	shfl.sync.down.b32 %r60, %r61, %r72, %r73, %r74;
	// end inline asm
	mov.b64 	%rd236, {%r55, %r60};
	mov.b64 	%fd214, %rd236;
	mov.b64 	{%r66, %r71}, %rd343;
	// begin inline asm
	shfl.sync.down.b32 %r65, %r66, %r72, %r73, %r74;
	// end inline asm
	// begin inline asm
	shfl.sync.down.b32 %r70, %r71, %r72, %r73, %r74;
	// end inline asm
	mov.b64 	%rd159, {%r65, %r70};
	setp.gt.s32 	%p55, %r54, 30;
	mov.f64 	%fd340, %fd339;
	mov.u64 	%rd344, %rd343;
	@%p55 bra 	$L__BB7_168;
	abs.f64 	%fd215, %fd339;
	abs.f64 	%fd216, %fd214;
	setp.lt.f64 	%p56, %fd215, %fd216;
	mov.f64 	%fd340, %fd214;
	mov.u64 	%rd344, %rd159;
	@%p56 bra 	$L__BB7_168;
	setp.lt.f64 	%p57, %fd216, %fd215;
	mov.f64 	%fd340, %fd339;
	mov.u64 	%rd344, %rd343;
	@%p57 bra 	$L__BB7_168;
	setp.lt.s64 	%p58, %rd343, %rd159;
	selp.f64 	%fd340, %fd339, %fd214, %p58;
	min.s64 	%rd344, %rd343, %rd159;
$L__BB7_168:
	mov.b64 	%rd237, %fd340;
	mov.b64 	{%r76, %r81}, %rd237;
	mov.b32 	%r92, 2;
	mov.b32 	%r93, 31;
	mov.b32 	%r94, -1;
	// begin inline asm
	shfl.sync.down.b32 %r75, %r76, %r92, %r93, %r94;
	// end inline asm
	// begin inline asm
	shfl.sync.down.b32 %r80, %r81, %r92, %r93, %r94;
	// end inline asm
	mov.b64 	%rd238, {%r75, %r80};
	mov.b64 	%fd219, %rd238;
	mov.b64 	{%r86, %r91}, %rd344;
	// begin inline asm
	shfl.sync.down.b32 %r85, %r86, %r92, %r93, %r94;
	// end inline asm
	// begin inline asm
	shfl.sync.down.b32 %r90, %r91, %r92, %r93, %r94;
	// end inline asm
	mov.b64 	%rd162, {%r85, %r90};
	setp.gt.s32 	%p59, %r54, 29;
	mov.f64 	%fd341, %fd340;
	mov.u64 	%rd345, %rd344;
	@%p59 bra 	$L__BB7_172;
	abs.f64 	%fd220, %fd340;
	abs.f64 	%fd221, %fd219;
	setp.lt.f64 	%p60, %fd220, %fd221;
	mov.f64 	%fd341, %fd219;
	mov.u64 	%rd345, %rd162;
	@%p60 bra 	$L__BB7_172;
	setp.lt.f64 	%p61, %fd221, %fd220;
	mov.f64 	%fd341, %fd340;
	mov.u64 	%rd345, %rd344;
	@%p61 bra 	$L__BB7_172;
	setp.lt.s64 	%p62, %rd344, %rd162;
	selp.f64 	%fd341, %fd340, %fd219, %p62;
	min.s64 	%rd345, %rd344, %rd162;
$L__BB7_172:
	mov.b64 	%rd239, %fd341;
	mov.b64 	{%r96, %r101}, %rd239;
	mov.b32 	%r112, 4;
	mov.b32 	%r113, 31;
	mov.b32 	%r114, -1;
	// begin inline asm
	shfl.sync.down.b32 %r95, %r96, %r112, %r113, %r114;
	// end inline asm
	// begin inline asm
	shfl.sync.down.b32 %r100, %r101, %r112, %r113, %r114;
	// end inline asm
	mov.b64 	%rd240, {%r95, %r100};
	mov.b64 	%fd224, %rd240;
	mov.b64 	{%r106, %r111}, %rd345;
	// begin inline asm
	shfl.sync.down.b32 %r105, %r106, %r112, %r113, %r114;
	// end inline asm
	// begin inline asm
	shfl.sync.down.b32 %r110, %r111, %r112, %r113, %r114;
	// end inline asm
	mov.b64 	%rd165, {%r105, %r110};
	setp.gt.s32 	%p63, %r54, 27;
	mov.f64 	%fd342, %fd341;
	mov.u64 	%rd346, %rd345;
	@%p63 bra 	$L__BB7_176;
	abs.f64 	%fd225, %fd341;
	abs.f64 	%fd226, %fd224;
	setp.lt.f64 	%p64, %fd225, %fd226;
	mov.f64 	%fd342, %fd224;
	mov.u64 	%rd346, %rd165;
	@%p64 bra 	$L__BB7_176;
	setp.lt.f64 	%p65, %fd226, %fd225;
	mov.f64 	%fd342, %fd341;
	mov.u64 	%rd346, %rd345;
	@%p65 bra 	$L__BB7_176;
	setp.lt.s64 	%p66, %rd345, %rd165;
	selp.f64 	%fd342, %fd341, %fd224, %p66;
	min.s64 	%rd346, %rd345, %rd165;
$L__BB7_176:
	mov.b64 	%rd241, %fd342;
	mov.b64 	{%r116, %r121}, %rd241;
	mov.b32 	%r132, 8;
	mov.b32 	%r133, 31;
	mov.b32 	%r134, -1;
	// begin inline asm
	shfl.sync.down.b32 %r115, %r116, %r132, %r133, %r134;
	// end inline asm
	// begin inline asm
	shfl.sync.down.b32 %r120, %r121, %r132, %r133, %r134;
	// end inline asm
	mov.b64 	%rd242, {%r115, %r120};
	mov.b64 	%fd229, %rd242;
	mov.b64 	{%r126, %r131}, %rd346;
	// begin inline asm
	shfl.sync.down.b32 %r125, %r126, %r132, %r133, %r134;
	// end inline asm
	// begin inline asm
	shfl.sync.down.b32 %r130, %r131, %r132, %r133, %r134;
	// end inline asm
	mov.b64 	%rd168, {%r125, %r130};
	setp.gt.s32 	%p67, %r54, 23;
	mov.f64 	%fd343, %fd342;
	mov.u64 	%rd347, %rd346;
	@%p67 bra 	$L__BB7_180;
	abs.f64 	%fd230, %fd342;
	abs.f64 	%fd231, %fd229;
	setp.lt.f64 	%p68, %fd230, %fd231;
	mov.f64 	%fd343, %fd229;
	mov.u64 	%rd347, %rd168;
	@%p68 bra 	$L__BB7_180;
	setp.lt.f64 	%p69, %fd231, %fd230;
	mov.f64 	%fd343, %fd342;
	mov.u64 	%rd347, %rd346;
	@%p69 bra 	$L__BB7_180;
	setp.lt.s64 	%p70, %rd346, %rd168;
	selp.f64 	%fd343, %fd342, %fd229, %p70;
	min.s64 	%rd347, %rd346, %rd168;
$L__BB7_180:
	mov.b64 	%rd243, %fd343;
	mov.b64 	{%r136, %r141}, %rd243;
	mov.b32 	%r152, 16;
	mov.b32 	%r153, 31;
	mov.b32 	%r154, -1;
	// begin inline asm
	shfl.sync.down.b32 %r135, %r136, %r152, %r153, %r154;
	// end inline asm
	// begin inline asm
	shfl.sync.down.b32 %r140, %r141, %r152, %r153, %r154;
	// end inline asm
	mov.b64 	%rd244, {%r135, %r140};
	mov.b64 	%fd234, %rd244;
	mov.b64 	{%r146, %r151}, %rd347;
	// begin inline asm
	shfl.sync.down.b32 %r145, %r146, %r152, %r153, %r154;
	// end inline asm
	// begin inline asm
	shfl.sync.down.b32 %r150, %r151, %r152, %r153, %r154;
	// end inline asm
	mov.b64 	%rd171, {%r145, %r150};
	setp.gt.s32 	%p71, %r54, 15;
	mov.f64 	%fd351, %fd343;
	mov.u64 	%rd355, %rd347;
	@%p71 bra 	$L__BB7_184;
	abs.f64 	%fd235, %fd343;
	abs.f64 	%fd236, %fd234;
	setp.lt.f64 	%p72, %fd235, %fd236;
	mov.f64 	%fd351, %fd234;
	mov.u64 	%rd355, %rd171;
	@%p72 bra 	$L__BB7_184;
	setp.lt.f64 	%p73, %fd236, %fd235;
	mov.f64 	%fd351, %fd343;
	mov.u64 	%rd355, %rd347;
	@%p73 bra 	$L__BB7_184;
	setp.lt.s64 	%p74, %rd347, %rd171;
	selp.f64 	%fd351, %fd343, %fd234, %p74;
	min.s64 	%rd355, %rd347, %rd171;
$L__BB7_184:
	setp.ne.s32 	%p75, %r54, 0;
	@%p75 bra 	$L__BB7_186;
	shr.u32 	%r155, %r20, 1;
	and.b32  	%r156, %r155, 496;
	mov.u32 	%r157, _ZN6thrust24THRUST_300001_SM_1000_NS8cuda_cub4core6detail5shmemE;
	add.s32 	%r158, %r157, %r156;
	st.shared.f64 	[%r158+8], %fd351;
	st.shared.u64 	[%r158+16], %rd355;
$L__BB7_186:
	bar.sync 	0;
	setp.ne.s32 	%p76, %r20, 0;
	@%p76 bra 	$L__BB7_208;
	ld.shared.f64 	%fd239, [_ZN6thrust24THRUST_300001_SM_1000_NS8cuda_cub4core6detail5shmemE+24];
	ld.shared.u64 	%rd174, [_ZN6thrust24THRUST_300001_SM_1000_NS8cuda_cub4core6detail5shmemE+32];
	abs.f64 	%fd240, %fd351;
	abs.f64 	%fd241, %fd239;
	setp.lt.f64 	%p77, %fd240, %fd241;
	mov.f64 	%fd345, %fd239;
	mov.u64 	%rd349, %rd174;
	@%p77 bra 	$L__BB7_190;
	setp.lt.f64 	%p78, %fd241, %fd240;
	mov.f64 	%fd345, %fd351;
	mov.u64 	%rd349, %rd355;
	@%p78 bra 	$L__BB7_190;
	setp.lt.s64 	%p79, %rd355, %rd174;
	selp.f64 	%fd345, %fd351, %fd239, %p79;
	min.s64 	%rd349, %rd355, %rd174;
$L__BB7_190:
	ld.shared.f64 	%fd244, [_ZN6thrust24THRUST_300001_SM_1000_NS8cuda_cub4core6detail5shmemE+40];
	ld.shared.u64 	%rd177, [_ZN6thrust24THRUST_300001_SM_1000_NS8cuda_cub4core6detail5shmemE+48];
	abs.f64 	%fd245, %fd345;
	abs.f64 	%fd246, %fd244;
	setp.lt.f64 	%p80, %fd245, %fd246;
	mov.f64 	%fd346, %fd244;
	mov.u64 	%rd350, %rd177;
	@%p80 bra 	$L__BB7_193;
	setp.lt.f64 	%p81, %fd246, %fd245;
	mov.f64 	%fd346, %fd345;
	mov.u64 	%rd350, %rd349;
	@%p81 bra 	$L__BB7_193;
	setp.lt.s64 	%p82, %rd349, %rd177;
	selp.f64 	%fd346, %fd345, %fd244, %p82;
	min.s64 	%rd350, %rd349, %rd177;
$L__BB7_193:
	ld.shared.f64 	%fd249, [_ZN6thrust24THRUST_300001_SM_1000_NS8cuda_cub4core6detail5shmemE+56];
	ld.shared.u64 	%rd180, [_ZN6thrust24THRUST_300001_SM_1000_NS8cuda_cub4core6detail5shmemE+64];
	abs.f64 	%fd250, %fd346;
	abs.f64 	%fd251, %fd249;
	setp.lt.f64 	%p83, %fd250, %fd251;
	mov.f64 	%fd347, %fd249;
	mov.u64 	%rd351, %rd180;
	@%p83 bra 	$L__BB7_196;
	setp.lt.f64 	%p84, %fd251, %fd250;
	mov.f64 	%fd347, %fd346;
	mov.u64 	%rd351, %rd350;
	@%p84 bra 	$L__BB7_196;
	setp.lt.s64 	%p85, %rd350, %rd180;
	selp.f64 	%fd347, %fd346, %fd249, %p85;
	min.s64 	%rd351, %rd350, %rd180;
$L__BB7_196:
	ld.shared.f64 	%fd254, [_ZN6thrust24THRUST_300001_SM_1000_NS8cuda_cub4core6detail5shmemE+72];
	ld.shared.u64 	%rd183, [_ZN6thrust24THRUST_300001_SM_1000_NS8cuda_cub4core6detail5shmemE+80];
	abs.f64 	%fd255, %fd347;
	abs.f64 	%fd256, %fd254;
	setp.lt.f64 	%p86, %fd255, %fd256;
	mov.f64 	%fd348, %fd254;
	mov.u64 	%rd352, %rd183;
	@%p86 bra 	$L__BB7_199;
	setp.lt.f64 	%p87, %fd256, %fd255;
	mov.f64 	%fd348, %fd347;
	mov.u64 	%rd352, %rd351;
	@%p87 bra 	$L__BB7_199;
	setp.lt.s64 	%p88, %rd351, %rd183;
	selp.f64 	%fd348, %fd347, %fd254, %p88;
	min.s64 	%rd352, %rd351, %rd183;
$L__BB7_199:
	ld.shared.f64 	%fd259, [_ZN6thrust24THRUST_300001_SM_1000_NS8cuda_cub4core6detail5shmemE+88];
	ld.shared.u64 	%rd186, [_ZN6thrust24THRUST_300001_SM_1000_NS8cuda_cub4core6detail5shmemE+96];
	abs.f64 	%fd260, %fd348;
	abs.f64 	%fd261, %fd259;
	setp.lt.f64 	%p89, %fd260, %fd261;
	mov.f64 	%fd349, %fd259;
	mov.u64 	%rd353, %rd186;
	@%p89 bra 	$L__BB7_202;
	setp.lt.f64 	%p90, %fd261, %fd260;
	mov.f64 	%fd349, %fd348;
	mov.u64 	%rd353, %rd352;
	@%p90 bra 	$L__BB7_202;
	setp.lt.s64 	%p91, %rd352, %rd186;
	selp.f64 	%fd349, %fd348, %fd259, %p91;
	min.s64 	%rd353, %rd352, %rd186;
$L__BB7_202:
	ld.shared.f64 	%fd264, [_ZN6thrust24THRUST_300001_SM_1000_NS8cuda_cub4core6detail5shmemE+104];
	ld.shared.u64 	%rd189, [_ZN6thrust24THRUST_300001_SM_1000_NS8cuda_cub4core6detail5shmemE+112];
	abs.f64 	%fd265, %fd349;
	abs.f64 	%fd266, %fd264;
	setp.lt.f64 	%p92, %fd265, %fd266;
	mov.f64 	%fd350, %fd264;
	mov.u64 	%rd354, %rd189;
	@%p92 bra 	$L__BB7_205;
	setp.lt.f64 	%p93, %fd266, %fd265;
	mov.f64 	%fd350, %fd349;
	mov.u64 	%rd354, %rd353;
	@%p93 bra 	$L__BB7_205;
	setp.lt.s64 	%p94, %rd353, %rd189;
	selp.f64 	%fd350, %fd349, %fd264, %p94;
	min.s64 	%rd354, %rd353, %rd189;
$L__BB7_205:
	ld.shared.f64 	%fd269, [_ZN6thrust24THRUST_300001_SM_1000_NS8cuda_cub4core6detail5shmemE+120];
	ld.shared.u64 	%rd192, [_ZN6thrust24THRUST_300001_SM_1000_NS8cuda_cub4core6detail5shmemE+128];
	abs.f64 	%fd270, %fd350;
	abs.f64 	%fd271, %fd269;
	setp.lt.f64 	%p95, %fd270, %fd271;
	mov.u64 	%rd355, %rd192;
	mov.f64 	%fd351, %fd269;
	@%p95 bra 	$L__BB7_208;
	setp.lt.f64 	%p96, %fd271, %fd270;
	mov.u64 	%rd355, %rd354;
	mov.f64 	%fd351, %fd350;
	@%p96 bra 	$L__BB7_208;
	setp.lt.s64 	%p97, %rd354, %rd192;
	selp.f64 	%fd351, %fd350, %fd269, %p97;
	min.s64 	%rd355, %rd354, %rd192;
$L__BB7_208:
	mov.u32 	%r389, %tid.x;
	setp.ne.s32 	%p214, %r389, 0;
	@%p214 bra 	$L__BB7_210;
	ld.param.u64 	%rd286, [_ZN6thrust24THRUST_300001_SM_1000_NS8cuda_cub4core6detail13_kernel_agentINS1_8__reduce11ReduceAgentINS0_12zip_iteratorIN4cuda3std3__45tupleIJNS0_10device_ptrIdEENS0_17counting_iteratorIlNS0_11use_defaultESF_SF_EEEEEEEPNSB_IJdlEEESJ_lNS1_9__extrema9arg_max_fIdl7CompareEEEEJSI_SK_lN3cub18CUB_300001_SM_100013GridEvenShareIlEENSR_9GridQueueIyEESO_EEEvDpT0__param_1];
	cvta.to.global.u64 	%rd283, %rd286;
	mul.wide.u32 	%rd284, %r1, 16;
	add.s64 	%rd285, %rd283, %rd284;
	st.global.f64 	[%rd285], %fd351;
	st.global.u64 	[%rd285+8], %rd355;
$L__BB7_210:
	ret;

}
	// .globl	_ZN6thrust24THRUST_300001_SM_1000_NS8cuda_cub4core6detail13_kernel_agentINS1_8__reduce10DrainAgentIlEEJN3cub18CUB_300001_SM_10009GridQueueIyEElEEEvDpT0_
.visible .entry _ZN6thrust24THRUST_300001_SM_1000_NS8cuda_cub4core6detail13_kernel_agentINS1_8__reduce10DrainAgentIlEEJN3cub18CUB_300001_SM_10009GridQueueIyEElEEEvDpT0_(
	.param .align 8 .b8 _ZN6thrust24THRUST_300001_SM_1000_NS8cuda_cub4core6detail13_kernel_agentINS1_8__reduce10DrainAgentIlEEJN3cub18CUB_300001_SM_10009GridQueueIyEElEEEvDpT0__param_0[8],
	.param .u64 _ZN6thrust24THRUST_300001_SM_1000_NS8cuda_cub4core6detail13_kernel_agentINS1_8__reduce10DrainAgentIlEEJN3cub18CUB_300001_SM_10009GridQueueIyEElEEEvDpT0__param_1
)
.maxntid 1
{
	.reg .b64 	%rd<5>;

	ld.param.u64 	%rd1, [_ZN6thrust24THRUST_300001_SM_1000_NS8cuda_cub4core6detail13_kernel_agentINS1_8__reduce10DrainAgentIlEEJN3cub18CUB_300001_SM_10009GridQueueIyEElEEEvDpT0__param_0];
	ld.param.u64 	%rd2, [_ZN6thrust24THRUST_300001_SM_1000_NS8cuda_cub4core6detail13_kernel_agentINS1_8__reduce10DrainAgentIlEEJN3cub18CUB_300001_SM_10009GridQueueIyEElEEEvDpT0__param_1];
	cvta.to.global.u64 	%rd3, %rd1;
	st.global.u64 	[%rd3], %rd2;
	mov.b64 	%rd4, 0;
	st.global.u64 	[%rd3+8], %rd4;
	ret;

}
	// .globl	_ZN6thrust24THRUST_300001_SM_1000_NS8cuda_cub4core6detail13_kernel_agentINS1_8__reduce11ReduceAgentIPN4cuda3std3__45tupleIJdlEEESC_SB_lNS1_9__extrema9arg_max_fIdl7CompareEEEEJSC_SC_iSG_EEEvDpT0_
.visible .entry _ZN6thrust24THRUST_300001_SM_1000_NS8cuda_cub4core6detail13_kernel_agentINS1_8__reduce11ReduceAgentIPN4cuda3std3__45tupleIJdlEEESC_SB_lNS1_9__extrema9arg_max_fIdl7CompareEEEEJSC_SC_iSG_EEEvDpT0_(
	.param .u64 .ptr .align 1 _ZN6thrust24THRUST_300001_SM_1000_NS8cuda_cub4core6detail13_kernel_agentINS1_8__reduce11ReduceAgentIPN4cuda3std3__45tupleIJdlEEESC_SB_lNS1_9__extrema9arg_max_fIdl7CompareEEEEJSC_SC_iSG_EEEvDpT0__param_0,
	.param .u64 .ptr .align 1 _ZN6thrust24THRUST_300001_SM_1000_NS8cuda_cub4core6detail13_kernel_agentINS1_8__reduce11ReduceAgentIPN4cuda3std3__45tupleIJdlEEESC_SB_lNS1_9__extrema9arg_max_fIdl7CompareEEEEJSC_SC_iSG_EEEvDpT0__param_1,
	.param .u32 _ZN6thrust24THRUST_300001_SM_1000_NS8cuda_cub4core6detail13_kernel_agentINS1_8__reduce11ReduceAgentIPN4cuda3std3__45tupleIJdlEEESC_SB_lNS1_9__extrema9arg_max_fIdl7CompareEEEEJSC_SC_iSG_EEEvDpT0__param_2,
	.param .align 1 .b8 _ZN6thrust24THRUST_300001_SM_1000_NS8cuda_cub4core6detail13_kernel_agentINS1_8__reduce11ReduceAgentIPN4cuda3std3__45tupleIJdlEEESC_SB_lNS1_9__extrema9arg_max_fIdl7CompareEEEEJSC_SC_iSG_EEEvDpT0__param_3[1]
)
.maxntid 256
{
	.reg .pred 	%p<264>;
	.reg .b32 	%r<374>;
	.reg .b64 	%rd<509>;
	.reg .b64 	%fd<423>;

	ld.param.u64 	%rd236, [_ZN6thrust24THRUST_300001_SM_1000_NS8cuda_cub4core6detail13_kernel_agentINS1_8__reduce11ReduceAgentIPN4cuda3std3__45tupleIJdlEEESC_SB_lNS1_9__extrema9arg_max_fIdl7CompareEEEEJSC_SC_iSG_EEEvDpT0__param_0];
	ld.param.u32 	%r29, [_ZN6thrust24THRUST_300001_SM_1000_NS8cuda_cub4core6detail13_kernel_agentINS1_8__reduce11ReduceAgentIPN4cuda3std3__45tupleIJdlEEESC_SB_lNS1_9__extrema9arg_max_fIdl7CompareEEEEJSC_SC_iSG_EEEvDpT0__param_2];
	cvt.s64.s32 	%rd1, %r29;
	setp.eq.s32 	%p1, %r29, 0;
	@%p1 bra 	$L__BB9_234;
	setp.gt.s32 	%p2, %r29, 1279;
	@%p2 bra 	$L__BB9_121;
	mov.u32 	%r1, %tid.x;
	setp.ge.s32 	%p147, %r1, %r29;
	mov.f64 	%fd354, 0d0000000000000000;
	mov.b64 	%rd432, 0;
	mov.u32 	%r368, %r1;
	@%p147 bra 	$L__BB9_4;
	mul.wide.u32 	%rd376, %r1, 16;
	add.s64 	%rd373, %rd236, %rd376;
	// begin inline asm
	ld.global.nc.u64 %rd372, [%rd373];
	// end inline asm
	add.s64 	%rd375, %rd373, 8;
	// begin inline asm
	ld.global.nc.u64 %rd432, [%rd375];
	// end inline asm
	mov.b64 	%fd354, %rd372;
	add.s32 	%r368, %r1, 256;
$L__BB9_4:
	setp.ge.s32 	%p148, %r368, %r29;
	@%p148 bra 	$L__BB9_25;
	not.b32 	%r141, %r368;
	add.s32 	%r4, %r29, %r141;
	and.b32  	%r142, %r4, 768;
	setp.eq.s32 	%p149, %r142, 768;
	@%p149 bra 	$L__BB9_11;
	mul.wide.u32 	%rd378, %r368, 16;
	add.s64 	%rd423, %rd236, %rd378;
	shr.u32 	%r143, %r4, 8;
	add.s32 	%r144, %r143, 1;
	and.b32  	%r145, %r144, 3;
	neg.s32 	%r366, %r145;
$L__BB9_7:
	.pragma "nounroll";
	mov.u64 	%rd6, %rd432;
	mov.f64 	%fd3, %fd354;
	// begin inline asm
	ld.global.nc.u64 %rd379, [%rd423];
	// end inline asm
	add.s64 	%rd382, %rd423, 8;
	// begin inline asm
	ld.global.nc.u64 %rd381, [%rd382];
	// end inline asm
	mov.b64 	%fd4, %rd379;
	abs.f64 	%fd5, %fd3;
	abs.f64 	%fd6, %fd4;
	setp.lt.f64 	%p150, %fd5, %fd6;
	mov.u64 	%rd432, %rd381;
	mov.f64 	%fd354, %fd4;
	@%p150 bra 	$L__BB9_10;
	setp.lt.f64 	%p151, %fd6, %fd5;
	mov.u64 	%rd432, %rd6;
	mov.f64 	%fd354, %fd3;
	@%p151 bra 	$L__BB9_10;
	setp.lt.s64 	%p152, %rd6, %rd381;
	min.s64 	%rd432, %rd6, %rd381;
	selp.f64 	%fd354, %fd3, %fd4, %p152;
$L__BB9_10:
	add.s32 	%r368, %r368, 256;
	add.s64 	%rd423, %rd423, 4096;
	add.s32 	%r366, %r366, 1;
	setp.ne.s32 	%p153, %r366, 0;
	@%p153 bra 	$L__BB9_7;
$L__BB9_11:
	setp.lt.u32 	%p154, %r4, 768;
	@%p154 bra 	$L__BB9_25;
$L__BB9_12:
	mul.wide.s32 	%rd387, %r368, 16;
	add.s64 	%rd384, %rd236, %rd387;
	// begin inline asm
	ld.global.nc.u64 %rd383, [%rd384];
	// end inline asm
	add.s64 	%rd386, %rd384, 8;
	// begin inline asm
	ld.global.nc.u64 %rd385, [%rd386];
	// end inline asm
	mov.b64 	%fd12, %rd383;
	abs.f64 	%fd13, %fd354;
	abs.f64 	%fd14, %fd12;
	setp.lt.f64 	%p155, %fd13, %fd14;
	mov.u64 	%rd429, %rd385;
	mov.f64 	%fd351, %fd12;
	@%p155 bra 	$L__BB9_15;
	setp.lt.f64 	%p156, %fd14, %fd13;
	mov.u64 	%rd429, %rd432;
	mov.f64 	%fd351, %fd354;
	@%p156 bra 	$L__BB9_15;
	setp.lt.s64 	%p157, %rd432, %rd385;
	min.s64 	%rd429, %rd432, %rd385;
	selp.f64 	%fd351, %fd354, %fd12, %p157;
$L__BB9_15:
	add.s64 	%rd389, %rd384, 4096;
	// begin inline asm
	ld.global.nc.u64 %rd388, [%rd389];
	// end inline asm
	add.s64 	%rd391, %rd384, 4104;
	// begin inline asm
	ld.global.nc.u64 %rd390, [%rd391];
	// end inline asm
	mov.b64 	%fd17, %rd388;
	abs.f64 	%fd18, %fd351;
	abs.f64 	%fd19, %fd17;
	setp.lt.f64 	%p158, %fd18, %fd19;
	mov.u64 	%rd430, %rd390;
	mov.f64 	%fd352, %fd17;
	@%p158 bra 	$L__BB9_18;
	setp.lt.f64 	%p159, %fd19, %fd18;
	mov.u64 	%rd430, %rd429;
	mov.f64 	%fd352, %fd351;
	@%p159 bra 	$L__BB9_18;
	setp.lt.s64 	%p160, %rd429, %rd390;
	min.s64 	%rd430, %rd429, %rd390;
	selp.f64 	%fd352, %fd351, %fd17, %p160;
$L__BB9_18:
	add.s64 	%rd393, %rd384, 8192;
	// begin inline asm
	ld.global.nc.u64 %rd392, [%rd393];
	// end inline asm
	add.s64 	%rd395, %rd384, 8200;
	// begin inline asm
	ld.global.nc.u64 %rd394, [%rd395];
	// end inline asm
	mov.b64 	%fd22, %rd392;
	abs.f64 	%fd23, %fd352;
	abs.f64 	%fd24, %fd22;
	setp.lt.f64 	%p161, %fd23, %fd24;
	mov.u64 	%rd431, %rd394;
	mov.f64 	%fd353, %fd22;
	@%p161 bra 	$L__BB9_21;
	setp.lt.f64 	%p162, %fd24, %fd23;
	mov.u64 	%rd431, %rd430;
	mov.f64 	%fd353, %fd352;
	@%p162 bra 	$L__BB9_21;
	setp.lt.s64 	%p163, %rd430, %rd394;
	min.s64 	%rd431, %rd430, %rd394;
	selp.f64 	%fd353, %fd352, %fd22, %p163;
$L__BB9_21:
	add.s64 	%rd397, %rd384, 12288;
	// begin inline asm
	ld.global.nc.u64 %rd396, [%rd397];
	// end inline asm
	add.s64 	%rd399, %rd384, 12296;
	// begin inline asm
	ld.global.nc.u64 %rd398, [%rd399];
	// end inline asm
	mov.b64 	%fd27, %rd396;
	abs.f64 	%fd28, %fd353;
	abs.f64 	%fd29, %fd27;
	setp.lt.f64 	%p164, %fd28, %fd29;
	mov.u64 	%rd432, %rd398;
	mov.f64 	%fd354, %fd27;
	@%p164 bra 	$L__BB9_24;
	setp.lt.f64 	%p165, %fd29, %fd28;
	mov.u64 	%rd432, %rd431;
	mov.f64 	%fd354, %fd353;
	@%p165 bra 	$L__BB9_24;
	setp.lt.s64 	%p166, %rd431, %rd398;
	min.s64 	%rd432, %rd431, %rd398;
	selp.f64 	%fd354, %fd353, %fd27, %p166;
$L__BB9_24:
	add.s32 	%r368, %r368, 1024;
	setp.lt.s32 	%p167, %r368, %r29;
	@%p167 bra 	$L__BB9_12;
$L__BB9_25:
	setp.lt.s32 	%p168, %r29, 256;
	@%p168 bra 	$L__BB9_70;
	// begin inline asm
	mov.u32 %r259, %laneid;
	// end inline asm
	mov.b64 	%rd410, %fd354;
	mov.b64 	{%r261, %r266}, %rd410;
	mov.b32 	%r277, 1;
	mov.b32 	%r278, 31;
	mov.b32 	%r279, -1;
	// begin inline asm
	shfl.sync.down.b32 %r260, %r261, %r277, %r278, %r279;
	// end inline asm
	// begin inline asm
	shfl.sync.down.b32 %r265, %r266, %r277, %r278, %r279;
	// end inline asm
	mov.b64 	%rd411, {%r260, %r265};
	mov.b64 	%fd33, %rd411;
	mov.b64 	{%r271, %r276}, %rd432;
	// begin inline asm
	shfl.sync.down.b32 %r270, %r271, %r277, %r278, %r279;
	// end inline asm
	// begin inline asm
	shfl.sync.down.b32 %r275, %r276, %r277, %r278, %r279;
	// end inline asm
	mov.b64 	%rd28, {%r270, %r275};
	setp.gt.s32 	%p220, %r259, 30;
	mov.u64 	%rd434, %rd432;
	mov.f64 	%fd356, %fd354;
	@%p220 bra 	$L__BB9_30;
	abs.f64 	%fd34, %fd354;
	abs.f64 	%fd35, %fd33;
	setp.lt.f64 	%p221, %fd34, %fd35;
	mov.u64 	%rd434, %rd28;
	mov.f64 	%fd356, %fd33;
	@%p221 bra 	$L__BB9_30;
	setp.lt.f64 	%p222, %fd35, %fd34;
	mov.u64 	%rd434, %rd432;
	mov.f64 	%fd356, %fd354;
	@%p222 bra 	$L__BB9_30;
	setp.lt.s64 	%p223, %rd432, %rd28;
	min.s64 	%rd434, %rd432, %rd28;
	selp.f64 	%fd356, %fd354, %fd33, %p223;
$L__BB9_30:
	mov.b64 	%rd412, %fd356;
	mov.b64 	{%r281, %r286}, %rd412;
	mov.b32 	%r297, 2;
	mov.b32 	%r298, 31;
	mov.b32 	%r299, -1;
	// begin inline asm
	shfl.sync.down.b32 %r280, %r281, %r297, %r298, %r299;
	// end inline asm
	// begin inline asm
	shfl.sync.down.b32 %r285, %r286, %r297, %r298, %r299;
	// end inline asm
	mov.b64 	%rd413, {%r280, %r285};
	mov.b64 	%fd38, %rd413;
	mov.b64 	{%r291, %r296}, %rd434;
	// begin inline asm
	shfl.sync.down.b32 %r290, %r291, %r297, %r298, %r299;
	// end inline asm
	// begin inline asm
	shfl.sync.down.b32 %r295, %r296, %r297, %r298, %r299;
	// end inline asm
	mov.b64 	%rd31, {%r290, %r295};
	setp.gt.s32 	%p224, %r259, 29;
	mov.u64 	%rd435, %rd434;
	mov.f64 	%fd357, %fd356;
	@%p224 bra 	$L__BB9_34;
	abs.f64 	%fd39, %fd356;
	abs.f64 	%fd40, %fd38;
	setp.lt.f64 	%p225, %fd39, %fd40;
	mov.u64 	%rd435, %rd31;
	mov.f64 	%fd357, %fd38;
	@%p225 bra 	$L__BB9_34;
	setp.lt.f64 	%p226, %fd40, %fd39;
	mov.u64 	%rd435, %rd434;
	mov.f64 	%fd357, %fd356;
	@%p226 bra 	$L__BB9_34;
	setp.lt.s64 	%p227, %rd434, %rd31;
	min.s64 	%rd435, %rd434, %rd31;
	selp.f64 	%fd357, %fd356, %fd38, %p227;
$L__BB9_34:
	mov.b64 	%rd414, %fd357;
	mov.b64 	{%r301, %r306}, %rd414;
	mov.b32 	%r317, 4;
	mov.b32 	%r318, 31;
	mov.b32 	%r319, -1;
	// begin inline asm
	shfl.sync.down.b32 %r300, %r301, %r317, %r318, %r319;
	// end inline asm
	// begin inline asm
	shfl.sync.down.b32 %r305, %r306, %r317, %r318, %r319;
	// end inline asm
	mov.b64 	%rd415, {%r300, %r305};
	mov.b64 	%fd43, %rd415;
	mov.b64 	{%r311, %r316}, %rd435;
	// begin inline asm
	shfl.sync.down.b32 %r310, %r311, %r317, %r318, %r319;
	// end inline asm
	// begin inline asm
	shfl.sync.down.b32 %r315, %r316, %r317, %r318, %r319;
	// end inline asm
	mov.b64 	%rd34, {%r310, %r315};
	setp.gt.s32 	%p228, %r259, 27;
	mov.u64 	%rd436, %rd435;
	mov.f64 	%fd358, %fd357;
	@%p228 bra 	$L__BB9_38;
	abs.f64 	%fd44, %fd357;
	abs.f64 	%fd45, %fd43;
	setp.lt.f64 	%p229, %fd44, %fd45;
	mov.u64 	%rd436, %rd34;
	mov.f64 	%fd358, %fd43;
	@%p229 bra 	$L__BB9_38;
	setp.lt.f64 	%p230, %fd45, %fd44;
	mov.u64 	%rd436, %rd435;
	mov.f64 	%fd358, %fd357;
	@%p230 bra 	$L__BB9_38;
	setp.lt.s64 	%p231, %rd435, %rd34;
	min.s64 	%rd436, %rd435, %rd34;
	selp.f64 	%fd358, %fd357, %fd43, %p231;
$L__BB9_38:
	mov.b64 	%rd416, %fd358;
	mov.b64 	{%r321, %r326}, %rd416;
	mov.b32 	%r337, 8;
	mov.b32 	%r338, 31;
	mov.b32 	%r339, -1;
	// begin inline asm
	shfl.sync.down.b32 %r320, %r321, %r337, %r338, %r339;
	// end inline asm
	// begin inline asm
	shfl.sync.down.b32 %r325, %r326, %r337, %r338, %r339;
	// end inline asm
	mov.b64 	%rd417, {%r320, %r325};
	mov.b64 	%fd48, %rd417;
	mov.b64 	{%r331, %r336}, %rd436;
	// begin inline asm
	shfl.sync.down.b32 %r330, %r331, %r337, %r338, %r339;
	// end inline asm
	// begin inline asm
	shfl.sync.down.b32 %r335, %r336, %r337, %r338, %r339;
	// end inline asm
	mov.b64 	%rd37, {%r330, %r335};
	setp.gt.s32 	%p232, %r259, 23;
	mov.u64 	%rd437, %rd436;
	mov.f64 	%fd359, %fd358;
	@%p232 bra 	$L__BB9_42;
	abs.f64 	%fd49, %fd358;
	abs.f64 	%fd50, %fd48;
	setp.lt.f64 	%p233, %fd49, %fd50;
	mov.u64 	%rd437, %rd37;
	mov.f64 	%fd359, %fd48;
	@%p233 bra 	$L__BB9_42;
	setp.lt.f64 	%p234, %fd50, %fd49;
	mov.u64 	%rd437, %rd436;
	mov.f64 	%fd359, %fd358;
	@%p234 bra 	$L__BB9_42;
	setp.lt.s64 	%p235, %rd436, %rd37;
	min.s64 	%rd437, %rd436, %rd37;
	selp.f64 	%fd359, %fd358, %fd48, %p235;
$L__BB9_42:
	mov.b64 	%rd418, %fd359;
	mov.b64 	{%r341, %r346}, %rd418;
	mov.b32 	%r357, 16;
	mov.b32 	%r358, 31;
	mov.b32 	%r359, -1;
	// begin inline asm
	shfl.sync.down.b32 %r340, %r341, %r357, %r358, %r359;
	// end inline asm
	// begin inline asm
	shfl.sync.down.b32 %r345, %r346, %r357, %r358, %r359;
	// end inline asm
	mov.b64 	%rd419, {%r340, %r345};
	mov.b64 	%fd53, %rd419;
	mov.b64 	{%r351, %r356}, %rd437;
	// begin inline asm
	shfl.sync.down.b32 %r350, %r351, %r357, %r358, %r359;
	// end inline asm
	// begin inline asm
	shfl.sync.down.b32 %r355, %r356, %r357, %r358, %r359;
	// end inline asm
	mov.b64 	%rd40, {%r350, %r355};
	setp.gt.s32 	%p236, %r259, 15;
	mov.u64 	%rd508, %rd437;
	mov.f64 	%fd422, %fd359;
	@%p236 bra 	$L__BB9_46;
	abs.f64 	%fd54, %fd359;
	abs.f64 	%fd55, %fd53;
	setp.lt.f64 	%p237, %fd54, %fd55;
	mov.u64 	%rd508, %rd40;
	mov.f64 	%fd422, %fd53;
	@%p237 bra 	$L__BB9_46;
	setp.lt.f64 	%p238, %fd55, %fd54;
	mov.u64 	%rd508, %rd437;
	mov.f64 	%fd422, %fd359;
	@%p238 bra 	$L__BB9_46;
	setp.lt.s64 	%p239, %rd437, %rd40;
	min.s64 	%rd508, %rd437, %rd40;
	selp.f64 	%fd422, %fd359, %fd53, %p239;
$L__BB9_46:
	setp.ne.s32 	%p240, %r259, 0;
	@%p240 bra 	$L__BB9_48;
	shr.u32 	%r360, %r1, 1;
	and.b32  	%r361, %r360, 496;
	mov.u32 	%r362, _ZN6thrust24THRUST_300001_SM_1000_NS8cuda_cub4core6detail5shmemE;
	add.s32 	%r363, %r362, %r361;
	st.shared.f64 	[%r363+8], %fd422;
	st.shared.u64 	[%r363+16], %rd508;
$L__BB9_48:
	bar.sync 	0;
	setp.ne.s32 	%p241, %r1, 0;
	@%p241 bra 	$L__BB9_232;
	ld.shared.f64 	%fd58, [_ZN6thrust24THRUST_300001_SM_1000_NS8cuda_cub4core6detail5shmemE+24];
	ld.shared.u64 	%rd43, [_ZN6thrust24THRUST_300001_SM_1000_NS8cuda_cub4core6detail5shmemE+32];
	abs.f64 	%fd59, %fd422;
	abs.f64 	%fd60, %fd58;
	setp.lt.f64 	%p242, %fd59, %fd60;
	mov.u64 	%rd439, %rd43;
	mov.f64 	%fd361, %fd58;
	@%p242 bra 	$L__BB9_52;
	setp.lt.f64 	%p243, %fd60, %fd59;
	mov.u64 	%rd439, %rd508;
	mov.f64 	%fd361, %fd422;
	@%p243 bra 	$L__BB9_52;
	setp.lt.s64 	%p244, %rd508, %rd43;
	min.s64 	%rd439, %rd508, %rd43;
	selp.f64 	%fd361, %fd422, %fd58, %p244;
$L__BB9_52:
	ld.shared.f64 	%fd63, [_ZN6thrust24THRUST_300001_SM_1000_NS8cuda_cub4core6detail5shmemE+40];
	ld.shared.u64 	%rd46, [_ZN6thrust24THRUST_300001_SM_1000_NS8cuda_cub4core6detail5shmemE+48];
	abs.f64 	%fd64, %fd361;
	abs.f64 	%fd65, %fd63;
	setp.lt.f64 	%p245, %fd64, %fd65;
	mov.u64 	%rd440, %rd46;
	mov.f64 	%fd362, %fd63;
	@%p245 bra 	$L__BB9_55;
	setp.lt.f64 	%p246, %fd65, %fd64;
	mov.u64 	%rd440, %rd439;
	mov.f64 	%fd362, %fd361;
	@%p246 bra 	$L__BB9_55;
	setp.lt.s64 	%p247, %rd439, %rd46;
	min.s64 	%rd440, %rd439, %rd46;
	selp.f64 	%fd362, %fd361, %fd63, %p247;
$L__BB9_55:
	ld.shared.f64 	%fd68, [_ZN6thrust24THRUST_300001_SM_1000_NS8cuda_cub4core6detail5shmemE+56];
	ld.shared.u64 	%rd49, [_ZN6thrust24THRUST_300001_SM_1000_NS8cuda_cub4core6detail5shmemE+64];
	abs.f64 	%fd69, %fd362;
	abs.f64 	%fd70, %fd68;
	setp.lt.f64 	%p248, %fd69, %fd70;
	mov.u64 	%rd441, %rd49;
	mov.f64 	%fd363, %fd68;
	@%p248 bra 	$L__BB9_58;
	setp.lt.f64 	%p249, %fd70, %fd69;
	mov.u64 	%rd441, %rd440;
	mov.f64 	%fd363, %fd362;
	@%p249 bra 	$L__BB9_58;
	setp.lt.s64 	%p250, %rd440, %rd49;
	min.s64 	%rd441, %rd440, %rd49;
	selp.f64 	%fd363, %fd362, %fd68, %p250;
$L__BB9_58:
	ld.shared.f64 	%fd73, [_ZN6thrust24THRUST_300001_SM_1000_NS8cuda_cub4core6detail5shmemE+72];
	ld.shared.u64 	%rd52, [_ZN6thrust24THRUST_300001_SM_1000_NS8cuda_cub4core6detail5shmemE+80];
	abs.f64 	%fd74, %fd363;
	abs.f64 	%fd75, %fd73;
	setp.lt.f64 	%p251, %fd74, %fd75;
	mov.u64 	%rd442, %rd52;
	mov.f64 	%fd364, %fd73;
	@%p251 bra 	$L__BB9_61;
	setp.lt.f64 	%p252, %fd75, %fd74;
	mov.u64 	%rd442, %rd441;
	mov.f64 	%fd364, %fd363;
	@%p252 bra 	$L__BB9_61;
	setp.lt.s64 	%p253, %rd441, %rd52;
	min.s64 	%rd442, %rd441, %rd52;
	selp.f64 	%fd364, %fd363, %fd73, %p253;
$L__BB9_61:
	ld.shared.f64 	%fd78, [_ZN6thrust24THRUST_300001_SM_1000_NS8cuda_cub4core6detail5shmemE+88];
	ld.shared.u64 	%rd55, [_ZN6thrust24THRUST_300001_SM_1000_NS8cuda_cub4core6detail5shmemE+96];
	abs.f64 	%fd79, %fd364;
	abs.f64 	%fd80, %fd78;
	setp.lt.f64 	%p254, %fd79, %fd80;
	mov.u64 	%rd443, %rd55;
	mov.f64 	%fd365, %fd78;
	@%p254 bra 	$L__BB9_64;
	setp.lt.f64 	%p255, %fd80, %fd79;
	mov.u64 	%rd443, %rd442;
	mov.f64 	%fd365, %fd364;
	@%p255 bra 	$L__BB9_64;
	setp.lt.s64 	%p256, %rd442, %rd55;
	min.s64 	%rd443, %rd442, %rd55;
	selp.f64 	%fd365, %fd364, %fd78, %p256;
$L__BB9_64:
	ld.shared.f64 	%fd83, [_ZN6thrust24THRUST_300001_SM_1000_NS8cuda_cub4core6detail5shmemE+104];
	ld.shared.u64 	%rd58, [_ZN6thrust24THRUST_300001_SM_1000_NS8cuda_cub4core6detail5shmemE+112];
	abs.f64 	%fd84, %fd365;
	abs.f64 	%fd85, %fd83;
	setp.lt.f64 	%p257, %fd84, %fd85;
	mov.u64 	%rd444, %rd58;
	mov.f64 	%fd366, %fd83;
	@%p257 bra 	$L__BB9_67;
	setp.lt.f64 	%p258, %fd85, %fd84;
	mov.u64 	%rd444, %rd443;
	mov.f64 	%fd366, %fd365;
	@%p258 bra 	$L__BB9_67;
	setp.lt.s64 	%p259, %rd443, %rd58;
	min.s64 	%rd444, %rd443, %rd58;
	selp.f64 	%fd366, %fd365, %fd83, %p259;
$L__BB9_67:
	ld.shared.f64 	%fd88, [_ZN6thrust24THRUST_300001_SM_1000_NS8cuda_cub4core6detail5shmemE+120];
	ld.shared.u64 	%rd61, [_ZN6thrust24THRUST_300001_SM_1000_NS8cuda_cub4core6detail5shmemE+128];
	abs.f64 	%fd89, %fd366;
	abs.f64 	%fd90, %fd88;
	setp.lt.f64 	%p260, %fd89, %fd90;
	mov.u64 	%rd508, %rd61;
	mov.f64 	%fd422, %fd88;
	@%p260 bra 	$L__BB9_232;
	setp.lt.f64 	%p261, %fd90, %fd89;
	mov.u64 	%rd508, %rd444;
	mov.f64 	%fd422, %fd366;
	@%p261 bra 	$L__BB9_232;
	setp.lt.s64 	%p262, %rd444, %rd61;
	min.s64 	%rd508, %rd444, %rd61;
	selp.f64 	%fd422, %fd366, %fd88, %p262;
	bra.uni 	$L__BB9_232;
$L__BB9_70:
	// begin inline asm
	mov.u32 %r146, %laneid;
	// end inline asm
	and.b32  	%r167, %r1, 992;
	add.s32 	%r168, %r167, 32;
	setp.gt.s32 	%p169, %r168, %r29;
	not.b32 	%r169, %r167;
	add.s32 	%r170, %r29, %r169;
	selp.b32 	%r165, %r170, 31, %p169;
	mov.b64 	%rd400, %fd354;
	mov.b64 	{%r148, %r153}, %rd400;
	mov.b32 	%r164, 1;
	mov.b32 	%r166, -1;
	// begin inline asm
	shfl.sync.down.b32 %r147, %r148, %r164, %r165, %r166;
	// end inline asm
	// begin inline asm
	shfl.sync.down.b32 %r152, %r153, %r164, %r165, %r166;
	// end inline asm
	mov.b64 	%rd401, {%r147, %r152};
	mov.b64 	%fd92, %rd401;
	mov.b64 	{%r158, %r163}, %rd432;
	// begin inline asm
	shfl.sync.down.b32 %r157, %r158, %r164, %r165, %r166;
	// end inline asm
	// begin inline asm
	shfl.sync.down.b32 %r162, %r163, %r164, %r165, %r166;
	// end inline asm
	mov.b64 	%rd63, {%r157, %r162};
	setp.ge.s32 	%p170, %r146, %r165;
	mov.u64 	%rd445, %rd432;
	mov.f64 	%fd367, %fd354;
	@%p170 bra 	$L__BB9_74;
	abs.f64 	%fd93, %fd354;
	abs.f64 	%fd94, %fd92;
	setp.lt.f64 	%p171, %fd93, %fd94;
	mov.u64 	%rd445, %rd63;
	mov.f64 	%fd367, %fd92;
	@%p171 bra 	$L__BB9_74;
	setp.lt.f64 	%p172, %fd94, %fd93;
	mov.u64 	%rd445, %rd432;
	mov.f64 	%fd367, %fd354;
	@%p172 bra 	$L__BB9_74;
	setp.lt.s64 	%p173, %rd432, %rd63;
	min.s64 	%rd445, %rd432, %rd63;
	selp.f64 	%fd367, %fd354, %fd92, %p173;
$L__BB9_74:
	mov.b64 	%rd402, %fd367;
	mov.b64 	{%r172, %r177}, %rd402;
	mov.b32 	%r188, 2;
	mov.b32 	%r190, -1;
	// begin inline asm
	shfl.sync.down.b32 %r171, %r172, %r188, %r165, %r190;
	// end inline asm
	// begin inline asm
	shfl.sync.down.b32 %r176, %r177, %r188, %r165, %r190;
	// end inline asm
	mov.b64 	%rd403, {%r171, %r176};
	mov.b64 	%fd97, %rd403;
	mov.b64 	{%r182, %r187}, %rd445;
	// begin inline asm
	shfl.sync.down.b32 %r181, %r182, %r188, %r165, %r190;
	// end inline asm
	// begin inline asm
	shfl.sync.down.b32 %r186, %r187, %r188, %r165, %r190;
	// end inline asm
	mov.b64 	%rd66, {%r181, %r186};
	add.s32 	%r191, %r146, 2;
	setp.gt.s32 	%p174, %r191, %r165;
	mov.u64 	%rd446, %rd445;
	mov.f64 	%fd368, %fd367;
	@%p174 bra 	$L__BB9_78;
	abs.f64 	%fd98, %fd367;
	abs.f64 	%fd99, %fd97;
	setp.lt.f64 	%p175, %fd98, %fd99;
	mov.u64 	%rd446, %rd66;
	mov.f64 	%fd368, %fd97;
	@%p175 bra 	$L__BB9_78;
	setp.lt.f64 	%p176, %fd99, %fd98;
	mov.u64 	%rd446, %rd445;
	mov.f64 	%fd368, %fd367;
	@%p176 bra 	$L__BB9_78;
	setp.lt.s64 	%p177, %rd445, %rd66;
	min.s64 	%rd446, %rd445, %rd66;
	selp.f64 	%fd368, %fd367, %fd97, %p177;
$L__BB9_78:
	mov.b64 	%rd404, %fd368;
	mov.b64 	{%r193, %r198}, %rd404;
	mov.b32 	%r209, 4;
	mov.b32 	%r211, -1;
	// begin inline asm
	shfl.sync.down.b32 %r192, %r193, %r209, %r165, %r211;
	// end inline asm
	// begin inline asm
	shfl.sync.down.b32 %r197, %r198, %r209, %r165, %r211;
	// end inline asm
	mov.b64 	%rd405, {%r192, %r197};
	mov.b64 	%fd102, %rd405;
	mov.b64 	{%r203, %r208}, %rd446;
	// begin inline asm
	shfl.sync.down.b32 %r202, %r203, %r209, %r165, %r211;
	// end inline asm
	// begin inline asm
	shfl.sync.down.b32 %r207, %r208, %r209, %r165, %r211;
	// end inline asm
	mov.b64 	%rd69, {%r202, %r207};
	add.s32 	%r212, %r146, 4;
	setp.gt.s32 	%p178, %r212, %r165;
	mov.u64 	%rd447, %rd446;
	mov.f64 	%fd369, %fd368;
	@%p178 bra 	$L__BB9_82;
	abs.f64 	%fd103, %fd368;
	abs.f64 	%fd104, %fd102;
	setp.lt.f64 	%p179, %fd103, %fd104;
	mov.u64 	%rd447, %rd69;
	mov.f64 	%fd369, %fd102;
	@%p179 bra 	$L__BB9_82;
	setp.lt.f64 	%p180, %fd104, %fd103;
	mov.u64 	%rd447, %rd446;
	mov.f64 	%fd369, %fd368;
	@%p180 bra 	$L__BB9_82;
	setp.lt.s64 	%p181, %rd446, %rd69;
	min.s64 	%rd447, %rd446, %rd69;
	selp.f64 	%fd369, %fd368, %fd102, %p181;
$L__BB9_82:
	mov.b64 	%rd406, %fd369;
	mov.b64 	{%r214, %r219}, %rd406;
	mov.b32 	%r230, 8;
	mov.b32 	%r232, -1;
	// begin inline asm
	shfl.sync.down.b32 %r213, %r214, %r230, %r165, %r232;
	// end inline asm
	// begin inline asm
	shfl.sync.down.b32 %r218, %r219, %r230, %r165, %r232;
	// end inline asm
	mov.b64 	%rd407, {%r213, %r218};
	mov.b64 	%fd107, %rd407;
	mov.b64 	{%r224, %r229}, %rd447;
	// begin inline asm
	shfl.sync.down.b32 %r223, %r224, %r230, %r165, %r232;
	// end inline asm
	// begin inline asm
	shfl.sync.down.b32 %r228, %r229, %r230, %r165, %r232;
	// end inline asm
	mov.b64 	%rd72, {%r223, %r228};
	add.s32 	%r233, %r146, 8;
	setp.gt.s32 	%p182, %r233, %r165;
	mov.u64 	%rd448, %rd447;
	mov.f64 	%fd370, %fd369;
	@%p182 bra 	$L__BB9_86;
	abs.f64 	%fd108, %fd369;
	abs.f64 	%fd109, %fd107;
	setp.lt.f64 	%p183, %fd108, %fd109;
	mov.u64 	%rd448, %rd72;
	mov.f64 	%fd370, %fd107;
	@%p183 bra 	$L__BB9_86;
	setp.lt.f64 	%p184, %fd109, %fd108;
	mov.u64 	%rd448, %rd447;
	mov.f64 	%fd370, %fd369;
	@%p184 bra 	$L__BB9_86;
	setp.lt.s64 	%p185, %rd447, %rd72;
	min.s64 	%rd448, %rd447, %rd72;
	selp.f64 	%fd370, %fd369, %fd107, %p185;
$L__BB9_86:
	mov.b64 	%rd408, %fd370;
	mov.b64 	{%r235, %r240}, %rd408;
	mov.b32 	%r251, 16;
	mov.b32 	%r253, -1;
	// begin inline asm
	shfl.sync.down.b32 %r234, %r235, %r251, %r165, %r253;
	// end inline asm
	// begin inline asm
	shfl.sync.down.b32 %r239, %r240, %r251, %r165, %r253;
	// end inline asm
	mov.b64 	%rd409, {%r234, %r239};
	mov.b64 	%fd112, %rd409;
	mov.b64 	{%r245, %r250}, %rd448;
	// begin inline asm
	shfl.sync.down.b32 %r244, %r245, %r251, %r165, %r253;
	// end inline asm
	// begin inline asm
	shfl.sync.down.b32 %r249, %r250, %r251, %r165, %r253;
	// end inline asm
	mov.b64 	%rd75, {%r244, %r249};
	add.s32 	%r254, %r146, 16;
	setp.gt.s32 	%p186, %r254, %r165;
	mov.u64 	%rd508, %rd448;
	mov.f64 	%fd422, %fd370;
	@%p186 bra 	$L__BB9_90;
	abs.f64 	%fd113, %fd370;
	abs.f64 	%fd114, %fd112;
	setp.lt.f64 	%p187, %fd113, %fd114;
	mov.u64 	%rd508, %rd75;
	mov.f64 	%fd422, %fd112;
	@%p187 bra 	$L__BB9_90;
	setp.lt.f64 	%p188, %fd114, %fd113;
	mov.u64 	%rd508, %rd448;
	mov.f64 	%fd422, %fd370;
	@%p188 bra 	$L__BB9_90;
	setp.lt.s64 	%p189, %rd448, %rd75;
	min.s64 	%rd508, %rd448, %rd75;
	selp.f64 	%fd422, %fd370, %fd112, %p189;
$L__BB9_90:
	setp.ne.s32 	%p190, %r146, 0;
	@%p190 bra 	$L__BB9_92;
	shr.u32 	%r255, %r1, 1;
	and.b32  	%r256, %r255, 496;
	mov.u32 	%r257, _ZN6thrust24THRUST_300001_SM_1000_NS8cuda_cub4core6detail5shmemE;
	add.s32 	%r258, %r257, %r256;
	st.shared.f64 	[%r258+8], %fd422;
	st.shared.u64 	[%r258+16], %rd508;
$L__BB9_92:
	bar.sync 	0;
	setp.ne.s32 	%p191, %r1, 0;
	@%p191 bra 	$L__BB9_232;
	setp.lt.s32 	%p192, %r29, 33;
	mov.f64 	%fd372, %fd422;
	mov.u64 	%rd450, %rd508;
	@%p192 bra 	$L__BB9_97;
	ld.shared.f64 	%fd117, [_ZN6thrust24THRUST_300001_SM_1000_NS8cuda_cub4core6detail5shmemE+24];
	ld.shared.u64 	%rd78, [_ZN6thrust24THRUST_300001_SM_1000_NS8cuda_cub4core6detail5shmemE+32];
	abs.f64 	%fd118, %fd422;
	abs.f64 	%fd119, %fd117;
	setp.lt.f64 	%p193, %fd118, %fd119;
	mov.f64 	%fd372, %fd117;
	mov.u64 	%rd450, %rd78;
	@%p193 bra 	$L__BB9_97;
	setp.lt.f64 	%p194, %fd119, %fd118;
	mov.f64 	%fd372, %fd422;
	mov.u64 	%rd450, %rd508;
	@%p194 bra 	$L__BB9_97;
	setp.lt.s64 	%p195, %rd508, %rd78;
	min.s64 	%rd450, %rd508, %rd78;
	selp.f64 	%fd372, %fd422, %fd117, %p195;
$L__BB9_97:
	setp.lt.s32 	%p196, %r29, 65;
	mov.f64 	%fd373, %fd372;
	mov.u64 	%rd451, %rd450;
	@%p196 bra 	$L__BB9_101;
	ld.shared.f64 	%fd122, [_ZN6thrust24THRUST_300001_SM_1000_NS8cuda_cub4core6detail5shmemE+40];
	ld.shared.u64 	%rd81, [_ZN6thrust24THRUST_300001_SM_1000_NS8cuda_cub4core6detail5shmemE+48];
	abs.f64 	%fd123, %fd372;
	abs.f64 	%fd124, %fd122;
	setp.lt.f64 	%p197, %fd123, %fd124;
	mov.f64 	%fd373, %fd122;
	mov.u64 	%rd451, %rd81;
	@%p197 bra 	$L__BB9_101;
	setp.lt.f64 	%p198, %fd124, %fd123;
	mov.f64 	%fd373, %fd372;
	mov.u64 	%rd451, %rd450;
	@%p198 bra 	$L__BB9_101;
	setp.lt.s64 	%p199, %rd450, %rd81;
	min.s64 	%rd451, %rd450, %rd81;
	selp.f64 	%fd373, %fd372, %fd122, %p199;
$L__BB9_101:
	setp.lt.s32 	%p200, %r29, 97;
	mov.f64 	%fd374, %fd373;
	mov.u64 	%rd452, %rd451;
	@%p200 bra 	$L__BB9_105;
	ld.shared.f64 	%fd127, [_ZN6thrust24THRUST_300001_SM_1000_NS8cuda_cub4core6detail5shmemE+56];
	ld.shared.u64 	%rd84, [_ZN6thrust24THRUST_300001_SM_1000_NS8cuda_cub4core6detail5shmemE+64];
	abs.f64 	%fd128, %fd373;
	abs.f64 	%fd129, %fd127;
	setp.lt.f64 	%p201, %fd128, %fd129;
	mov.f64 	%fd374, %fd127;
	mov.u64 	%rd452, %rd84;
	@%p201 bra 	$L__BB9_105;
	setp.lt.f64 	%p202, %fd129, %fd128;
	mov.f64 	%fd374, %fd373;
	mov.u64 	%rd452, %rd451;
	@%p202 bra 	$L__BB9_105;
	setp.lt.s64 	%p203, %rd451, %rd84;
	min.s64 	%rd452, %rd451, %rd84;
	selp.f64 	%fd374, %fd373, %fd127, %p203;
$L__BB9_105:
	setp.lt.s32 	%p204, %r29, 129;
	mov.f64 	%fd375, %fd374;
	mov.u64 	%rd453, %rd452;
	@%p204 bra 	$L__BB9_109;
	ld.shared.f64 	%fd132, [_ZN6thrust24THRUST_300001_SM_1000_NS8cuda_cub4core6detail5shmemE+72];
	ld.shared.u64 	%rd87, [_ZN6thrust24THRUST_300001_SM_1000_NS8cuda_cub4core6detail5shmemE+80];
	abs.f64 	%fd133, %fd374;
	abs.f64 	%fd134, %fd132;
	setp.lt.f64 	%p205, %fd133, %fd134;
	mov.f64 	%fd375, %fd132;
	mov.u64 	%rd453, %rd87;
	@%p205 bra 	$L__BB9_109;
	setp.lt.f64 	%p206, %fd134, %fd133;
	mov.f64 	%fd375, %fd374;
	mov.u64 	%rd453, %rd452;
	@%p206 bra 	$L__BB9_109;
	setp.lt.s64 	%p207, %rd452, %rd87;
	min.s64 	%rd453, %rd452, %rd87;
	selp.f64 	%fd375, %fd374, %fd132, %p207;
$L__BB9_109:
	setp.lt.s32 	%p208, %r29, 161;
	mov.f64 	%fd376, %fd375;
	mov.u64 	%rd454, %rd453;
	@%p208 bra 	$L__BB9_113;
	ld.shared.f64 	%fd137, [_ZN6thrust24THRUST_300001_SM_1000_NS8cuda_cub4core6detail5shmemE+88];
	ld.shared.u64 	%rd90, [_ZN6thrust24THRUST_300001_SM_1000_NS8cuda_cub4core6detail5shmemE+96];
	abs.f64 	%fd138, %fd375;
	abs.f64 	%fd139, %fd137;
	setp.lt.f64 	%p209, %fd138, %fd139;
	mov.f64 	%fd376, %fd137;
	mov.u64 	%rd454, %rd90;
	@%p209 bra 	$L__BB9_113;
	setp.lt.f64 	%p210, %fd139, %fd138;
	mov.f64 	%fd376, %fd375;
	mov.u64 	%rd454, %rd453;
	@%p210 bra 	$L__BB9_113;
	setp.lt.s64 	%p211, %rd453, %rd90;
	min.s64 	%rd454, %rd453, %rd90;
	selp.f64 	%fd376, %fd375, %fd137, %p211;
$L__BB9_113:
	setp.lt.s32 	%p212, %r29, 193;
	mov.f64 	%fd377, %fd376;
	mov.u64 	%rd455, %rd454;
	@%p212 bra 	$L__BB9_117;
	ld.shared.f64 	%fd142, [_ZN6thrust24THRUST_300001_SM_1000_NS8cuda_cub4core6detail5shmemE+104];
	ld.shared.u64 	%rd93, [_ZN6thrust24THRUST_300001_SM_1000_NS8cuda_cub4core6detail5shmemE+112];
	abs.f64 	%fd143, %fd376;
	abs.f64 	%fd144, %fd142;
	setp.lt.f64 	%p213, %fd143, %fd144;
	mov.f64 	%fd377, %fd142;
	mov.u64 	%rd455, %rd93;
	@%p213 bra 	$L__BB9_117;
	setp.lt.f64 	%p214, %fd144, %fd143;
	mov.f64 	%fd377, %fd376;
	mov.u64 	%rd455, %rd454;
	@%p214 bra 	$L__BB9_117;
	setp.lt.s64 	%p215, %rd454, %rd93;
	min.s64 	%rd455, %rd454, %rd93;
	selp.f64 	%fd377, %fd376, %fd142, %p215;
$L__BB9_117:
	setp.lt.s32 	%p216, %r29, 225;
	mov.u64 	%rd508, %rd455;
	mov.f64 	%fd422, %fd377;
	@%p216 bra 	$L__BB9_232;
	ld.shared.f64 	%fd147, [_ZN6thrust24THRUST_300001_SM_1000_NS8cuda_cub4core6detail5shmemE+120];
	ld.shared.u64 	%rd96, [_ZN6thrust24THRUST_300001_SM_1000_NS8cuda_cub4core6detail5shmemE+128];
	abs.f64 	%fd148, %fd377;
	abs.f64 	%fd149, %fd147;
	setp.lt.f64 	%p217, %fd148, %fd149;
	mov.u64 	%rd508, %rd96;
	mov.f64 	%fd422, %fd147;
	@%p217 bra 	$L__BB9_232;
	setp.lt.f64 	%p218, %fd149, %fd148;
	mov.u64 	%rd508, %rd455;
	mov.f64 	%fd422, %fd377;
	@%p218 bra 	$L__BB9_232;
	setp.lt.s64 	%p219, %rd455, %rd96;
	min.s64 	%rd508, %rd455, %rd96;
	selp.f64 	%fd422, %fd377, %fd147, %p219;
	bra.uni 	$L__BB9_232;
$L__BB9_121:
	mov.u32 	%r16, %tid.x;
	cvt.u64.u32 	%rd98, %r16;
	mul.wide.u32 	%rd258, %r16, 16;
	add.s64 	%rd239, %rd236, %rd258;
	// begin inline asm
	ld.global.nc.u64 %rd238, [%rd239];
	// end inline asm
	add.s64 	%rd241, %rd239, 8;
	// begin inline asm
	ld.global.nc.u64 %rd240, [%rd241];
	// end inline asm
	mov.b64 	%fd151, %rd238;
	add.s64 	%rd243, %rd239, 4096;
	// begin inline asm
	ld.global.nc.u64 %rd242, [%rd243];
	// end inline asm
	add.s64 	%rd245, %rd239, 4104;
	// begin inline asm
	ld.global.nc.u64 %rd456, [%rd245];
	// end inline asm
	mov.b64 	%fd378, %rd242;
	add.s64 	%rd247, %rd239, 8192;
	// begin inline asm
	ld.global.nc.u64 %rd246, [%rd247];
	// end inline asm
	add.s64 	%rd249, %rd239, 8200;
	// begin inline asm
	ld.global.nc.u64 %rd457, [%rd249];
	// end inline asm
	mov.b64 	%fd379, %rd246;
	add.s64 	%rd251, %rd239, 12288;
	// begin inline asm
	ld.global.nc.u64 %rd250, [%rd251];
	// end inline asm
	add.s64 	%rd253, %rd239, 12296;
	// begin inline asm
	ld.global.nc.u64 %rd458, [%rd253];
	// end inline asm
	mov.b64 	%fd380, %rd250;
	add.s64 	%rd255, %rd239, 16384;
	// begin inline asm
	ld.global.nc.u64 %rd254, [%rd255];
	// end inline asm
	add.s64 	%rd257, %rd239, 16392;
	// begin inline asm
	ld.global.nc.u64 %rd495, [%rd257];
	// end inline asm
	mov.b64 	%fd409, %rd254;
	abs.f64 	%fd156, %fd151;
	abs.f64 	%fd157, %fd378;
	setp.lt.f64 	%p3, %fd156, %fd157;
	@%p3 bra 	$L__BB9_123;
	setp.lt.f64 	%p4, %fd157, %fd156;
	setp.lt.s64 	%p5, %rd240, %rd456;
	or.pred  	%p6, %p4, %p5;
	selp.b64 	%rd456, %rd240, %rd456, %p6;
	selp.f64 	%fd378, %fd151, %fd378, %p6;
$L__BB9_123:
	abs.f64 	%fd160, %fd378;
	abs.f64 	%fd161, %fd379;
	setp.lt.f64 	%p7, %fd160, %fd161;
	@%p7 bra 	$L__BB9_125;
	setp.lt.f64 	%p8, %fd161, %fd160;
	setp.lt.s64 	%p9, %rd456, %rd457;
	or.pred  	%p10, %p8, %p9;
	selp.b64 	%rd457, %rd456, %rd457, %p10;
	selp.f64 	%fd379, %fd378, %fd379, %p10;
$L__BB9_125:
	abs.f64 	%fd164, %fd379;
	abs.f64 	%fd165, %fd380;
	setp.lt.f64 	%p11, %fd164, %fd165;
	@%p11 bra 	$L__BB9_127;
	setp.lt.f64 	%p12, %fd165, %fd164;
	setp.lt.s64 	%p13, %rd457, %rd458;
	or.pred  	%p14, %p12, %p13;
	selp.b64 	%rd458, %rd457, %rd458, %p14;
	selp.f64 	%fd380, %fd379, %fd380, %p14;
$L__BB9_127:
	abs.f64 	%fd168, %fd380;
	abs.f64 	%fd169, %fd409;
	setp.lt.f64 	%p15, %fd168, %fd169;
	@%p15 bra 	$L__BB9_129;
	setp.lt.f64 	%p16, %fd169, %fd168;
	setp.lt.s64 	%p17, %rd458, %rd495;
	or.pred  	%p18, %p16, %p17;
	selp.b64 	%rd495, %rd458, %rd495, %p18;
	selp.f64 	%fd409, %fd380, %fd409, %p18;
$L__BB9_129:
	setp.lt.u32 	%p19, %r29, 2560;
	mov.b64 	%rd474, 1280;
	@%p19 bra 	$L__BB9_165;
	add.s64 	%rd262, %rd1, -2560;
	mul.hi.u64 	%rd263, %rd262, -3689348814741910323;
	shr.u64 	%rd112, %rd263, 10;
	setp.lt.u64 	%p20, %rd262, 1280;
	mov.b64 	%rd474, 1280;
	@%p20 bra 	$L__BB9_153;
	add.s64 	%rd265, %rd112, 1;
	and.b64  	%rd460, %rd265, 36028797018963966;
	shl.b64 	%rd266, %rd98, 4;
	add.s64 	%rd267, %rd266, %rd236;
	add.s64 	%rd461, %rd267, 57352;
	mov.b64 	%rd474, 1280;
$L__BB9_132:
	add.s64 	%rd269, %rd461, -36872;
	// begin inline asm
	ld.global.nc.u64 %rd268, [%rd269];
	// end inline asm
	add.s64 	%rd271, %rd461, -36864;
	// begin inline asm
	ld.global.nc.u64 %rd464, [%rd271];
	// end inline asm
	mov.b64 	%fd383, %rd268;
	add.s64 	%rd273, %rd461, -32776;
	// begin inline asm
	ld.global.nc.u64 %rd272, [%rd273];
	// end inline asm
	add.s64 	%rd275, %rd461, -32768;
	// begin inline asm
	ld.global.nc.u64 %rd465, [%rd275];
	// end inline asm
	mov.b64 	%fd384, %rd272;
	add.s64 	%rd277, %rd461, -28680;
	// begin inline asm
	ld.global.nc.u64 %rd276, [%rd277];
	// end inline asm
	add.s64 	%rd279, %rd461, -28672;
	// begin inline asm
	ld.global.nc.u64 %rd466, [%rd279];
	// end inline asm
	mov.b64 	%fd385, %rd276;
	add.s64 	%rd281, %rd461, -24584;
	// begin inline asm
	ld.global.nc.u64 %rd280, [%rd281];
	// end inline asm
	add.s64 	%rd283, %rd461, -24576;
	// begin inline asm
	ld.global.nc.u64 %rd467, [%rd283];
	// end inline asm
	mov.b64 	%fd386, %rd280;
	add.s64 	%rd285, %rd461, -20488;
	// begin inline asm
	ld.global.nc.u64 %rd284, [%rd285];
	// end inline asm
	add.s64 	%rd287, %rd461, -20480;
	// begin inline asm
	ld.global.nc.u64 %rd468, [%rd287];
	// end inline asm
	mov.b64 	%fd387, %rd284;
	abs.f64 	%fd178, %fd409;
	abs.f64 	%fd179, %fd383;
	setp.lt.f64 	%p21, %fd178, %fd179;
	@%p21 bra 	$L__BB9_134;
	setp.lt.f64 	%p22, %fd179, %fd178;
	setp.lt.s64 	%p23, %rd495, %rd464;
	or.pred  	%p24, %p22, %p23;
	selp.b64 	%rd464, %rd495, %rd464, %p24;
	selp.f64 	%fd383, %fd409, %fd383, %p24;
$L__BB9_134:
	abs.f64 	%fd182, %fd383;
	abs.f64 	%fd183, %fd384;
	setp.lt.f64 	%p25, %fd182, %fd183;
	@%p25 bra 	$L__BB9_136;
	setp.lt.f64 	%p26, %fd183, %fd182;
	setp.lt.s64 	%p27, %rd464, %rd465;
	or.pred  	%p28, %p26, %p27;
	selp.b64 	%rd465, %rd464, %rd465, %p28;
	selp.f64 	%fd384, %fd383, %fd384, %p28;
$L__BB9_136:
	abs.f64 	%fd186, %fd384;
	abs.f64 	%fd187, %fd385;
	setp.lt.f64 	%p29, %fd186, %fd187;
	@%p29 bra 	$L__BB9_138;
	setp.lt.f64 	%p30, %fd187, %fd186;
	setp.lt.s64 	%p31, %rd465, %rd466;
	or.pred  	%p32, %p30, %p31;
	selp.b64 	%rd466, %rd465, %rd466, %p32;
	selp.f64 	%fd385, %fd384, %fd385, %p32;
$L__BB9_138:
	abs.f64 	%fd190, %fd385;
	abs.f64 	%fd191, %fd386;
	setp.lt.f64 	%p33, %fd190, %fd191;
	@%p33 bra 	$L__BB9_140;
	setp.lt.f64 	%p34, %fd191, %fd190;
	setp.lt.s64 	%p35, %rd466, %rd467;
	or.pred  	%p36, %p34, %p35;
	selp.b64 	%rd467, %rd466, %rd467, %p36;
	selp.f64 	%fd386, %fd385, %fd386, %p36;
$L__BB9_140:
	abs.f64 	%fd194, %fd386;
	abs.f64 	%fd195, %fd387;
	setp.lt.f64 	%p37, %fd194, %fd195;
	@%p37 bra 	$L__BB9_142;
	setp.lt.f64 	%p38, %fd195, %fd194;
	setp.lt.s64 	%p39, %rd467, %rd468;
	or.pred  	%p40, %p38, %p39;
	selp.b64 	%rd468, %rd467, %rd468, %p40;
	selp.f64 	%fd387, %fd386, %fd387, %p40;
$L__BB9_142:
	add.s64 	%rd289, %rd461, -16392;
	// begin inline asm
	ld.global.nc.u64 %rd288, [%rd289];
	// end inline asm
	add.s64 	%rd291, %rd461, -16384;
	// begin inline asm
	ld.global.nc.u64 %rd469, [%rd291];
	// end inline asm
	mov.b64 	%fd388, %rd288;
	add.s64 	%rd293, %rd461, -12296;
	// begin inline asm
	ld.global.nc.u64 %rd292, [%rd293];
	// end inline asm
	add.s64 	%rd295, %rd461, -12288;
	// begin inline asm
	ld.global.nc.u64 %rd470, [%rd295];
	// end inline asm
	mov.b64 	%fd389, %rd292;
	add.s64 	%rd297, %rd461, -8200;
	// begin inline asm
	ld.global.nc.u64 %rd296, [%rd297];
	// end inline asm
	add.s64 	%rd299, %rd461, -8192;
	// begin inline asm
	ld.global.nc.u64 %rd471, [%rd299];
	// end inline asm
	mov.b64 	%fd390, %rd296;
	add.s64 	%rd301, %rd461, -4104;
	// begin inline asm
	ld.global.nc.u64 %rd300, [%rd301];
	// end inline asm
	add.s64 	%rd303, %rd461, -4096;
	// begin inline asm
	ld.global.nc.u64 %rd472, [%rd303];
	// end inline asm
	mov.b64 	%fd391, %rd300;
	add.s64 	%rd305, %rd461, -8;
	// begin inline asm
	ld.global.nc.u64 %rd304, [%rd305];
	// end inline asm
	// begin inline asm
	ld.global.nc.u64 %rd495, [%rd461];
	// end inline asm
	mov.b64 	%fd409, %rd304;
	abs.f64 	%fd203, %fd387;
	abs.f64 	%fd204, %fd388;
	setp.lt.f64 	%p41, %fd203, %fd204;
	@%p41 bra 	$L__BB9_144;
	setp.lt.f64 	%p42, %fd204, %fd203;
	setp.lt.s64 	%p43, %rd468, %rd469;
	or.pred  	%p44, %p42, %p43;
	selp.b64 	%rd469, %rd468, %rd469, %p44;
	selp.f64 	%fd388, %fd387, %fd388, %p44;
$L__BB9_144:
	abs.f64 	%fd207, %fd388;
	abs.f64 	%fd208, %fd389;
	setp.lt.f64 	%p45, %fd207, %fd208;
	@%p45 bra 	$L__BB9_146;
	setp.lt.f64 	%p46, %fd208, %fd207;
	setp.lt.s64 	%p47, %rd469, %rd470;
	or.pred  	%p48, %p46, %p47;
	selp.b64 	%rd470, %rd469, %rd470, %p48;
	selp.f64 	%fd389, %fd388, %fd389, %p48;
$L__BB9_146:
	abs.f64 	%fd211, %fd389;
	abs.f64 	%fd212, %fd390;
	setp.lt.f64 	%p49, %fd211, %fd212;
	@%p49 bra 	$L__BB9_148;
	setp.lt.f64 	%p50, %fd212, %fd211;
	setp.lt.s64 	%p51, %rd470, %rd471;
	or.pred  	%p52, %p50, %p51;
	selp.b64 	%rd471, %rd470, %rd471, %p52;
	selp.f64 	%fd390, %fd389, %fd390, %p52;
$L__BB9_148:
	abs.f64 	%fd215, %fd390;
	abs.f64 	%fd216, %fd391;
	setp.lt.f64 	%p53, %fd215, %fd216;
	@%p53 bra 	$L__BB9_150;
	setp.lt.f64 	%p54, %fd216, %fd215;
	setp.lt.s64 	%p55, %rd471, %rd472;
	or.pred  	%p56, %p54, %p55;
	selp.b64 	%rd472, %rd471, %rd472, %p56;
	selp.f64 	%fd391, %fd390, %fd391, %p56;
$L__BB9_150:
	abs.f64 	%fd219, %fd391;
	abs.f64 	%fd220, %fd409;
	setp.lt.f64 	%p57, %fd219, %fd220;
	@%p57 bra 	$L__BB9_152;
	setp.lt.f64 	%p58, %fd220, %fd219;
	setp.lt.s64 	%p59, %rd472, %rd495;
	or.pred  	%p60, %p58, %p59;
	selp.b64 	%rd495, %rd472, %rd495, %p60;
	selp.f64 	%fd409, %fd391, %fd409, %p60;
$L__BB9_152:
	add.s64 	%rd474, %rd474, 2560;
	add.s64 	%rd461, %rd461, 40960;
	add.s64 	%rd460, %rd460, -2;
	setp.ne.s64 	%p61, %rd460, 0;
	@%p61 bra 	$L__BB9_132;
$L__BB9_153:
	and.b64  	%rd308, %rd112, 1;
	setp.eq.b64 	%p62, %rd308, 1;
	@%p62 bra 	$L__BB9_165;
	shl.b64 	%rd329, %rd474, 4;
	mul.wide.u32 	%rd330, %r16, 16;
	add.s64 	%rd331, %rd236, %rd330;
	add.s64 	%rd310, %rd331, %rd329;
	// begin inline asm
	ld.global.nc.u64 %rd309, [%rd310];
	// end inline asm
	add.s64 	%rd312, %rd310, 8;
	// begin inline asm
	ld.global.nc.u64 %rd478, [%rd312];
	// end inline asm
	mov.b64 	%fd395, %rd309;
	add.s64 	%rd314, %rd310, 4096;
	// begin inline asm
	ld.global.nc.u64 %rd313, [%rd314];
	// end inline asm
	add.s64 	%rd316, %rd310, 4104;
	// begin inline asm
	ld.global.nc.u64 %rd479, [%rd316];
	// end inline asm
	mov.b64 	%fd396, %rd313;
	add.s64 	%rd318, %rd310, 8192;
	// begin inline asm
	ld.global.nc.u64 %rd317, [%rd318];
	// end inline asm
	add.s64 	%rd320, %rd310, 8200;
	// begin inline asm
	ld.global.nc.u64 %rd480, [%rd320];
	// end inline asm
	mov.b64 	%fd397, %rd317;
	add.s64 	%rd322, %rd310, 12288;
	// begin inline asm
	ld.global.nc.u64 %rd321, [%rd322];
	// end inline asm
	add.s64 	%rd324, %rd310, 12296;
	// begin inline asm
	ld.global.nc.u64 %rd481, [%rd324];
	// end inline asm
	mov.b64 	%fd398, %rd321;
	add.s64 	%rd326, %rd310, 16384;
	// begin inline asm
	ld.global.nc.u64 %rd325, [%rd326];
	// end inline asm
	add.s64 	%rd328, %rd310, 16392;
	// begin inline asm
	ld.global.nc.u64 %rd482, [%rd328];
	// end inline asm
	mov.b64 	%fd399, %rd325;
	abs.f64 	%fd230, %fd409;
	abs.f64 	%fd231, %fd395;
	setp.lt.f64 	%p63, %fd230, %fd231;
	@%p63 bra 	$L__BB9_156;
	setp.lt.f64 	%p64, %fd231, %fd230;
	setp.lt.s64 	%p65, %rd495, %rd478;
	or.pred  	%p66, %p64, %p65;
	selp.b64 	%rd478, %rd495, %rd478, %p66;
	selp.f64 	%fd395, %fd409, %fd395, %p66;
$L__BB9_156:
	abs.f64 	%fd234, %fd395;
	abs.f64 	%fd235, %fd396;
	setp.lt.f64 	%p67, %fd234, %fd235;
	@%p67 bra 	$L__BB9_158;
	setp.lt.f64 	%p68, %fd235, %fd234;
	setp.lt.s64 	%p69, %rd478, %rd479;
	or.pred  	%p70, %p68, %p69;
	selp.b64 	%rd479, %rd478, %rd479, %p70;
	selp.f64 	%fd396, %fd395, %fd396, %p70;
$L__BB9_158:
	abs.f64 	%fd238, %fd396;
	abs.f64 	%fd239, %fd397;
	setp.lt.f64 	%p71, %fd238, %fd239;
	@%p71 bra 	$L__BB9_160;
	setp.lt.f64 	%p72, %fd239, %fd238;
	setp.lt.s64 	%p73, %rd479, %rd480;
	or.pred  	%p74, %p72, %p73;
	selp.b64 	%rd480, %rd479, %rd480, %p74;
	selp.f64 	%fd397, %fd396, %fd397, %p74;
$L__BB9_160:
	abs.f64 	%fd242, %fd397;
	abs.f64 	%fd243, %fd398;
	setp.lt.f64 	%p75, %fd242, %fd243;
	@%p75 bra 	$L__BB9_162;
	setp.lt.f64 	%p76, %fd243, %fd242;
	setp.lt.s64 	%p77, %rd480, %rd481;
	or.pred  	%p78, %p76, %p77;
	selp.b64 	%rd481, %rd480, %rd481, %p78;
	selp.f64 	%fd398, %fd397, %fd398, %p78;
$L__BB9_162:
	abs.f64 	%fd246, %fd398;
	abs.f64 	%fd247, %fd399;
	setp.lt.f64 	%p79, %fd246, %fd247;
	@%p79 bra 	$L__BB9_164;
	setp.lt.f64 	%p80, %fd247, %fd246;
	setp.lt.s64 	%p81, %rd481, %rd482;
	or.pred  	%p82, %p80, %p81;
	selp.b64 	%rd482, %rd481, %rd482, %p82;
	selp.f64 	%fd399, %fd398, %fd399, %p82;
$L__BB9_164:
	add.s64 	%rd474, %rd474, 1280;
	mov.u64 	%rd495, %rd482;
	mov.f64 	%fd409, %fd399;
$L__BB9_165:
	cvt.s64.s32 	%rd332, %r29;
	setp.ge.s64 	%p83, %rd474, %rd332;
	@%p83 bra 	$L__BB9_188;
	cvt.u32.u64 	%r17, %rd474;
	sub.s32 	%r18, %r29, %r17;
	setp.ge.s32 	%p84, %r16, %r18;
	@%p84 bra 	$L__BB9_188;
	not.b32 	%r30, %r16;
	add.s32 	%r31, %r29, %r30;
	sub.s32 	%r19, %r31, %r17;
	and.b32  	%r32, %r19, 768;
	setp.eq.s32 	%p85, %r32, 768;
	mov.u32 	%r372, %r16;
	@%p85 bra 	$L__BB9_173;
	cvt.u64.u32 	%rd334, %r16;
	add.s64 	%rd335, %rd474, %rd334;
	shl.b64 	%rd336, %rd335, 4;
	add.s64 	%rd485, %rd236, %rd336;
	shr.u32 	%r33, %r19, 8;
	add.s32 	%r34, %r33, 1;
	and.b32  	%r35, %r34, 3;
	neg.s32 	%r370, %r35;
	mov.u32 	%r372, %r16;
$L__BB9_169:
	.pragma "nounroll";
	mov.u64 	%rd176, %rd495;
	mov.f64 	%fd251, %fd409;
	// begin inline asm
	ld.global.nc.u64 %rd337, [%rd485];
	// end inline asm
	add.s64 	%rd340, %rd485, 8;
	// begin inline asm
	ld.global.nc.u64 %rd339, [%rd340];
	// end inline asm
	mov.b64 	%fd252, %rd337;
	abs.f64 	%fd253, %fd251;
	abs.f64 	%fd254, %fd252;
	setp.lt.f64 	%p86, %fd253, %fd254;
	mov.f64 	%fd409, %fd252;
	mov.u64 	%rd495, %rd339;
	@%p86 bra 	$L__BB9_172;
	setp.lt.f64 	%p87, %fd254, %fd253;
	mov.f64 	%fd409, %fd251;
	mov.u64 	%rd495, %rd176;
	@%p87 bra 	$L__BB9_172;
	setp.lt.s64 	%p88, %rd176, %rd339;
	selp.f64 	%fd409, %fd251, %fd252, %p88;
	min.s64 	%rd495, %rd176, %rd339;
$L__BB9_172:
	add.s32 	%r372, %r372, 256;
	add.s64 	%rd485, %rd485, 4096;
	add.s32 	%r370, %r370, 1;
	setp.ne.s32 	%p89, %r370, 0;
	@%p89 bra 	$L__BB9_169;
$L__BB9_173:
	setp.lt.u32 	%p90, %r19, 768;
	@%p90 bra 	$L__BB9_188;
	cvt.u64.u32 	%rd341, %r372;
	add.s64 	%rd342, %rd474, %rd341;
	shl.b64 	%rd343, %rd342, 4;
	add.s64 	%rd344, %rd343, %rd236;
	add.s64 	%rd490, %rd344, 12296;
$L__BB9_175:
	add.s64 	%rd346, %rd490, -12296;
	// begin inline asm
	ld.global.nc.u64 %rd345, [%rd346];
	// end inline asm
	add.s64 	%rd348, %rd490, -12288;
	// begin inline asm
	ld.global.nc.u64 %rd347, [%rd348];
	// end inline asm
	mov.b64 	%fd260, %rd345;
	abs.f64 	%fd261, %fd409;
	abs.f64 	%fd262, %fd260;
	setp.lt.f64 	%p91, %fd261, %fd262;
	mov.f64 	%fd406, %fd260;
	mov.u64 	%rd492, %rd347;
	@%p91 bra 	$L__BB9_178;
	setp.lt.f64 	%p92, %fd262, %fd261;
	mov.f64 	%fd406, %fd409;
	mov.u64 	%rd492, %rd495;
	@%p92 bra 	$L__BB9_178;
	setp.lt.s64 	%p93, %rd495, %rd347;
	selp.f64 	%fd406, %fd409, %fd260, %p93;
	min.s64 	%rd492, %rd495, %rd347;
$L__BB9_178:
	add.s64 	%rd350, %rd490, -8200;
	// begin inline asm
	ld.global.nc.u64 %rd349, [%rd350];
	// end inline asm
	add.s64 	%rd352, %rd490, -8192;
	// begin inline asm
	ld.global.nc.u64 %rd351, [%rd352];
	// end inline asm
	mov.b64 	%fd265, %rd349;
	abs.f64 	%fd266, %fd406;
	abs.f64 	%fd267, %fd265;
	setp.lt.f64 	%p94, %fd266, %fd267;
	mov.f64 	%fd407, %fd265;
	mov.u64 	%rd493, %rd351;
	@%p94 bra 	$L__BB9_181;
	setp.lt.f64 	%p95, %fd267, %fd266;
	mov.f64 	%fd407, %fd406;
	mov.u64 	%rd493, %rd492;
	@%p95 bra 	$L__BB9_181;
	setp.lt.s64 	%p96, %rd492, %rd351;
	selp.f64 	%fd407, %fd406, %fd265, %p96;
	min.s64 	%rd493, %rd492, %rd351;
$L__BB9_181:
	add.s64 	%rd354, %rd490, -4104;
	// begin inline asm
	ld.global.nc.u64 %rd353, [%rd354];
	// end inline asm
	add.s64 	%rd356, %rd490, -4096;
	// begin inline asm
	ld.global.nc.u64 %rd355, [%rd356];
	// end inline asm
	mov.b64 	%fd270, %rd353;
	abs.f64 	%fd271, %fd407;
	abs.f64 	%fd272, %fd270;
	setp.lt.f64 	%p97, %fd271, %fd272;
	mov.f64 	%fd408, %fd270;
	mov.u64 	%rd494, %rd355;
	@%p97 bra 	$L__BB9_184;
	setp.lt.f64 	%p98, %fd272, %fd271;
	mov.f64 	%fd408, %fd407;
	mov.u64 	%rd494, %rd493;
	@%p98 bra 	$L__BB9_184;
	setp.lt.s64 	%p99, %rd493, %rd355;
	selp.f64 	%fd408, %fd407, %fd270, %p99;
	min.s64 	%rd494, %rd493, %rd355;
$L__BB9_184:
	add.s64 	%rd358, %rd490, -8;
	// begin inline asm
	ld.global.nc.u64 %rd357, [%rd358];
	// end inline asm
	// begin inline asm
	ld.global.nc.u64 %rd359, [%rd490];
	// end inline asm
	mov.b64 	%fd275, %rd357;
	abs.f64 	%fd276, %fd408;
	abs.f64 	%fd277, %fd275;
	setp.lt.f64 	%p100, %fd276, %fd277;
	mov.f64 	%fd409, %fd275;
	mov.u64 	%rd495, %rd359;
	@%p100 bra 	$L__BB9_187;
	setp.lt.f64 	%p101, %fd277, %fd276;
	mov.f64 	%fd409, %fd408;
	mov.u64 	%rd495, %rd494;
	@%p101 bra 	$L__BB9_187;
	setp.lt.s64 	%p102, %rd494, %rd359;
	selp.f64 	%fd409, %fd408, %fd275, %p102;
	min.s64 	%rd495, %rd494, %rd359;
$L__BB9_187:
	add.s32 	%r372, %r372, 1024;
	add.s64 	%rd490, %rd490, 16384;
	setp.lt.s32 	%p103, %r372, %r18;
	@%p103 bra 	$L__BB9_175;
$L__BB9_188:
	// begin inline asm
	mov.u32 %r36, %laneid;
	// end inline asm
	mov.b64 	%rd361, %fd409;
	mov.b64 	{%r38, %r43}, %rd361;
	mov.b32 	%r54, 1;
	mov.b32 	%r55, 31;
	mov.b32 	%r56, -1;
	// begin inline asm
	shfl.sync.down.b32 %r37, %r38, %r54, %r55, %r56;
	// end inline asm
	// begin inline asm
	shfl.sync.down.b32 %r42, %r43, %r54, %r55, %r56;
	// end inline asm
	mov.b64 	%rd362, {%r37, %r42};
	mov.b64 	%fd281, %rd362;
	mov.b64 	{%r48, %r53}, %rd495;
	// begin inline asm
	shfl.sync.down.b32 %r47, %r48, %r54, %r55, %r56;
	// end inline asm
	// begin inline asm
	shfl.sync.down.b32 %r52, %r53, %r54, %r55, %r56;
	// end inline asm
	mov.b64 	%rd200, {%r47, %r52};
	setp.gt.s32 	%p104, %r36, 30;
	mov.f64 	%fd411, %fd409;
	mov.u64 	%rd497, %rd495;
	@%p104 bra 	$L__BB9_192;
	abs.f64 	%fd282, %fd409;
	abs.f64 	%fd283, %fd281;
	setp.lt.f64 	%p105, %fd282, %fd283;
	mov.f64 	%fd411, %fd281;
	mov.u64 	%rd497, %rd200;
	@%p105 bra 	$L__BB9_192;
	setp.lt.f64 	%p106, %fd283, %fd282;
	mov.f64 	%fd411, %fd409;
	mov.u64 	%rd497, %rd495;
	@%p106 bra 	$L__BB9_192;
	setp.lt.s64 	%p107, %rd495, %rd200;
	selp.f64 	%fd411, %fd409, %fd281, %p107;
	min.s64 	%rd497, %rd495, %rd200;
$L__BB9_192:
	mov.b64 	%rd363, %fd411;
	mov.b64 	{%r58, %r63}, %rd363;
	mov.b32 	%r74, 2;
	mov.b32 	%r75, 31;
	mov.b32 	%r76, -1;
	// begin inline asm
	shfl.sync.down.b32 %r57, %r58, %r74, %r75, %r76;
	// end inline asm
	// begin inline asm
	shfl.sync.down.b32 %r62, %r63, %r74, %r75, %r76;
	// end inline asm
	mov.b64 	%rd364, {%r57, %r62};
	mov.b64 	%fd286, %rd364;
	mov.b64 	{%r68, %r73}, %rd497;
	// begin inline asm
	shfl.sync.down.b32 %r67, %r68, %r74, %r75, %r76;
	// end inline asm
	// begin inline asm
	shfl.sync.down.b32 %r72, %r73, %r74, %r75, %r76;
	// end inline asm
	mov.b64 	%rd203, {%r67, %r72};
	setp.gt.s32 	%p108, %r36, 29;
	mov.f64 	%fd412, %fd411;
	mov.u64 	%rd498, %rd497;
	@%p108 bra 	$L__BB9_196;
	abs.f64 	%fd287, %fd411;
	abs.f64 	%fd288, %fd286;
	setp.lt.f64 	%p109, %fd287, %fd288;
	mov.f64 	%fd412, %fd286;
	mov.u64 	%rd498, %rd203;
	@%p109 bra 	$L__BB9_196;
	setp.lt.f64 	%p110, %fd288, %fd287;
	mov.f64 	%fd412, %fd411;
	mov.u64 	%rd498, %rd497;
	@%p110 bra 	$L__BB9_196;
	setp.lt.s64 	%p111, %rd497, %rd203;
	selp.f64 	%fd412, %fd411, %fd286, %p111;
	min.s64 	%rd498, %rd497, %rd203;
$L__BB9_196:
	mov.b64 	%rd365, %fd412;
	mov.b64 	{%r78, %r83}, %rd365;
	mov.b32 	%r94, 4;
	mov.b32 	%r95, 31;
	mov.b32 	%r96, -1;
	// begin inline asm
	shfl.sync.down.b32 %r77, %r78, %r94, %r95, %r96;
	// end inline asm
	// begin inline asm
	shfl.sync.down.b32 %r82, %r83, %r94, %r95, %r96;
	// end inline asm
	mov.b64 	%rd366, {%r77, %r82};
	mov.b64 	%fd291, %rd366;
	mov.b64 	{%r88, %r93}, %rd498;
	// begin inline asm
	shfl.sync.down.b32 %r87, %r88, %r94, %r95, %r96;
	// end inline asm
	// begin inline asm
	shfl.sync.down.b32 %r92, %r93, %r94, %r95, %r96;
	// end inline asm
	mov.b64 	%rd206, {%r87, %r92};
	setp.gt.s32 	%p112, %r36, 27;
	mov.f64 	%fd413, %fd412;
	mov.u64 	%rd499, %rd498;
	@%p112 bra 	$L__BB9_200;
	abs.f64 	%fd292, %fd412;
	abs.f64 	%fd293, %fd291;
	setp.lt.f64 	%p113, %fd292, %fd293;
	mov.f64 	%fd413, %fd291;
	mov.u64 	%rd499, %rd206;
	@%p113 bra 	$L__BB9_200;
	setp.lt.f64 	%p114, %fd293, %fd292;
	mov.f64 	%fd413, %fd412;
	mov.u64 	%rd499, %rd498;
	@%p114 bra 	$L__BB9_200;
	setp.lt.s64 	%p115, %rd498, %rd206;
	selp.f64 	%fd413, %fd412, %fd291, %p115;
	min.s64 	%rd499, %rd498, %rd206;
$L__BB9_200:
	mov.b64 	%rd367, %fd413;
	mov.b64 	{%r98, %r103}, %rd367;
	mov.b32 	%r114, 8;
	mov.b32 	%r115, 31;
	mov.b32 	%r116, -1;
	// begin inline asm
	shfl.sync.down.b32 %r97, %r98, %r114, %r115, %r116;
	// end inline asm
	// begin inline asm
	shfl.sync.down.b32 %r102, %r103, %r114, %r115, %r116;
	// end inline asm
	mov.b64 	%rd368, {%r97, %r102};
	mov.b64 	%fd296, %rd368;
	mov.b64 	{%r108, %r113}, %rd499;
	// begin inline asm
	shfl.sync.down.b32 %r107, %r108, %r114, %r115, %r116;
	// end inline asm
	// begin inline asm
	shfl.sync.down.b32 %r112, %r113, %r114, %r115, %r116;
	// end inline asm
	mov.b64 	%rd209, {%r107, %r112};
	setp.gt.s32 	%p116, %r36, 23;
	mov.f64 	%fd414, %fd413;
	mov.u64 	%rd500, %rd499;
	@%p116 bra 	$L__BB9_204;
	abs.f64 	%fd297, %fd413;
	abs.f64 	%fd298, %fd296;
	setp.lt.f64 	%p117, %fd297, %fd298;
	mov.f64 	%fd414, %fd296;
	mov.u64 	%rd500, %rd209;
	@%p117 bra 	$L__BB9_204;
	setp.lt.f64 	%p118, %fd298, %fd297;
	mov.f64 	%fd414, %fd413;
	mov.u64 	%rd500, %rd499;
	@%p118 bra 	$L__BB9_204;
	setp.lt.s64 	%p119, %rd499, %rd209;
	selp.f64 	%fd414, %fd413, %fd296, %p119;
	min.s64 	%rd500, %rd499, %rd209;
$L__BB9_204:
	mov.b64 	%rd369, %fd414;
	mov.b64 	{%r118, %r123}, %rd369;
	mov.b32 	%r134, 16;
	mov.b32 	%r135, 31;
	mov.b32 	%r136, -1;
	// begin inline asm
	shfl.sync.down.b32 %r117, %r118, %r134, %r135, %r136;
	// end inline asm
	// begin inline asm
	shfl.sync.down.b32 %r122, %r123, %r134, %r135, %r136;
	// end inline asm
	mov.b64 	%rd370, {%r117, %r122};
	mov.b64 	%fd301, %rd370;
	mov.b64 	{%r128, %r133}, %rd500;
	// begin inline asm
	shfl.sync.down.b32 %r127, %r128, %r134, %r135, %r136;
	// end inline asm
	// begin inline asm
	shfl.sync.down.b32 %r132, %r133, %r134, %r135, %r136;
	// end inline asm
	mov.b64 	%rd212, {%r127, %r132};
	setp.gt.s32 	%p120, %r36, 15;
	mov.f64 	%fd422, %fd414;
	mov.u64 	%rd508, %rd500;
	@%p120 bra 	$L__BB9_208;
	abs.f64 	%fd302, %fd414;
	abs.f64 	%fd303, %fd301;
	setp.lt.f64 	%p121, %fd302, %fd303;
	mov.f64 	%fd422, %fd301;
	mov.u64 	%rd508, %rd212;
	@%p121 bra 	$L__BB9_208;
	setp.lt.f64 	%p122, %fd303, %fd302;
	mov.f64 	%fd422, %fd414;
	mov.u64 	%rd508, %rd500;
	@%p122 bra 	$L__BB9_208;
	setp.lt.s64 	%p123, %rd500, %rd212;
	selp.f64 	%fd422, %fd414, %fd301, %p123;
	min.s64 	%rd508, %rd500, %rd212;
$L__BB9_208:
	setp.ne.s32 	%p124, %r36, 0;
	@%p124 bra 	$L__BB9_210;
	shr.u32 	%r137, %r16, 1;
	and.b32  	%r138, %r137, 496;
	mov.u32 	%r139, _ZN6thrust24THRUST_300001_SM_1000_NS8cuda_cub4core6detail5shmemE;
	add.s32 	%r140, %r139, %r138;
	st.shared.f64 	[%r140+8], %fd422;
	st.shared.u64 	[%r140+16], %rd508;
$L__BB9_210:
	bar.sync 	0;
	setp.ne.s32 	%p125, %r16, 0;
	@%p125 bra 	$L__BB9_232;
	ld.shared.f64 	%fd306, [_ZN6thrust24THRUST_300001_SM_1000_NS8cuda_cub4core6detail5shmemE+24];
	ld.shared.u64 	%rd215, [_ZN6thrust24THRUST_300001_SM_1000_NS8cuda_cub4core6detail5shmemE+32];
	abs.f64 	%fd307, %fd422;
	abs.f64 	%fd308, %fd306;
	setp.lt.f64 	%p126, %fd307, %fd308;
	mov.f64 	%fd416, %fd306;
	mov.u64 	%rd502, %rd215;
	@%p126 bra 	$L__BB9_214;
	setp.lt.f64 	%p127, %fd308, %fd307;
	mov.f64 	%fd416, %fd422;
	mov.u64 	%rd502, %rd508;
	@%p127 bra 	$L__BB9_214;
	setp.lt.s64 	%p128, %rd508, %rd215;
	selp.f64 	%fd416, %fd422, %fd306, %p128;
	min.s64 	%rd502, %rd508, %rd215;
$L__BB9_214:
	ld.shared.f64 	%fd311, [_ZN6thrust24THRUST_300001_SM_1000_NS8cuda_cub4core6detail5shmemE+40];
	ld.shared.u64 	%rd218, [_ZN6thrust24THRUST_300001_SM_1000_NS8cuda_cub4core6detail5shmemE+48];
	abs.f64 	%fd312, %fd416;
	abs.f64 	%fd313, %fd311;
	setp.lt.f64 	%p129, %fd312, %fd313;
	mov.f64 	%fd417, %fd311;
	mov.u64 	%rd503, %rd218;
	@%p129 bra 	$L__BB9_217;
	setp.lt.f64 	%p130, %fd313, %fd312;
	mov.f64 	%fd417, %fd416;
	mov.u64 	%rd503, %rd502;
	@%p130 bra 	$L__BB9_217;
	setp.lt.s64 	%p131, %rd502, %rd218;
	selp.f64 	%fd417, %fd416, %fd311, %p131;
	min.s64 	%rd503, %rd502, %rd218;
$L__BB9_217:
	ld.shared.f64 	%fd316, [_ZN6thrust24THRUST_300001_SM_1000_NS8cuda_cub4core6detail5shmemE+56];
	ld.shared.u64 	%rd221, [_ZN6thrust24THRUST_300001_SM_1000_NS8cuda_cub4core6detail5shmemE+64];
	abs.f64 	%fd317, %fd417;
	abs.f64 	%fd318, %fd316;
	setp.lt.f64 	%p132, %fd317, %fd318;
	mov.f64 	%fd418, %fd316;
	mov.u64 	%rd504, %rd221;
	@%p132 bra 	$L__BB9_220;
	setp.lt.f64 	%p133, %fd318, %fd317;
	mov.f64 	%fd418, %fd417;
	mov.u64 	%rd504, %rd503;
	@%p133 bra 	$L__BB9_220;
	setp.lt.s64 	%p134, %rd503, %rd221;
	selp.f64 	%fd418, %fd417, %fd316, %p134;
	min.s64 	%rd504, %rd503, %rd221;
$L__BB9_220:
	ld.shared.f64 	%fd321, [_ZN6thrust24THRUST_300001_SM_1000_NS8cuda_cub4core6detail5shmemE+72];
	ld.shared.u64 	%rd224, [_ZN6thrust24THRUST_300001_SM_1000_NS8cuda_cub4core6detail5shmemE+80];
	abs.f64 	%fd322, %fd418;
	abs.f64 	%fd323, %fd321;
	setp.lt.f64 	%p135, %fd322, %fd323;
	mov.f64 	%fd419, %fd321;
	mov.u64 	%rd505, %rd224;
	@%p135 bra 	$L__BB9_223;
	setp.lt.f64 	%p136, %fd323, %fd322;
	mov.f64 	%fd419, %fd418;
	mov.u64 	%rd505, %rd504;
	@%p136 bra 	$L__BB9_223;
	setp.lt.s64 	%p137, %rd504, %rd224;
	selp.f64 	%fd419, %fd418, %fd321, %p137;
	min.s64 	%rd505, %rd504, %rd224;
$L__BB9_223:
	ld.shared.f64 	%fd326, [_ZN6thrust24THRUST_300001_SM_1000_NS8cuda_cub4core6detail5shmemE+88];
	ld.shared.u64 	%rd227, [_ZN6thrust24THRUST_300001_SM_1000_NS8cuda_cub4core6detail5shmemE+96];
	abs.f64 	%fd327, %fd419;
	abs.f64 	%fd328, %fd326;
	setp.lt.f64 	%p138, %fd327, %fd328;
	mov.f64 	%fd420, %fd326;
	mov.u64 	%rd506, %rd227;
	@%p138 bra 	$L__BB9_226;
	setp.lt.f64 	%p139, %fd328, %fd327;
	mov.f64 	%fd420, %fd419;
	mov.u64 	%rd506, %rd505;
	@%p139 bra 	$L__BB9_226;
	setp.lt.s64 	%p140, %rd505, %rd227;
	selp.f64 	%fd420, %fd419, %fd326, %p140;
	min.s64 	%rd506, %rd505, %rd227;
$L__BB9_226:
	ld.shared.f64 	%fd331, [_ZN6thrust24THRUST_300001_SM_1000_NS8cuda_cub4core6detail5shmemE+104];
	ld.shared.u64 	%rd230, [_ZN6thrust24THRUST_300001_SM_1000_NS8cuda_cub4core6detail5shmemE+112];
	abs.f64 	%fd332, %fd420;
	abs.f64 	%fd333, %fd331;
	setp.lt.f64 	%p141, %fd332, %fd333;
	mov.f64 	%fd421, %fd331;
	mov.u64 	%rd507, %rd230;
	@%p141 bra 	$L__BB9_229;
	setp.lt.f64 	%p142, %fd333, %fd332;
	mov.f64 	%fd421, %fd420;
	mov.u64 	%rd507, %rd506;
	@%p142 bra 	$L__BB9_229;
	setp.lt.s64 	%p143, %rd506, %rd230;
	selp.f64 	%fd421, %fd420, %fd331, %p143;
	min.s64 	%rd507, %rd506, %rd230;
$L__BB9_229:
	ld.shared.f64 	%fd336, [_ZN6thrust24THRUST_300001_SM_1000_NS8cuda_cub4core6detail5shmemE+120];
	ld.shared.u64 	%rd233, [_ZN6thrust24THRUST_300001_SM_1000_NS8cuda_cub4core6detail5shmemE+128];
	abs.f64 	%fd337, %fd421;
	abs.f64 	%fd338, %fd336;
	setp.lt.f64 	%p144, %fd337, %fd338;
	mov.u64 	%rd508, %rd233;
	mov.f64 	%fd422, %fd336;
	@%p144 bra 	$L__BB9_232;
	setp.lt.f64 	%p145, %fd338, %fd337;
	mov.u64 	%rd508, %rd507;
	mov.f64 	%fd422, %fd421;
	@%p145 bra 	$L__BB9_232;
	setp.lt.s64 	%p146, %rd507, %rd233;
	selp.f64 	%fd422, %fd421, %fd336, %p146;
	min.s64 	%rd508, %rd507, %rd233;
$L__BB9_232:
	mov.u32 	%r364, %tid.x;
	setp.ne.s32 	%p263, %r364, 0;
	@%p263 bra 	$L__BB9_234;
	ld.param.u64 	%rd421, [_ZN6thrust24THRUST_300001_SM_1000_NS8cuda_cub4core6detail13_kernel_agentINS1_8__reduce11ReduceAgentIPN4cuda3std3__45tupleIJdlEEESC_SB_lNS1_9__extrema9arg_max_fIdl7CompareEEEEJSC_SC_iSG_EEEvDpT0__param_1];
	cvta.to.global.u64 	%rd420, %rd421;
	st.global.f64 	[%rd420], %fd422;
	st.global.u64 	[%rd420+8], %rd508;
$L__BB9_234:
	ret;

}
	// .globl	_ZN3cub18CUB_300001_SM_10006detail11EmptyKernelIvEEvv
.visible .entry _ZN3cub18CUB_300001_SM_10006detail11EmptyKernelIvEEvv()
{


	ret;

}


// ===== COMPILED SASS (sm_100) =====

	.target	sm_100

	.elftype	@"ET_EXEC"


//--------------------- .note.nv.tkinfo           --------------------------
	.section	.note.nv.tkinfo,"",@"SHT_NOTE"
	.sectionflags	@"SHF_NOTE_NV_TKINFO"
	.tkinfo
        /*0018*/ 	.word	0x00000002
        /*0030*/ 	.string	""
        /*0030*/ 	.string	"ptxas"
        /*0030*/ 	.string	"Cuda compilation tools, release 13.0, V13.0.88"
        /*0030*/ 	.string	"Build cuda_13.0.r13.0/compiler.36424714_0"
        /*0030*/ 	.string	"-arch sm_100 -m 64 "



//--------------------- .note.nv.cuinfo           --------------------------
	.section	.note.nv.cuinfo,"",@"SHT_NOTE"
	.sectionflags	@"SHF_NOTE_NV_CUINFO"
        /*0018*/ 	.short	0x0002
        /*001a*/ 	.short	0x0064
        /*001c*/ 	.short	0x0082
	.zero		2


//--------------------- .nv.info                  --------------------------
	.section	.nv.info,"",@"SHT_CUDA_INFO"
	.align	4


	//----- nvinfo : EIATTR_REGCOUNT
	.align		4
        /*0000*/ 	.byte	0x04, 0x2f
        /*0002*/ 	.short	(.L_46 - .L_45)
	.align		4
.L_45:
        /*0004*/ 	.word	index@(_Z16kernel_swap_rowsPdiiii)
        /*0008*/ 	.word	0x0000001e


	//----- nvinfo : EIATTR_FRAME_SIZE
	.align		4
.L_46:
        /*000c*/ 	.byte	0x04, 0x11
        /*000e*/ 	.short	(.L_48 - .L_47)
	.align		4
.L_47:
        /*0010*/ 	.word	index@(_Z16kernel_swap_rowsPdiiii)
        /*0014*/ 	.word	0x00000000


	//----- nvinfo : EIATTR_REGCOUNT
	.align		4
.L_48:
        /*0018*/ 	.byte	0x04, 0x2f
        /*001a*/ 	.short	(.L_50 - .L_49)
	.align		4
.L_49:
        /*001c*/ 	.word	index@(_Z20kernel_gaussian_stepPdiiiiS_)
        /*0020*/ 	.word	0x00000020


	//----- nvinfo : EIATTR_FRAME_SIZE
	.align		4
.L_50:
        /*0024*/ 	.byte	0x04, 0x11
        /*0026*/ 	.short	(.L_52 - .L_51)
	.align		4
.L_51:
        /*0028*/ 	.word	index@($__internal_0_$__cuda_sm20_div_rn_f64_full)
        /*002c*/ 	.word	0x00000000


	//----- nvinfo : EIATTR_FRAME_SIZE
	.align		4
.L_52:
        /*0030*/ 	.byte	0x04, 0x11
        /*0032*/ 	.short	(.L_54 - .L_53)
	.align		4
.L_53:
        /*0034*/ 	.word	index@(_Z20kernel_gaussian_stepPdiiiiS_)
        /*0038*/ 	.word	0x00000000


	//----- nvinfo : EIATTR_REGCOUNT
	.align		4
.L_54:
        /*003c*/ 	.byte	0x04, 0x2f
        /*003e*/ 	.short	(.L_56 - .L_55)
	.align		4
.L_55:
        /*0040*/ 	.word	index@(_ZN6thrust24THRUST_300001_SM_1000_NS8cuda_cub4core6detail13_kernel_agentINS1_8__reduce11ReduceAgentINS0_12zip_iteratorIN4cuda3std3__45tupleIJNS0_10device_ptrIdEENS0_17counting_iteratorIlNS0_11use_defaultESF_SF_EEEEEEEPNSB_IJdlEEESJ_iNS1_9__extrema9arg_max_fIdl7CompareEEEEJSI_SK_iSO_EEEvDpT0_)
        /*0044*/ 	.word	0x00000020


	//----- nvinfo : EIATTR_FRAME_SIZE
	.align		4
.L_56:
        /*0048*/ 	.byte	0x04, 0x11
        /*004a*/ 	.short	(.L_58 - .L_57)
	.align		4
.L_57:
        /*004c*/ 	.word	index@(_ZN6thrust24THRUST_300001_SM_1000_NS8cuda_cub4core6detail13_kernel_agentINS1_8__reduce11ReduceAgentINS0_12zip_iteratorIN4cuda3std3__45tupleIJNS0_10device_ptrIdEENS0_17counting_iteratorIlNS0_11use_defaultESF_SF_EEEEEEEPNSB_IJdlEEESJ_iNS1_9__extrema9arg_max_fIdl7CompareEEEEJSI_SK_iSO_EEEvDpT0_)
        /*0050*/ 	.word	0x00000000


	//----- nvinfo : EIATTR_REGCOUNT
	.align		4
.L_58:
        /*0054*/ 	.byte	0x04, 0x2f
        /*0056*/ 	.short	(.L_60 - .L_59)
	.align		4
.L_59:
        /*0058*/ 	.word	index@(_ZN6thrust24THRUST_300001_SM_1000_NS8cuda_cub4core6detail13_kernel_agentINS1_8__reduce11ReduceAgentINS0_12zip_iteratorIN4cuda3std3__45tupleIJNS0_10device_ptrIdEENS0_17counting_iteratorIlNS0_11use_defaultESF_SF_EEEEEEEPNSB_IJdlEEESJ_iNS1_9__extrema9arg_max_fIdl7CompareEEEEJSI_SK_iN3cub18CUB_300001_SM_100013GridEvenShareIiEENSR_9GridQueueIjEESO_EEEvDpT0_)
        /*005c*/ 	.word	0x00000028


	//----- nvinfo : EIATTR_FRAME_SIZE
	.align		4
.L_60:
        /*0060*/ 	.byte	0x04, 0x11
        /*0062*/ 	.short	(.L_62 - .L_61)
	.align		4
.L_61:
        /*0064*/ 	.word	index@(_ZN6thrust24THRUST_300001_SM_1000_NS8cuda_cub4core6detail13_kernel_agentINS1_8__reduce11ReduceAgentINS0_12zip_iteratorIN4cuda3std3__45tupleIJNS0_10device_ptrIdEENS0_17counting_iteratorIlNS0_11use_defaultESF_SF_EEEEEEEPNSB_IJdlEEESJ_iNS1_9__extrema9arg_max_fIdl7CompareEEEEJSI_SK_iN3cub18CUB_300001_SM_100013GridEvenShareIiEENSR_9GridQueueIjEESO_EEEvDpT0_)
        /*0068*/ 	.word	0x00000000


	//----- nvinfo : EIATTR_REGCOUNT
	.align		4
.L_62:
        /*006c*/ 	.byte	0x04, 0x2f
        /*006e*/ 	.short	(.L_64 - .L_63)
	.align		4
.L_63:
        /*0070*/ 	.word	index@(_ZN6thrust24THRUST_300001_SM_1000_NS8cuda_cub4core6detail13_kernel_agentINS1_8__reduce10DrainAgentIiEEJN3cub18CUB_300001_SM_10009GridQueueIjEEiEEEvDpT0_)
        /*0074*/ 	.word	0x00000008


	//----- nvinfo : EIATTR_FRAME_SIZE
	.align		4
.L_64:
        /*0078*/ 	.byte	0x04, 0x11
        /*007a*/ 	.short	(.L_66 - .L_65)
	.align		4
.L_65:
        /*007c*/ 	.word	index@(_ZN6thrust24THRUST_300001_SM_1000_NS8cuda_cub4core6detail13_kernel_agentINS1_8__reduce10DrainAgentIiEEJN3cub18CUB_300001_SM_10009GridQueueIjEEiEEEvDpT0_)
        /*0080*/ 	.word	0x00000000


	//----- nvinfo : EIATTR_REGCOUNT
	.align		4
.L_66:
        /*0084*/ 	.byte	0x04, 0x2f
        /*0086*/ 	.short	(.L_68 - .L_67)
	.align		4
.L_67:
        /*0088*/ 	.word	index@(_ZN6thrust24THRUST_300001_SM_1000_NS8cuda_cub4core6detail13_kernel_agentINS1_8__reduce11ReduceAgentIPN4cuda3std3__45tupleIJdlEEESC_SB_iNS1_9__extrema9arg_max_fIdl7CompareEEEEJSC_SC_iSG_EEEvDpT0_)
        /*008c*/ 	.word	0x00000020


	//----- nvinfo : EIATTR_FRAME_SIZE
	.align		4
.L_68:
        /*0090*/ 	.byte	0x04, 0x11
        /*0092*/ 	.short	(.L_70 - .L_69)
	.align		4
.L_69:
        /*0094*/ 	.word	index@(_ZN6thrust24THRUST_300001_SM_1000_NS8cuda_cub4core6detail13_kernel_agentINS1_8__reduce11ReduceAgentIPN4cuda3std3__45tupleIJdlEEESC_SB_iNS1_9__extrema9arg_max_fIdl7CompareEEEEJSC_SC_iSG_EEEvDpT0_)
        /*0098*/ 	.word	0x00000000


	//----- nvinfo : EIATTR_REGCOUNT
	.align		4
.L_70:
        /*009c*/ 	.byte	0x04, 0x2f
        /*009e*/ 	.short	(.L_72 - .L_71)
	.align		4
.L_71:
        /*00a0*/ 	.word	index@(_ZN6thrust24THRUST_300001_SM_1000_NS8cuda_cub4core6detail13_kernel_agentINS1_8__reduce11ReduceAgentINS0_12zip_iteratorIN4cuda3std3__45tupleIJNS0_10device_ptrIdEENS0_17counting_iteratorIlNS0_11use_defaultESF_SF_EEEEEEEPNSB_IJdlEEESJ_lNS1_9__extrema9arg_max_fIdl7CompareEEEEJSI_SK_lSO_EEEvDpT0_)
        /*00a4*/ 	.word	0x00000020


	//----- nvinfo : EIATTR_FRAME_SIZE
	.align		4
.L_72:
        /*00a8*/ 	.byte	0x04, 0x11
        /*00aa*/ 	.short	(.L_74 - .L_73)
	.align		4
.L_73:
        /*00ac*/ 	.word	index@(_ZN6thrust24THRUST_300001_SM_1000_NS8cuda_cub4core6detail13_kernel_agentINS1_8__reduce11ReduceAgentINS0_12zip_iteratorIN4cuda3std3__45tupleIJNS0_10device_ptrIdEENS0_17counting_iteratorIlNS0_11use_defaultESF_SF_EEEEEEEPNSB_IJdlEEESJ_lNS1_9__extrema9arg_max_fIdl7CompareEEEEJSI_SK_lSO_EEEvDpT0_)
        /*00b0*/ 	.word	0x00000000


	//----- nvinfo : EIATTR_REGCOUNT
	.align		4
.L_74:
        /*00b4*/ 	.byte	0x04, 0x2f
        /*00b6*/ 	.short	(.L_76 - .L_75)
	.align		4
.L_75:
        /*00b8*/ 	.word	index@(_ZN6thrust24THRUST_300001_SM_1000_NS8cuda_cub4core6detail13_kernel_agentINS1_8__reduce11ReduceAgentINS0_12zip_iteratorIN4cuda3std3__45tupleIJNS0_10device_ptrIdEENS0_17counting_iteratorIlNS0_11use_defaultESF_SF_EEEEEEEPNSB_IJdlEEESJ_lNS1_9__extrema9arg_max_fIdl7CompareEEEEJSI_SK_lN3cub18CUB_300001_SM_100013GridEvenShareIlEENSR_9GridQueueIyEESO_EEEvDpT0_)
        /*00bc*/ 	.word	0x00000020


	//----- nvinfo : EIATTR_FRAME_SIZE
	.align		4
.L_76:
        /*00c0*/ 	.byte	0x04, 0x11
        /*00c2*/ 	.short	(.L_78 - .L_77)
	.align		4
.L_77:
        /*00c4*/ 	.word	index@(_ZN6thrust24THRUST_300001_SM_1000_NS8cuda_cub4core6detail13_kernel_agentINS1_8__reduce11ReduceAgentINS0_12zip_iteratorIN4cuda3std3__45tupleIJNS0_10device_ptrIdEENS0_17counting_iteratorIlNS0_11use_defaultESF_SF_EEEEEEEPNSB_IJdlEEESJ_lNS1_9__extrema9arg_max_fIdl7CompareEEEEJSI_SK_lN3cub18CUB_300001_SM_100013GridEvenShareIlEENSR_9GridQueueIyEESO_EEEvDpT0_)
        /*00c8*/ 	.word	0x00000000


	//----- nvinfo : EIATTR_REGCOUNT
	.align		4
.L_78:
        /*00cc*/ 	.byte	0x04, 0x2f
        /*00ce*/ 	.short	(.L_80 - .L_79)
	.align		4
.L_79:
        /*00d0*/ 	.word	index@(_ZN6thrust24THRUST_300001_SM_1000_NS8cuda_cub4core6detail13_kernel_agentINS1_8__reduce10DrainAgentIlEEJN3cub18CUB_300001_SM_10009GridQueueIyEElEEEvDpT0_)
        /*00d4*/ 	.word	0x00000008


	//----- nvinfo : EIATTR_FRAME_SIZE
	.align		4
.L_80:
        /*00d8*/ 	.byte	0x04, 0x11
        /*00da*/ 	.short	(.L_82 - .L_81)
	.align		4
.L_81:
        /*00dc*/ 	.word	index@(_ZN6thrust24THRUST_300001_SM_1000_NS8cuda_cub4core6detail13_kernel_agentINS1_8__reduce10DrainAgentIlEEJN3cub18CUB_300001_SM_10009GridQueueIyEElEEEvDpT0_)
        /*00e0*/ 	.word	0x00000000


	//----- nvinfo : EIATTR_REGCOUNT
	.align		4
.L_82:
        /*00e4*/ 	.byte	0x04, 0x2f
        /*00e6*/ 	.short	(.L_84 - .L_83)
	.align		4
.L_83:
        /*00e8*/ 	.word	index@(_ZN6thrust24THRUST_300001_SM_1000_NS8cuda_cub4core6detail13_kernel_agentINS1_8__reduce11ReduceAgentIPN4cuda3std3__45tupleIJdlEEESC_SB_lNS1_9__extrema9arg_max_fIdl7CompareEEEEJSC_SC_iSG_EEEvDpT0_)
        /*00ec*/ 	.word	0x00000020


	//----- nvinfo : EIATTR_FRAME_SIZE
	.align		4
.L_84:
        /*00f0*/ 	.byte	0x04, 0x11
        /*00f2*/ 	.short	(.L_86 - .L_85)
	.align		4
.L_85:
        /*00f4*/ 	.word	index@(_ZN6thrust24THRUST_300001_SM_1000_NS8cuda_cub4core6detail13_kernel_agentINS1_8__reduce11ReduceAgentIPN4cuda3std3__45tupleIJdlEEESC_SB_lNS1_9__extrema9arg_max_fIdl7CompareEEEEJSC_SC_iSG_EEEvDpT0_)
        /*00f8*/ 	.word	0x00000000


	//----- nvinfo : EIATTR_REGCOUNT
	.align		4
.L_86:
        /*00fc*/ 	.byte	0x04, 0x2f
        /*00fe*/ 	.short	(.L_88 - .L_87)
	.align		4
.L_87:
        /*0100*/ 	.word	index@(_ZN3cub18CUB_300001_SM_10006detail11EmptyKernelIvEEvv)
        /*0104*/ 	.word	0x00000004


	//----- nvinfo : EIATTR_FRAME_SIZE
	.align		4
.L_88:
        /*0108*/ 	.byte	0x04, 0x11
        /*010a*/ 	.short	(.L_90 - .L_89)
	.align		4
.L_89:
        /*010c*/ 	.word	index@(_ZN3cub18CUB_300001_SM_10006detail11EmptyKernelIvEEvv)
        /*0110*/ 	.word	0x00000000


	//----- nvinfo : EIATTR_MIN_STACK_SIZE
	.align		4
.L_90:
        /*0114*/ 	.byte	0x04, 0x12
        /*0116*/ 	.short	(.L_92 - .L_91)
	.align		4
.L_91:
        /*0118*/ 	.word	index@(_ZN3cub18CUB_300001_SM_10006detail11EmptyKernelIvEEvv)
        /*011c*/ 	.word	0x00000000


	//----- nvinfo : EIATTR_MIN_STACK_SIZE
	.align		4
.L_92:
        /*0120*/ 	.byte	0x04, 0x12
        /*0122*/ 	.short	(.L_94 - .L_93)
	.align		4
.L_93:
        /*0124*/ 	.word	index@(_ZN6thrust24THRUST_300001_SM_1000_NS8cuda_cub4core6detail13_kernel_agentINS1_8__reduce11ReduceAgentIPN4cuda3std3__45tupleIJdlEEESC_SB_lNS1_9__extrema9arg_max_fIdl7CompareEEEEJSC_SC_iSG_EEEvDpT0_)
        /*0128*/ 	.word	0x00000000


	//----- nvinfo : EIATTR_MIN_STACK_SIZE
	.align		4
.L_94:
        /*012c*/ 	.byte	0x04, 0x12
        /*012e*/ 	.short	(.L_96 - .L_95)
	.align		4
.L_95:
        /*0130*/ 	.word	index@(_ZN6thrust24THRUST_300001_SM_1000_NS8cuda_cub4core6detail13_kernel_agentINS1_8__reduce10DrainAgentIlEEJN3cub18CUB_300001_SM_10009GridQueueIyEElEEEvDpT0_)
        /*0134*/ 	.word	0x00000000


	//----- nvinfo : EIATTR_MIN_STACK_SIZE
	.align		4
.L_96:
        /*0138*/ 	.byte	0x04, 0x12
        /*013a*/ 	.short	(.L_98 - .L_97)
	.align		4
.L_97:
        /*013c*/ 	.word	index@(_ZN6thrust24THRUST_300001_SM_1000_NS8cuda_cub4core6detail13_kernel_agentINS1_8__reduce11ReduceAgentINS0_12zip_iteratorIN4cuda3std3__45tupleIJNS0_10device_ptrIdEENS0_17counting_iteratorIlNS0_11use_defaultESF_SF_EEEEEEEPNSB_IJdlEEESJ_lNS1_9__extrema9arg_max_fIdl7CompareEEEEJSI_SK_lN3cub18CUB_300001_SM_100013GridEvenShareIlEENSR_9GridQueueIyEESO_EEEvDpT0_)
        /*0140*/ 	.word	0x00000000


	//----- nvinfo : EIATTR_MIN_STACK_SIZE
	.align		4
.L_98:
        /*0144*/ 	.byte	0x04, 0x12
        /*0146*/ 	.short	(.L_100 - .L_99)
	.align		4
.L_99:
        /*0148*/ 	.word	index@(_ZN6thrust24THRUST_300001_SM_1000_NS8cuda_cub4core6detail13_kernel_agentINS1_8__reduce11ReduceAgentINS0_12zip_iteratorIN4cuda3std3__45tupleIJNS0_10device_ptrIdEENS0_17counting_iteratorIlNS0_11use_defaultESF_SF_EEEEEEEPNSB_IJdlEEESJ_lNS1_9__extrema9arg_max_fIdl7CompareEEEEJSI_SK_lSO_EEEvDpT0_)
        /*014c*/ 	.word	0x00000000


	//----- nvinfo : EIATTR_MIN_STACK_SIZE
	.align		4
.L_100:
        /*0150*/ 	.byte	0x04, 0x12
        /*0152*/ 	.short	(.L_102 - .L_101)
	.align		4
.L_101:
        /*0154*/ 	.word	index@(_ZN6thrust24THRUST_300001_SM_1000_NS8cuda_cub4core6detail13_kernel_agentINS1_8__reduce11ReduceAgentIPN4cuda3std3__45tupleIJdlEEESC_SB_iNS1_9__extrema9arg_max_fIdl7CompareEEEEJSC_SC_iSG_EEEvDpT0_)
        /*0158*/ 	.word	0x00000000


	//----- nvinfo : EIATTR_MIN_STACK_SIZE
	.align		4
.L_102:
        /*015c*/ 	.byte	0x04, 0x12
        /*015e*/ 	.short	(.L_104 - .L_103)
	.align		4
.L_103:
        /*0160*/ 	.word	index@(_ZN6thrust24THRUST_300001_SM_1000_NS8cuda_cub4core6detail13_kernel_agentINS1_8__reduce10DrainAgentIiEEJN3cub18CUB_300001_SM_10009GridQueueIjEEiEEEvDpT0_)
        /*0164*/ 	.word	0x00000000


	//----- nvinfo : EIATTR_MIN_STACK_SIZE
	.align		4
.L_104:
        /*0168*/ 	.byte	0x04, 0x12
        /*016a*/ 	.short	(.L_106 - .L_105)
	.align		4
.L_105:
        /*016c*/ 	.word	index@(_ZN6thrust24THRUST_300001_SM_1000_NS8cuda_cub4core6detail13_kernel_agentINS1_8__reduce11ReduceAgentINS0_12zip_iteratorIN4cuda3std3__45tupleIJNS0_10device_ptrIdEENS0_17counting_iteratorIlNS0_11use_defaultESF_SF_EEEEEEEPNSB_IJdlEEESJ_iNS1_9__extrema9arg_max_fIdl7CompareEEEEJSI_SK_iN3cub18CUB_300001_SM_100013GridEvenShareIiEENSR_9GridQueueIjEESO_EEEvDpT0_)
        /*0170*/ 	.word	0x00000000


	//----- nvinfo : EIATTR_MIN_STACK_SIZE
	.align		4
.L_106:
        /*0174*/ 	.byte	0x04, 0x12
        /*0176*/ 	.short	(.L_108 - .L_107)
	.align		4
.L_107:
        /*0178*/ 	.word	index@(_ZN6thrust24THRUST_300001_SM_1000_NS8cuda_cub4core6detail13_kernel_agentINS1_8__reduce11ReduceAgentINS0_12zip_iteratorIN4cuda3std3__45tupleIJNS0_10device_ptrIdEENS0_17counting_iteratorIlNS0_11use_defaultESF_SF_EEEEEEEPNSB_IJdlEEESJ_iNS1_9__extrema9arg_max_fIdl7CompareEEEEJSI_SK_iSO_EEEvDpT0_)
        /*017c*/ 	.word	0x00000000


	//----- nvinfo : EIATTR_MIN_STACK_SIZE
	.align		4
.L_108:
        /*0180*/ 	.byte	0x04, 0x12
        /*0182*/ 	.short	(.L_110 - .L_109)
	.align		4
.L_109:
        /*0184*/ 	.word	index@(_Z20kernel_gaussian_stepPdiiiiS_)
        /*0188*/ 	.word	0x00000000


	//----- nvinfo : EIATTR_MIN_STACK_SIZE
	.align		4
.L_110:
        /*018c*/ 	.byte	0x04, 0x12
        /*018e*/ 	.short	(.L_112 - .L_111)
	.align		4
.L_111:
        /*0190*/ 	.word	index@(_Z16kernel_swap_rowsPdiiii)
        /*0194*/ 	.word	0x00000000
.L_112:


//--------------------- .nv.compat                --------------------------
	.section	.nv.compat,"",@"SHT_CUDA_COMPAT_INFO"
	.align	4
        /*0000*/ 	.byte	0x02, 0x09, 0x00, 0x00, 0x02, 0x02, 0x01, 0x00, 0x02, 0x05, 0x05, 0x00, 0x03, 0x07, 0x01, 0x01
        /*0010*/ 	.byte	0x02, 0x03, 0x00, 0x00, 0x02, 0x06, 0x01, 0x00, 0x04, 0x0b, 0x08, 0x00, 0x01, 0x00, 0x00, 0x00
        /*0020*/ 	.byte	0x00, 0x00, 0x00, 0x00


//--------------------- .nv.info._ZN3cub18CUB_300001_SM_10006detail11EmptyKernelIvEEvv --------------------------
	.section	.nv.info._ZN3cub18CUB_300001_SM_10006detail11EmptyKernelIvEEvv,"",@"SHT_CUDA_INFO"
	.sectionflags	@""
	.align	4


	//----- nvinfo : EIATTR_CUDA_API_VERSION
	.align		4
        /*0000*/ 	.byte	0x04, 0x37
        /*0002*/ 	.short	(.L_114 - .L_113)
.L_113:
        /*0004*/ 	.word	0x00000082


	//----- nvinfo : EIATTR_SPARSE_MMA_MASK
	.align		4
.L_114:
        /*0008*/ 	.byte	0x03, 0x50
        /*000a*/ 	.short	0x0000


	//----- nvinfo : EIATTR_MAXREG_COUNT
	.align		4
        /*000c*/ 	.byte	0x03, 0x1b
        /*000e*/ 	.short	0x00ff


	//----- nvinfo : EIATTR_MERCURY_ISA_VERSION
	.align		4
        /*0010*/ 	.byte	0x03, 0x5f
        /*0012*/ 	.short	0x0101


	//----- nvinfo : EIATTR_VRC_CTA_INIT_COUNT
	.align		4
        /*0014*/ 	.byte	0x02, 0x4a
	.zero		1
	.zero		1


	//----- nvinfo : EIATTR_EXIT_INSTR_OFFSETS
	.align		4
        /*0018*/ 	.byte	0x04, 0x1c
        /*001a*/ 	.short	(.L_116 - .L_115)


	//   ....[0]....
.L_115:
        /*001c*/ 	.word	0x00000010


	//----- nvinfo : EIATTR_SW_WAR
	.align		4
.L_116:
        /*0020*/ 	.byte	0x04, 0x36
        /*0022*/ 	.short	(.L_118 - .L_117)
.L_117:
        /*0024*/ 	.word	0x00000008
.L_118:


//--------------------- .nv.info._ZN6thrust24THRUST_300001_SM_1000_NS8cuda_cub4core6detail13_kernel_agentINS1_8__reduce11ReduceAgentIPN4cuda3std3__45tupleIJdlEEESC_SB_lNS1_9__extrema9arg_max_fIdl7CompareEEEEJSC_SC_iSG_EEEvDpT0_ --------------------------
	.section	.nv.info._ZN6thrust24THRUST_300001_SM_1000_NS8cuda_cub4core6detail13_kernel_agentINS1_8__reduce11ReduceAgentIPN4cuda3std3__45tupleIJdlEEESC_SB_lNS1_9__extrema9arg_max_fIdl7CompareEEEEJSC_SC_iSG_EEEvDpT0_,"",@"SHT_CUDA_INFO"
	.sectionflags	@""
	.align	4


	//----- nvinfo : EIATTR_CUDA_API_VERSION
	.align		4
        /*0000*/ 	.byte	0x04, 0x37
        /*0002*/ 	.short	(.L_120 - .L_119)
.L_119:
        /*0004*/ 	.word	0x00000082


	//----- nvinfo : EIATTR_KPARAM_INFO
	.align		4
.L_120:
        /*0008*/ 	.byte	0x04, 0x17
        /*000a*/ 	.short	(.L_122 - .L_121)
.L_121:
        /*000c*/ 	.word	0x00000000
        /*0010*/ 	.short	0x0003
        /*0012*/ 	.short	0x0014
        /*0014*/ 	.byte	0x00, 0xf0, 0x05, 0x00


	//----- nvinfo : EIATTR_KPARAM_INFO
	.align		4
.L_122:
        /*0018*/ 	.byte	0x04, 0x17
        /*001a*/ 	.short	(.L_124 - .L_123)
.L_123:
        /*001c*/ 	.word	0x00000000
        /*0020*/ 	.short	0x0002
        /*0022*/ 	.short	0x0010
        /*0024*/ 	.byte	0x00, 0xf0, 0x11, 0x00


	//----- nvinfo : EIATTR_KPARAM_INFO
	.align		4
.L_124:
        /*0028*/ 	.byte	0x04, 0x17
        /*002a*/ 	.short	(.L_126 - .L_125)
.L_125:
        /*002c*/ 	.word	0x00000000
        /*0030*/ 	.short	0x0001
        /*0032*/ 	.short	0x0008
        /*0034*/ 	.byte	0x00, 0xf5, 0x21, 0x00


	//----- nvinfo : EIATTR_KPARAM_INFO
	.align		4
.L_126:
        /*0038*/ 	.byte	0x04, 0x17
        /*003a*/ 	.short	(.L_128 - .L_127)
.L_127:
        /*003c*/ 	.word	0x00000000
        /*0040*/ 	.short	0x0000
        /*0042*/ 	.short	0x0000
        /*0044*/ 	.byte	0x00, 0xf5, 0x21, 0x00


	//----- nvinfo : EIATTR_SPARSE_MMA_MASK
	.align		4
.L_128:
        /*0048*/ 	.byte	0x03, 0x50
        /*004a*/ 	.short	0x0000


	//----- nvinfo : EIATTR_MAXREG_COUNT
	.align		4
        /*004c*/ 	.byte	0x03, 0x1b
        /*004e*/ 	.short	0x00ff


	//----- nvinfo : EIATTR_NUM_BARRIERS
	.align		4
        /*0050*/ 	.byte	0x02, 0x4c
        /*0052*/ 	.byte	0x01
	.zero		1


	//----- nvinfo : EIATTR_MERCURY_ISA_VERSION
	.align		4
        /*0054*/ 	.byte	0x03, 0x5f
        /*0056*/ 	.short	0x0101


	//----- nvinfo : EIATTR_COOP_GROUP_MASK_REGIDS
	.align		4
        /*0058*/ 	.byte	0x04, 0x29
        /*005a*/ 	.short	(.L_130 - .L_129)


	//   ....[0]....
.L_129:
        /*005c*/ 	.word	0xffffffff


	//   ....[1]....
        /*0060*/ 	.word	0xffffffff


	//   ....[2]....
        /*0064*/ 	.word	0xffffffff


	//   ....[3]....
        /*0068*/ 	.word	0xffffffff


	//   ....[4]....
        /*006c*/ 	.word	0xffffffff


	//   ....[5]....
        /*0070*/ 	.word	0xffffffff


	//   ....[6]....
        /*0074*/ 	.word	0xffffffff


	//   ....[7]....
        /*0078*/ 	.word	0xffffffff


	//   ....[8]....
        /*007c*/ 	.word	0xffffffff


	//   ....[9]....
        /*0080*/ 	.word	0xffffffff


	//   ....[10]....
        /*0084*/ 	.word	0xffffffff


	//   ....[11]....
        /*0088*/ 	.word	0xffffffff


	//   ....[12]....
        /*008c*/ 	.word	0xffffffff


	//   ....[13]....
        /*0090*/ 	.word	0xffffffff


	//   ....[14]....
        /*0094*/ 	.word	0xffffffff


	//   ....[15]....
        /*0098*/ 	.word	0xffffffff


	//   ....[16]....
        /*009c*/ 	.word	0xffffffff


	//   ....[17]....
        /*00a0*/ 	.word	0xffffffff


	//   ....[18]....
        /*00a4*/ 	.word	0xffffffff


	//   ....[19]....
        /*00a8*/ 	.word	0xffffffff


	//   ....[20]....
        /*00ac*/ 	.word	0xffffffff


	//   ....[21]....
        /*00b0*/ 	.word	0xffffffff


	//   ....[22]....
        /*00b4*/ 	.word	0xffffffff


	//   ....[23]....
        /*00b8*/ 	.word	0xffffffff


	//   ....[24]....
        /*00bc*/ 	.word	0xffffffff


	//   ....[25]....
        /*00c0*/ 	.word	0xffffffff


	//   ....[26]....
        /*00c4*/ 	.word	0xffffffff


	//   ....[27]....
        /*00c8*/ 	.word	0xffffffff


	//   ....[28]....
        /*00cc*/ 	.word	0xffffffff


	//   ....[29]....
        /*00d0*/ 	.word	0xffffffff


	//   ....[30]....
        /*00d4*/ 	.word	0xffffffff


	//   ....[31]....
        /*00d8*/ 	.word	0xffffffff


	//   ....[32]....
        /*00dc*/ 	.word	0xffffffff


	//   ....[33]....
        /*00e0*/ 	.word	0xffffffff


	//   ....[34]....
        /*00e4*/ 	.word	0xffffffff


	//   ....[35]....
        /*00e8*/ 	.word	0xffffffff


	//   ....[36]....
        /*00ec*/ 	.word	0xffffffff


	//   ....[37]....
        /*00f0*/ 	.word	0xffffffff


	//   ....[38]....
        /*00f4*/ 	.word	0xffffffff


	//   ....[39]....
        /*00f8*/ 	.word	0xffffffff


	//   ....[40]....
        /*00fc*/ 	.word	0xffffffff


	//   ....[41]....
        /*0100*/ 	.word	0xffffffff


	//   ....[42]....
        /*0104*/ 	.word	0xffffffff


	//   ....[43]....
        /*0108*/ 	.word	0xffffffff


	//   ....[44]....
        /*010c*/ 	.word	0xffffffff


	//   ....[45]....
        /*0110*/ 	.word	0xffffffff


	//   ....[46]....
        /*0114*/ 	.word	0xffffffff


	//   ....[47]....
        /*0118*/ 	.word	0xffffffff


	//   ....[48]....
        /*011c*/ 	.word	0xffffffff


	//   ....[49]....
        /*0120*/ 	.word	0xffffffff


	//   ....[50]....
        /*0124*/ 	.word	0xffffffff


	//   ....[51]....
        /*0128*/ 	.word	0xffffffff


	//   ....[52]....
        /*012c*/ 	.word	0xffffffff


	//   ....[53]....
        /*0130*/ 	.word	0xffffffff


	//   ....[54]....
        /*0134*/ 	.word	0xffffffff


	//   ....[55]....
        /*0138*/ 	.word	0xffffffff


	//   ....[56]....
        /*013c*/ 	.word	0xffffffff


	//   ....[57]....
        /*0140*/ 	.word	0xffffffff


	//   ....[58]....
        /*0144*/ 	.word	0xffffffff


	//   ....[59]....
        /*0148*/ 	.word	0xffffffff


	//----- nvinfo : EIATTR_COOP_GROUP_INSTR_OFFSETS
	.align		4
.L_130:
        /*014c*/ 	.byte	0x04, 0x28
        /*014e*/ 	.short	(.L_132 - .L_131)


	//   ....[0]....
.L_131:
        /*0150*/ 	.word	0x00000b70


	//   ....[1]....
        /*0154*/ 	.word	0x00000ba0


	//   ....[2]....
        /*0158*/ 	.word	0x00000bc0


	//   ....[3]....
        /*015c*/ 	.word	0x00000bd0


	//   ....[4]....
        /*0160*/ 	.word	0x00000d60


	//   ....[5]....
        /*0164*/ 	.word	0x00000d90


	//   ....[6]....
        /*0168*/ 	.word	0x00000dc0


	//   ....[7]....
        /*016c*/ 	.word	0x00000de0


	//   ....[8]....
        /*0170*/ 	.word	0x00000f60


	//   ....[9]....
        /*0174*/ 	.word	0x00000f90


	//   ....[10]....
        /*0178*/ 	.word	0x00000fc0


	//   ....[11]....
        /*017c*/ 	.word	0x00000fe0


	//   ....[12]....
        /*0180*/ 	.word	0x00001160


	//   ....[13]....
        /*0184*/ 	.word	0x00001190


	//   ....[14]....
        /*0188*/ 	.word	0x000011c0


	//   ....[15]....
        /*018c*/ 	.word	0x000011e0


	//   ....[16]....
        /*0190*/ 	.word	0x00001360


	//   ....[17]....
        /*0194*/ 	.word	0x00001390


	//   ....[18]....
        /*0198*/ 	.word	0x000013c0


	//   ....[19]....
        /*019c*/ 	.word	0x000013e0


	//   ....[20]....
        /*01a0*/ 	.word	0x00002140


	//   ....[21]....
        /*01a4*/ 	.word	0x00002150


	//   ....[22]....
        /*01a8*/ 	.word	0x00002160


	//   ....[23]....
        /*01ac*/ 	.word	0x00002180


	//   ....[24]....
        /*01b0*/ 	.word	0x00002300


	//   ....[25]....
        /*01b4*/ 	.word	0x00002340


	//   ....[26]....
        /*01b8*/ 	.word	0x00002370


	//   ....[27]....
        /*01bc*/ 	.word	0x00002390


	//   ....[28]....
        /*01c0*/ 	.word	0x00002510


	//   ....[29]....
        /*01c4*/ 	.word	0x00002550


	//   ....[30]....
        /*01c8*/ 	.word	0x00002580


	//   ....[31]....
        /*01cc*/ 	.word	0x000025a0


	//   ....[32]....
        /*01d0*/ 	.word	0x00002720


	//   ....[33]....
        /*01d4*/ 	.word	0x00002760


	//   ....[34]....
        /*01d8*/ 	.word	0x00002790


	//   ....[35]....
        /*01dc*/ 	.word	0x000027b0


	//   ....[36]....
        /*01e0*/ 	.word	0x00002930


	//   ....[37]....
        /*01e4*/ 	.word	0x00002970


	//   ....[38]....
        /*01e8*/ 	.word	0x000029a0


	//   ....[39]....
        /*01ec*/ 	.word	0x000029c0


	//   ....[40]....
        /*01f0*/ 	.word	0x00005760


	//   ....[41]....
        /*01f4*/ 	.word	0x00005790


	//   ....[42]....
        /*01f8*/ 	.word	0x000057b0


	//   ....[43]....
        /*01fc*/ 	.word	0x000057c0


	//   ....[44]....
        /*0200*/ 	.word	0x00005950


	//   ....[45]....
        /*0204*/ 	.word	0x00005980


	//   ....[46]....
        /*0208*/ 	.word	0x000059b0


	//   ....[47]....
        /*020c*/ 	.word	0x000059d0


	//   ....[48]....
        /*0210*/ 	.word	0x00005b50


	//   ....[49]....
        /*0214*/ 	.word	0x00005b80


	//   ....[50]....
        /*0218*/ 	.word	0x00005bb0


	//   ....[51]....
        /*021c*/ 	.word	0x00005bd0


	//   ....[52]....
        /*0220*/ 	.word	0x00005d50


	//   ....[53]....
        /*0224*/ 	.word	0x00005d80


	//   ....[54]....
        /*0228*/ 	.word	0x00005db0


	//   ....[55]....
        /*022c*/ 	.word	0x00005dd0


	//   ....[56]....
        /*0230*/ 	.word	0x00005f50


	//   ....[57]....
        /*0234*/ 	.word	0x00005f80


	//   ....[58]....
        /*0238*/ 	.word	0x00005fb0


	//   ....[59]....
        /*023c*/ 	.word	0x00005fd0


	//----- nvinfo : EIATTR_VRC_CTA_INIT_COUNT
	.align		4
.L_132:
        /*0240*/ 	.byte	0x02, 0x4a
	.zero		1
	.zero		1


	//----- nvinfo : EIATTR_EXIT_INSTR_OFFSETS
	.align		4
        /*0244*/ 	.byte	0x04, 0x1c
        /*0246*/ 	.short	(.L_134 - .L_133)


	//   ....[0]....
.L_133:
        /*0248*/ 	.word	0x00000030


	//   ....[1]....
        /*024c*/ 	.word	0x00006c70


	//   ....[2]....
        /*0250*/ 	.word	0x00006cb0


	//----- nvinfo : EIATTR_MAX_THREADS
	.align		4
.L_134:
        /*0254*/ 	.byte	0x04, 0x05
        /*0256*/ 	.short	(.L_136 - .L_135)
.L_135:
        /*0258*/ 	.word	0x00000100
        /*025c*/ 	.word	0x00000001
        /*0260*/ 	.word	0x00000001


	//----- nvinfo : EIATTR_CRS_STACK_SIZE
	.align		4
.L_136:
        /*0264*/ 	.byte	0x04, 0x1e
        /*0266*/ 	.short	(.L_138 - .L_137)
.L_137:
        /*0268*/ 	.word	0x00000000


	//----- nvinfo : EIATTR_CBANK_PARAM_SIZE
	.align		4
.L_138:
        /*026c*/ 	.byte	0x03, 0x19
        /*026e*/ 	.short	0x0015


	//----- nvinfo : EIATTR_PARAM_CBANK
	.align		4
        /*0270*/ 	.byte	0x04, 0x0a
        /*0272*/ 	.short	(.L_140 - .L_139)
	.align		4
.L_139:
        /*0274*/ 	.word	index@(.nv.constant0._ZN6thrust24THRUST_300001_SM_1000_NS8cuda_cub4core6detail13_kernel_agentINS1_8__reduce11ReduceAgentIPN4cuda3std3__45tupleIJdlEEESC_SB_lNS1_9__extrema9arg_max_fIdl7CompareEEEEJSC_SC_iSG_EEEvDpT0_)
        /*0278*/ 	.short	0x0380
        /*027a*/ 	.short	0x0015


	//----- nvinfo : EIATTR_SW_WAR
	.align		4
.L_140:
        /*027c*/ 	.byte	0x04, 0x36
        /*027e*/ 	.short	(.L_142 - .L_141)
.L_141:
        /*0280*/ 	.word	0x00000008
.L_142:


//--------------------- .nv.info._ZN6thrust24THRUST_300001_SM_1000_NS8cuda_cub4core6detail13_kernel_agentINS1_8__reduce10DrainAgentIlEEJN3cub18CUB_300001_SM_10009GridQueueIyEElEEEvDpT0_ --------------------------
	.section	.nv.info._ZN6thrust24THRUST_300001_SM_1000_NS8cuda_cub4core6detail13_kernel_agentINS1_8__reduce10DrainAgentIlEEJN3cub18CUB_300001_SM_10009GridQueueIyEElEEEvDpT0_,"",@"SHT_CUDA_INFO"
	.sectionflags	@""
	.align	4


	//----- nvinfo : EIATTR_CUDA_API_VERSION
	.align		4
        /*0000*/ 	.byte	0x04, 0x37
        /*0002*/ 	.short	(.L_144 - .L_143)
.L_143:
        /*0004*/ 	.word	0x00000082


	//----- nvinfo : EIATTR_KPARAM_INFO
	.align		4
.L_144:
        /*0008*/ 	.byte	0x04, 0x17
        /*000a*/ 	.short	(.L_146 - .L_145)
.L_145:
        /*000c*/ 	.word	0x00000000
        /*0010*/ 	.short	0x0001
        /*0012*/ 	.short	0x0008
        /*0014*/ 	.byte	0x00, 0xf0, 0x21, 0x00


	//----- nvinfo : EIATTR_KPARAM_INFO
	.align		4
.L_146:
        /*0018*/ 	.byte	0x04, 0x17
        /*001a*/ 	.short	(.L_148 - .L_147)
.L_147:
        /*001c*/ 	.word	0x00000000
        /*0020*/ 	.short	0x0000
        /*0022*/ 	.short	0x0000
        /*0024*/ 	.byte	0x00, 0xf0, 0x21, 0x00


	//----- nvinfo : EIATTR_SPARSE_MMA_MASK
	.align		4
.L_148:
        /*0028*/ 	.byte	0x03, 0x50
        /*002a*/ 	.short	0x0000


	//----- nvinfo : EIATTR_MAXREG_COUNT
	.align		4
        /*002c*/ 	.byte	0x03, 0x1b
        /*002e*/ 	.short	0x00ff


	//----- nvinfo : EIATTR_MERCURY_ISA_VERSION
	.align		4
        /*0030*/ 	.byte	0x03, 0x5f
        /*0032*/ 	.short	0x0101


	//----- nvinfo : EIATTR_VRC_CTA_INIT_COUNT
	.align		4
        /*0034*/ 	.byte	0x02, 0x4a
	.zero		1
	.zero		1


	//----- nvinfo : EIATTR_EXIT_INSTR_OFFSETS
	.align		4
        /*0038*/ 	.byte	0x04, 0x1c
        /*003a*/ 	.short	(.L_150 - .L_149)


	//   ....[0]....
.L_149:
        /*003c*/ 	.word	0x00000060


	//----- nvinfo : EIATTR_MAX_THREADS
	.align		4
.L_150:
        /*0040*/ 	.byte	0x04, 0x05
        /*0042*/ 	.short	(.L_152 - .L_151)
.L_151:
        /*0044*/ 	.word	0x00000001
        /*0048*/ 	.word	0x00000001
        /*004c*/ 	.word	0x00000001


	//----- nvinfo : EIATTR_CBANK_PARAM_SIZE
	.align		4
.L_152:
        /*0050*/ 	.byte	0x03, 0x19
        /*0052*/ 	.short	0x0010


	//----- nvinfo : EIATTR_PARAM_CBANK
	.align		4
        /*0054*/ 	.byte	0x04, 0x0a
        /*0056*/ 	.short	(.L_154 - .L_153)
	.align		4
.L_153:
        /*0058*/ 	.word	index@(.nv.constant0._ZN6thrust24THRUST_300001_SM_1000_NS8cuda_cub4core6detail13_kernel_agentINS1_8__reduce10DrainAgentIlEEJN3cub18CUB_300001_SM_10009GridQueueIyEElEEEvDpT0_)
        /*005c*/ 	.short	0x0380
        /*005e*/ 	.short	0x0010


	//----- nvinfo : EIATTR_SW_WAR
	.align		4
.L_154:
        /*0060*/ 	.byte	0x04, 0x36
        /*0062*/ 	.short	(.L_156 - .L_155)
.L_155:
        /*0064*/ 	.word	0x00000008
.L_156:


//--------------------- .nv.info._ZN6thrust24THRUST_300001_SM_1000_NS8cuda_cub4core6detail13_kernel_agentINS1_8__reduce11ReduceAgentINS0_12zip_iteratorIN4cuda3std3__45tupleIJNS0_10device_ptrIdEENS0_17counting_iteratorIlNS0_11use_defaultESF_SF_EEEEEEEPNSB_IJdlEEESJ_lNS1_9__extrema9arg_max_fIdl7CompareEEEEJSI_SK_lN3cub18CUB_300001_SM_100013GridEvenShareIlEENSR_9GridQueueIyEESO_EEEvDpT0_ --------------------------
	.section	.nv.info._ZN6thrust24THRUST_300001_SM_1000_NS8cuda_cub4core6detail13_kernel_agentINS1_8__reduce11ReduceAgentINS0_12zip_iteratorIN4cuda3std3__45tupleIJNS0_10device_ptrIdEENS0_17counting_iteratorIlNS0_11use_defaultESF_SF_EEEEEEEPNSB_IJdlEEESJ_lNS1_9__extrema9arg_max_fIdl7CompareEEEEJSI_SK_lN3cub18CUB_300001_SM_100013GridEvenShareIlEENSR_9GridQueueIyEESO_EEEvDpT0_,"",@"SHT_CUDA_INFO"
	.sectionflags	@""
	.align	4


	//----- nvinfo : EIATTR_CUDA_API_VERSION
	.align		4
        /*0000*/ 	.byte	0x04, 0x37
        /*0002*/ 	.short	(.L_158 - .L_157)
.L_157:
        /*0004*/ 	.word	0x00000082


	//----- nvinfo : EIATTR_KPARAM_INFO
	.align		4
.L_158:
        /*0008*/ 	.byte	0x04, 0x17
        /*000a*/ 	.short	(.L_160 - .L_159)
.L_159:
        /*000c*/ 	.word	0x00000000
        /*0010*/ 	.short	0x0005
        /*0012*/ 	.short	0x0070
        /*0014*/ 	.byte	0x00, 0xf0, 0x05, 0x00


	//----- nvinfo : EIATTR_KPARAM_INFO
	.align		4
.L_160:
        /*0018*/ 	.byte	0x04, 0x17
        /*001a*/ 	.short	(.L_162 - .L_161)
.L_161:
        /*001c*/ 	.word	0x00000000
        /*0020*/ 	.short	0x0004
        /*0022*/ 	.short	0x0068
        /*0024*/ 	.byte	0x00, 0xf0, 0x21, 0x00


	//----- nvinfo : EIATTR_KPARAM_INFO
	.align		4
.L_162:
        /*0028*/ 	.byte	0x04, 0x17
        /*002a*/ 	.short	(.L_164 - .L_163)
.L_163:
        /*002c*/ 	.word	0x00000000
        /*0030*/ 	.short	0x0003
        /*0032*/ 	.short	0x0020
        /*0034*/ 	.byte	0x00, 0xf0, 0x21, 0x01


	//----- nvinfo : EIATTR_KPARAM_INFO
	.align		4
.L_164:
        /*0038*/ 	.byte	0x04, 0x17
        /*003a*/ 	.short	(.L_166 - .L_165)
.L_165:
        /*003c*/ 	.word	0x00000000
        /*0040*/ 	.short	0x0002
        /*0042*/ 	.short	0x0018
        /*0044*/ 	.byte	0x00, 0xf0, 0x21, 0x00


	//----- nvinfo : EIATTR_KPARAM_INFO
	.align		4
.L_166:
        /*0048*/ 	.byte	0x04, 0x17
        /*004a*/ 	.short	(.L_168 - .L_167)
.L_167:
        /*004c*/ 	.word	0x00000000
        /*0050*/ 	.short	0x0001
        /*0052*/ 	.short	0x0010
        /*0054*/ 	.byte	0x00, 0xf5, 0x21, 0x00


	//----- nvinfo : EIATTR_KPARAM_INFO
	.align		4
.L_168:
        /*0058*/ 	.byte	0x04, 0x17
        /*005a*/ 	.short	(.L_170 - .L_169)
.L_169:
        /*005c*/ 	.word	0x00000000
        /*0060*/ 	.short	0x0000
        /*0062*/ 	.short	0x0000
        /*0064*/ 	.byte	0x00, 0xf0, 0x41, 0x00


	//----- nvinfo : EIATTR_SPARSE_MMA_MASK
	.align		4
.L_170:
        /*0068*/ 	.byte	0x03, 0x50
        /*006a*/ 	.short	0x0000


	//----- nvinfo : EIATTR_MAXREG_COUNT
	.align		4
        /*006c*/ 	.byte	0x03, 0x1b
        /*006e*/ 	.short	0x00ff


	//----- nvinfo : EIATTR_NUM_BARRIERS
	.align		4
        /*0070*/ 	.byte	0x02, 0x4c
        /*0072*/ 	.byte	0x01
	.zero		1


	//----- nvinfo : EIATTR_MERCURY_ISA_VERSION
	.align		4
        /*0074*/ 	.byte	0x03, 0x5f
        /*0076*/ 	.short	0x0101


	//----- nvinfo : EIATTR_COOP_GROUP_MASK_REGIDS
	.align		4
        /*0078*/ 	.byte	0x04, 0x29
        /*007a*/ 	.short	(.L_172 - .L_171)


	//   ....[0]....
.L_171:
        /*007c*/ 	.word	0xffffffff


	//   ....[1]....
        /*0080*/ 	.word	0xffffffff


	//   ....[2]....
        /*0084*/ 	.word	0xffffffff


	//   ....[3]....
        /*0088*/ 	.word	0xffffffff


	//   ....[4]....
        /*008c*/ 	.word	0xffffffff


	//   ....[5]....
        /*0090*/ 	.word	0xffffffff


	//   ....[6]....
        /*0094*/ 	.word	0xffffffff


	//   ....[7]....
        /*0098*/ 	.word	0xffffffff


	//   ....[8]....
        /*009c*/ 	.word	0xffffffff


	//   ....[9]....
        /*00a0*/ 	.word	0xffffffff


	//   ....[10]....
        /*00a4*/ 	.word	0xffffffff


	//   ....[11]....
        /*00a8*/ 	.word	0xffffffff


	//   ....[12]....
        /*00ac*/ 	.word	0xffffffff


	//   ....[13]....
        /*00b0*/ 	.word	0xffffffff


	//   ....[14]....
        /*00b4*/ 	.word	0xffffffff


	//   ....[15]....
        /*00b8*/ 	.word	0xffffffff


	//   ....[16]....
        /*00bc*/ 	.word	0xffffffff


	//   ....[17]....
        /*00c0*/ 	.word	0xffffffff


	//   ....[18]....
        /*00c4*/ 	.word	0xffffffff


	//   ....[19]....
        /*00c8*/ 	.word	0xffffffff


	//   ....[20]....
        /*00cc*/ 	.word	0xffffffff


	//   ....[21]....
        /*00d0*/ 	.word	0xffffffff


	//   ....[22]....
        /*00d4*/ 	.word	0xffffffff


	//   ....[23]....
        /*00d8*/ 	.word	0xffffffff


	//   ....[24]....
        /*00dc*/ 	.word	0xffffffff


	//   ....[25]....
        /*00e0*/ 	.word	0xffffffff


	//   ....[26]....
        /*00e4*/ 	.word	0xffffffff


	//   ....[27]....
        /*00e8*/ 	.word	0xffffffff


	//   ....[28]....
        /*00ec*/ 	.word	0xffffffff


	//   ....[29]....
        /*00f0*/ 	.word	0xffffffff


	//   ....[30]....
        /*00f4*/ 	.word	0xffffffff


	//   ....[31]....
        /*00f8*/ 	.word	0xffffffff


	//   ....[32]....
        /*00fc*/ 	.word	0xffffffff


	//   ....[33]....
        /*0100*/ 	.word	0xffffffff


	//   ....[34]....
        /*0104*/ 	.word	0xffffffff


	//   ....[35]....
        /*0108*/ 	.word	0xffffffff


	//   ....[36]....
        /*010c*/ 	.word	0xffffffff


	//   ....[37]....
        /*0110*/ 	.word	0xffffffff


	//   ....[38]....
        /*0114*/ 	.word	0xffffffff


	//   ....[39]....
        /*0118*/ 	.word	0xffffffff


	//   ....[40]....
        /*011c*/ 	.word	0xffffffff


	//   ....[41]....
        /*0120*/ 	.word	0xffffffff


	//   ....[42]....
        /*0124*/ 	.word	0xffffffff


	//   ....[43]....
        /*0128*/ 	.word	0xffffffff


	//   ....[44]....
        /*012c*/ 	.word	0xffffffff


	//   ....[45]....
        /*0130*/ 	.word	0xffffffff


	//   ....[46]....
        /*0134*/ 	.word	0xffffffff


	//   ....[47]....
        /*0138*/ 	.word	0xffffffff


	//   ....[48]....
        /*013c*/ 	.word	0xffffffff


	//   ....[49]....
        /*0140*/ 	.word	0xffffffff


	//   ....[50]....
        /*0144*/ 	.word	0xffffffff


	//   ....[51]....
        /*0148*/ 	.word	0xffffffff


	//   ....[52]....
        /*014c*/ 	.word	0xffffffff


	//   ....[53]....
        /*0150*/ 	.word	0xffffffff


	//   ....[54]....
        /*0154*/ 	.word	0xffffffff


	//   ....[55]....
        /*0158*/ 	.word	0xffffffff


	//   ....[56]....
        /*015c*/ 	.word	0xffffffff


	//   ....[57]....
        /*0160*/ 	.word	0xffffffff


	//   ....[58]....
        /*0164*/ 	.word	0xffffffff


	//   ....[59]....
        /*0168*/ 	.word	0xffffffff


	//----- nvinfo : EIATTR_COOP_GROUP_INSTR_OFFSETS
	.align		4
.L_172:
        /*016c*/ 	.byte	0x04, 0x28
        /*016e*/ 	.short	(.L_174 - .L_173)


	//   ....[0]....
.L_173:
        /*0170*/ 	.word	0x00000d70


	//   ....[1]....
        /*0174*/ 	.word	0x00000da0


	//   ....[2]....
        /*0178*/ 	.word	0x00000dc0


	//   ....[3]....
        /*017c*/ 	.word	0x00000dd0


	//   ....[4]....
        /*0180*/ 	.word	0x00000f60


	//   ....[5]....
        /*0184*/ 	.word	0x00000f90


	//   ....[6]....
        /*0188*/ 	.word	0x00000fc0


	//   ....[7]....
        /*018c*/ 	.word	0x00000fe0


	//   ....[8]....
        /*0190*/ 	.word	0x00001160


	//   ....[9]....
        /*0194*/ 	.word	0x00001190


	//   ....[10]....
        /*0198*/ 	.word	0x000011c0


	//   ....[11]....
        /*019c*/ 	.word	0x000011e0


	//   ....[12]....
        /*01a0*/ 	.word	0x00001360


	//   ....[13]....
        /*01a4*/ 	.word	0x00001390


	//   ....[14]....
        /*01a8*/ 	.word	0x000013c0


	//   ....[15]....
        /*01ac*/ 	.word	0x000013e0


	//   ....[16]....
        /*01b0*/ 	.word	0x00001560


	//   ....[17]....
        /*01b4*/ 	.word	0x00001590


	//   ....[18]....
        /*01b8*/ 	.word	0x000015c0


	//   ....[19]....
        /*01bc*/ 	.word	0x000015e0


	//   ....[20]....
        /*01c0*/ 	.word	0x00002340


	//   ....[21]....
        /*01c4*/ 	.word	0x00002350


	//   ....[22]....
        /*01c8*/ 	.word	0x00002360


	//   ....[23]....
        /*01cc*/ 	.word	0x00002380


	//   ....[24]....
        /*01d0*/ 	.word	0x00002500


	//   ....[25]....
        /*01d4*/ 	.word	0x00002540


	//   ....[26]....
        /*01d8*/ 	.word	0x00002570


	//   ....[27]....
        /*01dc*/ 	.word	0x00002590


	//   ....[28]....
        /*01e0*/ 	.word	0x00002710


	//   ....[29]....
        /*01e4*/ 	.word	0x00002750


	//   ....[30]....
        /*01e8*/ 	.word	0x00002780


	//   ....[31]....
        /*01ec*/ 	.word	0x000027a0


	//   ....[32]....
        /*01f0*/ 	.word	0x00002920


	//   ....[33]....
        /*01f4*/ 	.word	0x00002960


	//   ....[34]....
        /*01f8*/ 	.word	0x00002990


	//   ....[35]....
        /*01fc*/ 	.word	0x000029b0


	//   ....[36]....
        /*0200*/ 	.word	0x00002b30


	//   ....[37]....
        /*0204*/ 	.word	0x00002b70


	//   ....[38]....
        /*0208*/ 	.word	0x00002ba0


	//   ....[39]....
        /*020c*/ 	.word	0x00002bc0


	//   ....[40]....
        /*0210*/ 	.word	0x000053c0


	//   ....[41]....
        /*0214*/ 	.word	0x000053f0


	//   ....[42]....
        /*0218*/ 	.word	0x00005410


	//   ....[43]....
        /*021c*/ 	.word	0x00005420


	//   ....[44]....
        /*0220*/ 	.word	0x000055b0


	//   ....[45]....
        /*0224*/ 	.word	0x000055e0


	//   ....[46]....
        /*0228*/ 	.word	0x00005610


	//   ....[47]....
        /*022c*/ 	.word	0x00005630


	//   ....[48]....
        /*0230*/ 	.word	0x000057b0


	//   ....[49]....
        /*0234*/ 	.word	0x000057e0


	//   ....[50]....
        /*0238*/ 	.word	0x00005810


	//   ....[51]....
        /*023c*/ 	.word	0x00005830


	//   ....[52]....
        /*0240*/ 	.word	0x000059b0


	//   ....[53]....
        /*0244*/ 	.word	0x000059e0


	//   ....[54]....
        /*0248*/ 	.word	0x00005a10


	//   ....[55]....
        /*024c*/ 	.word	0x00005a30


	//   ....[56]....
        /*0250*/ 	.word	0x00005bb0


	//   ....[57]....
        /*0254*/ 	.word	0x00005be0


	//   ....[58]....
        /*0258*/ 	.word	0x00005c10


	//   ....[59]....
        /*025c*/ 	.word	0x00005c30


	//----- nvinfo : EIATTR_VRC_CTA_INIT_COUNT
	.align		4
.L_174:
        /*0260*/ 	.byte	0x02, 0x4a
	.zero		1
	.zero		1


	//----- nvinfo : EIATTR_EXIT_INSTR_OFFSETS
	.align		4
        /*0264*/ 	.byte	0x04, 0x1c
        /*0266*/ 	.short	(.L_176 - .L_175)


	//   ....[0]....
.L_175:
        /*0268*/ 	.word	0x000068d0


	//   ....[1]....
        /*026c*/ 	.word	0x00006920


	//----- nvinfo : EIATTR_MAX_THREADS
	.align		4
.L_176:
        /*0270*/ 	.byte	0x04, 0x05
        /*0272*/ 	.short	(.L_178 - .L_177)
.L_177:
        /*0274*/ 	.word	0x00000100
        /*0278*/ 	.word	0x00000001
        /*027c*/ 	.word	0x00000001


	//----- nvinfo : EIATTR_CRS_STACK_SIZE
	.align		4
.L_178:
        /*0280*/ 	.byte	0x04, 0x1e
        /*0282*/ 	.short	(.L_180 - .L_179)
.L_179:
        /*0284*/ 	.word	0x00000000


	//----- nvinfo : EIATTR_CBANK_PARAM_SIZE
	.align		4
.L_180:
        /*0288*/ 	.byte	0x03, 0x19
        /*028a*/ 	.short	0x0071


	//----- nvinfo : EIATTR_PARAM_CBANK
	.align		4
        /*028c*/ 	.byte	0x04, 0x0a
        /*028e*/ 	.short	(.L_182 - .L_181)
	.align		4
.L_181:
        /*0290*/ 	.word	index@(.nv.constant0._ZN6thrust24THRUST_300001_SM_1000_NS8cuda_cub4core6detail13_kernel_agentINS1_8__reduce11ReduceAgentINS0_12zip_iteratorIN4cuda3std3__45tupleIJNS0_10device_ptrIdEENS0_17counting_iteratorIlNS0_11use_defaultESF_SF_EEEEEEEPNSB_IJdlEEESJ_lNS1_9__extrema9arg_max_fIdl7CompareEEEEJSI_SK_lN3cub18CUB_300001_SM_100013GridEvenShareIlEENSR_9GridQueueIyEESO_EEEvDpT0_)
        /*0294*/ 	.short	0x0380
        /*0296*/ 	.short	0x0071


	//----- nvinfo : EIATTR_SW_WAR
	.align		4
.L_182:
        /*0298*/ 	.byte	0x04, 0x36
        /*029a*/ 	.short	(.L_184 - .L_183)
.L_183:
        /*029c*/ 	.word	0x00000008
.L_184:


//--------------------- .nv.info._ZN6thrust24THRUST_300001_SM_1000_NS8cuda_cub4core6detail13_kernel_agentINS1_8__reduce11ReduceAgentINS0_12zip_iteratorIN4cuda3std3__45tupleIJNS0_10device_ptrIdEENS0_17counting_iteratorIlNS0_11use_defaultESF_SF_EEEEEEEPNSB_IJdlEEESJ_lNS1_9__extrema9arg_max_fIdl7CompareEEEEJSI_SK_lSO_EEEvDpT0_ --------------------------
	.section	.nv.info._ZN6thrust24THRUST_300001_SM_1000_NS8cuda_cub4core6detail13_kernel_agentINS1_8__reduce11ReduceAgentINS0_12zip_iteratorIN4cuda3std3__45tupleIJNS0_10device_ptrIdEENS0_17counting_iteratorIlNS0_11use_defaultESF_SF_EEEEEEEPNSB_IJdlEEESJ_lNS1_9__extrema9arg_max_fIdl7CompareEEEEJSI_SK_lSO_EEEvDpT0_,"",@"SHT_CUDA_INFO"
	.sectionflags	@""
	.align	4


	//----- nvinfo : EIATTR_CUDA_API_VERSION
	.align		4
        /*0000*/ 	.byte	0x04, 0x37
        /*0002*/ 	.short	(.L_186 - .L_185)
.L_185:
        /*0004*/ 	.word	0x00000082


	//----- nvinfo : EIATTR_KPARAM_INFO
	.align		4
.L_186:
        /*0008*/ 	.byte	0x04, 0x17
        /*000a*/ 	.short	(.L_188 - .L_187)
.L_187:
        /*000c*/ 	.word	0x00000000
        /*0010*/ 	.short	0x0003
        /*0012*/ 	.short	0x0020
        /*0014*/ 	.byte	0x00, 0xf0, 0x05, 0x00


	//----- nvinfo : EIATTR_KPARAM_INFO
	.align		4
.L_188:
        /*0018*/ 	.byte	0x04, 0x17
        /*001a*/ 	.short	(.L_190 - .L_189)
.L_189:
        /*001c*/ 	.word	0x00000000
        /*0020*/ 	.short	0x0002
        /*0022*/ 	.short	0x0018
        /*0024*/ 	.byte	0x00, 0xf0, 0x21, 0x00


	//----- nvinfo : EIATTR_KPARAM_INFO
	.align		4
.L_190:
        /*0028*/ 	.byte	0x04, 0x17
        /*002a*/ 	.short	(.L_192 - .L_191)
.L_191:
        /*002c*/ 	.word	0x00000000
        /*0030*/ 	.short	0x0001
        /*0032*/ 	.short	0x0010
        /*0034*/ 	.byte	0x00, 0xf5, 0x21, 0x00


	//----- nvinfo : EIATTR_KPARAM_INFO
	.align		4
.L_192:
        /*0038*/ 	.byte	0x04, 0x17
        /*003a*/ 	.short	(.L_194 - .L_193)
.L_193:
        /*003c*/ 	.word	0x00000000
        /*0040*/ 	.short	0x0000
        /*0042*/ 	.short	0x0000
        /*0044*/ 	.byte	0x00, 0xf0, 0x41, 0x00


	//----- nvinfo : EIATTR_SPARSE_MMA_MASK
	.align		4
.L_194:
        /*0048*/ 	.byte	0x03, 0x50
        /*004a*/ 	.short	0x0000


	//----- nvinfo : EIATTR_MAXREG_COUNT
	.align		4
        /*004c*/ 	.byte	0x03, 0x1b
        /*004e*/ 	.short	0x00ff


	//----- nvinfo : EIATTR_NUM_BARRIERS
	.align		4
        /*0050*/ 	.byte	0x02, 0x4c
        /*0052*/ 	.byte	0x01
	.zero		1


	//----- nvinfo : EIATTR_MERCURY_ISA_VERSION
	.align		4
        /*0054*/ 	.byte	0x03, 0x5f
        /*0056*/ 	.short	0x0101


	//----- nvinfo : EIATTR_COOP_GROUP_MASK_REGIDS
	.align		4
        /*0058*/ 	.byte	0x04, 0x29
        /*005a*/ 	.short	(.L_196 - .L_195)


	//   ....[0]....
.L_195:
        /*005c*/ 	.word	0xffffffff


	//   ....[1]....
        /*0060*/ 	.word	0xffffffff


	//   ....[2]....
        /*0064*/ 	.word	0xffffffff


	//   ....[3]....
        /*0068*/ 	.word	0xffffffff


	//   ....[4]....
        /*006c*/ 	.word	0xffffffff


	//   ....[5]....
        /*0070*/ 	.word	0xffffffff


	//   ....[6]....
        /*0074*/ 	.word	0xffffffff


	//   ....[7]....
        /*0078*/ 	.word	0xffffffff


	//   ....[8]....
        /*007c*/ 	.word	0xffffffff


	//   ....[9]....
        /*0080*/ 	.word	0xffffffff


	//   ....[10]....
        /*0084*/ 	.word	0xffffffff


	//   ....[11]....
        /*0088*/ 	.word	0xffffffff


	//   ....[12]....
        /*008c*/ 	.word	0xffffffff


	//   ....[13]....
        /*0090*/ 	.word	0xffffffff


	//   ....[14]....
        /*0094*/ 	.word	0xffffffff


	//   ....[15]....
        /*0098*/ 	.word	0xffffffff


	//   ....[16]....
        /*009c*/ 	.word	0xffffffff


	//   ....[17]....
        /*00a0*/ 	.word	0xffffffff


	//   ....[18]....
        /*00a4*/ 	.word	0xffffffff


	//   ....[19]....
        /*00a8*/ 	.word	0xffffffff


	//   ....[20]....
        /*00ac*/ 	.word	0xffffffff


	//   ....[21]....
        /*00b0*/ 	.word	0xffffffff


	//   ....[22]....
        /*00b4*/ 	.word	0xffffffff


	//   ....[23]....
        /*00b8*/ 	.word	0xffffffff


	//   ....[24]....
        /*00bc*/ 	.word	0xffffffff


	//   ....[25]....
        /*00c0*/ 	.word	0xffffffff


	//   ....[26]....
        /*00c4*/ 	.word	0xffffffff


	//   ....[27]....
        /*00c8*/ 	.word	0xffffffff


	//   ....[28]....
        /*00cc*/ 	.word	0xffffffff


	//   ....[29]....
        /*00d0*/ 	.word	0xffffffff


	//   ....[30]....
        /*00d4*/ 	.word	0xffffffff


	//   ....[31]....
        /*00d8*/ 	.word	0xffffffff


	//   ....[32]....
        /*00dc*/ 	.word	0xffffffff


	//   ....[33]....
        /*00e0*/ 	.word	0xffffffff


	//   ....[34]....
        /*00e4*/ 	.word	0xffffffff


	//   ....[35]....
        /*00e8*/ 	.word	0xffffffff


	//   ....[36]....
        /*00ec*/ 	.word	0xffffffff


	//   ....[37]....
        /*00f0*/ 	.word	0xffffffff


	//   ....[38]....
        /*00f4*/ 	.word	0xffffffff


	//   ....[39]....
        /*00f8*/ 	.word	0xffffffff


	//   ....[40]....
        /*00fc*/ 	.word	0xffffffff


	//   ....[41]....
        /*0100*/ 	.word	0xffffffff


	//   ....[42]....
        /*0104*/ 	.word	0xffffffff


	//   ....[43]....
        /*0108*/ 	.word	0xffffffff


	//   ....[44]....
        /*010c*/ 	.word	0xffffffff


	//   ....[45]....
        /*0110*/ 	.word	0xffffffff


	//   ....[46]....
        /*0114*/ 	.word	0xffffffff


	//   ....[47]....
        /*0118*/ 	.word	0xffffffff


	//   ....[48]....
        /*011c*/ 	.word	0xffffffff


	//   ....[49]....
        /*0120*/ 	.word	0xffffffff


	//   ....[50]....
        /*0124*/ 	.word	0xffffffff


	//   ....[51]....
        /*0128*/ 	.word	0xffffffff


	//   ....[52]....
        /*012c*/ 	.word	0xffffffff


	//   ....[53]....
        /*0130*/ 	.word	0xffffffff


	//   ....[54]....
        /*0134*/ 	.word	0xffffffff


	//   ....[55]....
        /*0138*/ 	.word	0xffffffff


	//   ....[56]....
        /*013c*/ 	.word	0xffffffff


	//   ....[57]....
        /*0140*/ 	.word	0xffffffff


	//   ....[58]....
        /*0144*/ 	.word	0xffffffff


	//   ....[59]....
        /*0148*/ 	.word	0xffffffff


	//----- nvinfo : EIATTR_COOP_GROUP_INSTR_OFFSETS
	.align		4
.L_196:
        /*014c*/ 	.byte	0x04, 0x28
        /*014e*/ 	.short	(.L_198 - .L_197)


	//   ....[0]....
.L_197:
        /*0150*/ 	.word	0x00000cb0


	//   ....[1]....
        /*0154*/ 	.word	0x00000ce0


	//   ....[2]....
        /*0158*/ 	.word	0x00000d00


	//   ....[3]....
        /*015c*/ 	.word	0x00000d10


	//   ....[4]....
        /*0160*/ 	.word	0x00000ea0


	//   ....[5]....
        /*0164*/ 	.word	0x00000ed0


	//   ....[6]....
        /*0168*/ 	.word	0x00000f00


	//   ....[7]....
        /*016c*/ 	.word	0x00000f20


	//   ....[8]....
        /*0170*/ 	.word	0x000010a0


	//   ....[9]....
        /*0174*/ 	.word	0x000010d0


	//   ....[10]....
        /*0178*/ 	.word	0x00001100


	//   ....[11]....
        /*017c*/ 	.word	0x00001120


	//   ....[12]....
        /*0180*/ 	.word	0x000012a0


	//   ....[13]....
        /*0184*/ 	.word	0x000012d0


	//   ....[14]....
        /*0188*/ 	.word	0x00001300


	//   ....[15]....
        /*018c*/ 	.word	0x00001320


	//   ....[16]....
        /*0190*/ 	.word	0x000014a0


	//   ....[17]....
        /*0194*/ 	.word	0x000014e0


	//   ....[18]....
        /*0198*/ 	.word	0x00001510


	//   ....[19]....
        /*019c*/ 	.word	0x00001520


	//   ....[20]....
        /*01a0*/ 	.word	0x00002280


	//   ....[21]....
        /*01a4*/ 	.word	0x00002290


	//   ....[22]....
        /*01a8*/ 	.word	0x000022a0


	//   ....[23]....
        /*01ac*/ 	.word	0x000022c0


	//   ....[24]....
        /*01b0*/ 	.word	0x00002440


	//   ....[25]....
        /*01b4*/ 	.word	0x00002480


	//   ....[26]....
        /*01b8*/ 	.word	0x000024b0


	//   ....[27]....
        /*01bc*/ 	.word	0x000024d0


	//   ....[28]....
        /*01c0*/ 	.word	0x00002650


	//   ....[29]....
        /*01c4*/ 	.word	0x00002690


	//   ....[30]....
        /*01c8*/ 	.word	0x000026c0


	//   ....[31]....
        /*01cc*/ 	.word	0x000026e0


	//   ....[32]....
        /*01d0*/ 	.word	0x00002860


	//   ....[33]....
        /*01d4*/ 	.word	0x000028a0


	//   ....[34]....
        /*01d8*/ 	.word	0x000028d0


	//   ....[35]....
        /*01dc*/ 	.word	0x000028f0


	//   ....[36]....
        /*01e0*/ 	.word	0x00002a70


	//   ....[37]....
        /*01e4*/ 	.word	0x00002ab0


	//   ....[38]....
        /*01e8*/ 	.word	0x00002ae0


	//   ....[39]....
        /*01ec*/ 	.word	0x00002b00


	//   ....[40]....
        /*01f0*/ 	.word	0x00004f40


	//   ....[41]....
        /*01f4*/ 	.word	0x00004f70


	//   ....[42]....
        /*01f8*/ 	.word	0x00004f90


	//   ....[43]....
        /*01fc*/ 	.word	0x00004fa0


	//   ....[44]....
        /*0200*/ 	.word	0x00005130


	//   ....[45]....
        /*0204*/ 	.word	0x00005160


	//   ....[46]....
        /*0208*/ 	.word	0x00005190


	//   ....[47]....
        /*020c*/ 	.word	0x000051b0


	//   ....[48]....
        /*0210*/ 	.word	0x00005330


	//   ....[49]....
        /*0214*/ 	.word	0x00005360


	//   ....[50]....
        /*0218*/ 	.word	0x00005390


	//   ....[51]....
        /*021c*/ 	.word	0x000053b0


	//   ....[52]....
        /*0220*/ 	.word	0x00005530


	//   ....[53]....
        /*0224*/ 	.word	0x00005560


	//   ....[54]....
        /*0228*/ 	.word	0x00005590


	//   ....[55]....
        /*022c*/ 	.word	0x000055b0


	//   ....[56]....
        /*0230*/ 	.word	0x00005730


	//   ....[57]....
        /*0234*/ 	.word	0x00005760


	//   ....[58]....
        /*0238*/ 	.word	0x00005790


	//   ....[59]....
        /*023c*/ 	.word	0x000057b0


	//----- nvinfo : EIATTR_VRC_CTA_INIT_COUNT
	.align		4
.L_198:
        /*0240*/ 	.byte	0x02, 0x4a
	.zero		1
	.zero		1


	//----- nvinfo : EIATTR_EXIT_INSTR_OFFSETS
	.align		4
        /*0244*/ 	.byte	0x04, 0x1c
        /*0246*/ 	.short	(.L_200 - .L_199)


	//   ....[0]....
.L_199:
        /*0248*/ 	.word	0x00000040


	//   ....[1]....
        /*024c*/ 	.word	0x00006450


	//   ....[2]....
        /*0250*/ 	.word	0x00006490


	//----- nvinfo : EIATTR_MAX_THREADS
	.align		4
.L_200:
        /*0254*/ 	.byte	0x04, 0x05
        /*0256*/ 	.short	(.L_202 - .L_201)
.L_201:
        /*0258*/ 	.word	0x00000100
        /*025c*/ 	.word	0x00000001
        /*0260*/ 	.word	0x00000001


	//----- nvinfo : EIATTR_CRS_STACK_SIZE
	.align		4
.L_202:
        /*0264*/ 	.byte	0x04, 0x1e
        /*0266*/ 	.short	(.L_204 - .L_203)
.L_203:
        /*0268*/ 	.word	0x00000000


	//----- nvinfo : EIATTR_CBANK_PARAM_SIZE
	.align		4
.L_204:
        /*026c*/ 	.byte	0x03, 0x19
        /*026e*/ 	.short	0x0021


	//----- nvinfo : EIATTR_PARAM_CBANK
	.align		4
        /*0270*/ 	.byte	0x04, 0x0a
        /*0272*/ 	.short	(.L_206 - .L_205)
	.align		4
.L_205:
        /*0274*/ 	.word	index@(.nv.constant0._ZN6thrust24THRUST_300001_SM_1000_NS8cuda_cub4core6detail13_kernel_agentINS1_8__reduce11ReduceAgentINS0_12zip_iteratorIN4cuda3std3__45tupleIJNS0_10device_ptrIdEENS0_17counting_iteratorIlNS0_11use_defaultESF_SF_EEEEEEEPNSB_IJdlEEESJ_lNS1_9__extrema9arg_max_fIdl7CompareEEEEJSI_SK_lSO_EEEvDpT0_)
        /*0278*/ 	.short	0x0380
        /*027a*/ 	.short	0x0021


	//----- nvinfo : EIATTR_SW_WAR
	.align		4
.L_206:
        /*027c*/ 	.byte	0x04, 0x36
        /*027e*/ 	.short	(.L_208 - .L_207)
.L_207:
        /*0280*/ 	.word	0x00000008
.L_208:


//--------------------- .nv.info._ZN6thrust24THRUST_300001_SM_1000_NS8cuda_cub4core6detail13_kernel_agentINS1_8__reduce11ReduceAgentIPN4cuda3std3__45tupleIJdlEEESC_SB_iNS1_9__extrema9arg_max_fIdl7CompareEEEEJSC_SC_iSG_EEEvDpT0_ --------------------------
	.section	.nv.info._ZN6thrust24THRUST_300001_SM_1000_NS8cuda_cub4core6detail13_kernel_agentINS1_8__reduce11ReduceAgentIPN4cuda3std3__45tupleIJdlEEESC_SB_iNS1_9__extrema9arg_max_fIdl7CompareEEEEJSC_SC_iSG_EEEvDpT0_,"",@"SHT_CUDA_INFO"
	.sectionflags	@""
	.align	4


	//----- nvinfo : EIATTR_CUDA_API_VERSION
	.align		4
        /*0000*/ 	.byte	0x04, 0x37
        /*0002*/ 	.short	(.L_210 - .L_209)
.L_209:
        /*0004*/ 	.word	0x00000082


	//----- nvinfo : EIATTR_KPARAM_INFO
	.align		4
.L_210:
        /*0008*/ 	.byte	0x04, 0x17
        /*000a*/ 	.short	(.L_212 - .L_211)
.L_211:
        /*000c*/ 	.word	0x00000000
        /*0010*/ 	.short	0x0003
        /*0012*/ 	.short	0x0014
        /*0014*/ 	.byte	0x00, 0xf0, 0x05, 0x00


	//----- nvinfo : EIATTR_KPARAM_INFO
	.align		4
.L_212:
        /*0018*/ 	.byte	0x04, 0x17
        /*001a*/ 	.short	(.L_214 - .L_213)
.L_213:
        /*001c*/ 	.word	0x00000000
        /*0020*/ 	.short	0x0002
        /*0022*/ 	.short	0x0010
        /*0024*/ 	.byte	0x00, 0xf0, 0x11, 0x00


	//----- nvinfo : EIATTR_KPARAM_INFO
	.align		4
.L_214:
        /*0028*/ 	.byte	0x04, 0x17
        /*002a*/ 	.short	(.L_216 - .L_215)
.L_215:
        /*002c*/ 	.word	0x00000000
        /*0030*/ 	.short	0x0001
        /*0032*/ 	.short	0x0008
        /*0034*/ 	.byte	0x00, 0xf5, 0x21, 0x00


	//----- nvinfo : EIATTR_KPARAM_INFO
	.align		4
.L_216:
        /*0038*/ 	.byte	0x04, 0x17
        /*003a*/ 	.short	(.L_218 - .L_217)
.L_217:
        /*003c*/ 	.word	0x00000000
        /*0040*/ 	.short	0x0000
        /*0042*/ 	.short	0x0000
        /*0044*/ 	.byte	0x00, 0xf5, 0x21, 0x00


	//----- nvinfo : EIATTR_SPARSE_MMA_MASK
	.align		4
.L_218:
        /*0048*/ 	.byte	0x03, 0x50
        /*004a*/ 	.short	0x0000


	//----- nvinfo : EIATTR_MAXREG_COUNT
	.align		4
        /*004c*/ 	.byte	0x03, 0x1b
        /*004e*/ 	.short	0x00ff


	//----- nvinfo : EIATTR_NUM_BARRIERS
	.align		4
        /*0050*/ 	.byte	0x02, 0x4c
        /*0052*/ 	.byte	0x01
	.zero		1


	//----- nvinfo : EIATTR_MERCURY_ISA_VERSION
	.align		4
        /*0054*/ 	.byte	0x03, 0x5f
        /*0056*/ 	.short	0x0101


	//----- nvinfo : EIATTR_COOP_GROUP_MASK_REGIDS
	.align		4
        /*0058*/ 	.byte	0x04, 0x29
        /*005a*/ 	.short	(.L_220 - .L_219)


	//   ....[0]....
.L_219:
        /*005c*/ 	.word	0xffffffff


	//   ....[1]....
        /*0060*/ 	.word	0xffffffff


	//   ....[2]....
        /*0064*/ 	.word	0xffffffff


	//   ....[3]....
        /*0068*/ 	.word	0xffffffff


	//   ....[4]....
        /*006c*/ 	.word	0xffffffff


	//   ....[5]....
        /*0070*/ 	.word	0xffffffff


	//   ....[6]....
        /*0074*/ 	.word	0xffffffff


	//   ....[7]....
        /*0078*/ 	.word	0xffffffff


	//   ....[8]....
        /*007c*/ 	.word	0xffffffff


	//   ....[9]....
        /*0080*/ 	.word	0xffffffff


	//   ....[10]....
        /*0084*/ 	.word	0xffffffff


	//   ....[11]....
        /*0088*/ 	.word	0xffffffff


	//   ....[12]....
        /*008c*/ 	.word	0xffffffff


	//   ....[13]....
        /*0090*/ 	.word	0xffffffff


	//   ....[14]....
        /*0094*/ 	.word	0xffffffff


	//   ....[15]....
        /*0098*/ 	.word	0xffffffff


	//   ....[16]....
        /*009c*/ 	.word	0xffffffff


	//   ....[17]....
        /*00a0*/ 	.word	0xffffffff


	//   ....[18]....
        /*00a4*/ 	.word	0xffffffff


	//   ....[19]....
        /*00a8*/ 	.word	0xffffffff


	//   ....[20]....
        /*00ac*/ 	.word	0xffffffff


	//   ....[21]....
        /*00b0*/ 	.word	0xffffffff


	//   ....[22]....
        /*00b4*/ 	.word	0xffffffff


	//   ....[23]....
        /*00b8*/ 	.word	0xffffffff


	//   ....[24]....
        /*00bc*/ 	.word	0xffffffff


	//   ....[25]....
        /*00c0*/ 	.word	0xffffffff


	//   ....[26]....
        /*00c4*/ 	.word	0xffffffff


	//   ....[27]....
        /*00c8*/ 	.word	0xffffffff


	//   ....[28]....
        /*00cc*/ 	.word	0xffffffff


	//   ....[29]....
        /*00d0*/ 	.word	0xffffffff


	//   ....[30]....
        /*00d4*/ 	.word	0xffffffff


	//   ....[31]....
        /*00d8*/ 	.word	0xffffffff


	//   ....[32]....
        /*00dc*/ 	.word	0xffffffff


	//   ....[33]....
        /*00e0*/ 	.word	0xffffffff


	//   ....[34]....
        /*00e4*/ 	.word	0xffffffff


	//   ....[35]....
        /*00e8*/ 	.word	0xffffffff


	//   ....[36]....
        /*00ec*/ 	.word	0xffffffff


	//   ....[37]....
        /*00f0*/ 	.word	0xffffffff


	//   ....[38]....
        /*00f4*/ 	.word	0xffffffff


	//   ....[39]....
        /*00f8*/ 	.word	0xffffffff


	//   ....[40]....
        /*00fc*/ 	.word	0xffffffff


	//   ....[41]....
        /*0100*/ 	.word	0xffffffff


	//   ....[42]....
        /*0104*/ 	.word	0xffffffff


	//   ....[43]....
        /*0108*/ 	.word	0xffffffff


	//   ....[44]....
        /*010c*/ 	.word	0xffffffff


	//   ....[45]....
        /*0110*/ 	.word	0xffffffff


	//   ....[46]....
        /*0114*/ 	.word	0xffffffff


	//   ....[47]....
        /*0118*/ 	.word	0xffffffff


	//   ....[48]....
        /*011c*/ 	.word	0xffffffff


	//   ....[49]....
        /*0120*/ 	.word	0xffffffff


	//   ....[50]....
        /*0124*/ 	.word	0xffffffff


	//   ....[51]....
        /*0128*/ 	.word	0xffffffff


	//   ....[52]....
        /*012c*/ 	.word	0xffffffff


	//   ....[53]....
        /*0130*/ 	.word	0xffffffff


	//   ....[54]....
        /*0134*/ 	.word	0xffffffff


	//   ....[55]....
        /*0138*/ 	.word	0xffffffff


	//   ....[56]....
        /*013c*/ 	.word	0xffffffff


	//   ....[57]....
        /*0140*/ 	.word	0xffffffff


	//   ....[58]....
        /*0144*/ 	.word	0xffffffff


	//   ....[59]....
        /*0148*/ 	.word	0xffffffff


	//----- nvinfo : EIATTR_COOP_GROUP_INSTR_OFFSETS
	.align		4
.L_220:
        /*014c*/ 	.byte	0x04, 0x28
        /*014e*/ 	.short	(.L_222 - .L_221)


	//   ....[0]....
.L_221:
        /*0150*/ 	.word	0x00000b70


	//   ....[1]....
        /*0154*/ 	.word	0x00000ba0


	//   ....[2]....
        /*0158*/ 	.word	0x00000bc0


	//   ....[3]....
        /*015c*/ 	.word	0x00000bd0


	//   ....[4]....
        /*0160*/ 	.word	0x00000d60


	//   ....[5]....
        /*0164*/ 	.word	0x00000d90


	//   ....[6]....
        /*0168*/ 	.word	0x00000dc0


	//   ....[7]....
        /*016c*/ 	.word	0x00000de0


	//   ....[8]....
        /*0170*/ 	.word	0x00000f60


	//   ....[9]....
        /*0174*/ 	.word	0x00000f90


	//   ....[10]....
        /*0178*/ 	.word	0x00000fc0


	//   ....[11]....
        /*017c*/ 	.word	0x00000fe0


	//   ....[12]....
        /*0180*/ 	.word	0x00001160


	//   ....[13]....
        /*0184*/ 	.word	0x00001190


	//   ....[14]....
        /*0188*/ 	.word	0x000011c0


	//   ....[15]....
        /*018c*/ 	.word	0x000011e0


	//   ....[16]....
        /*0190*/ 	.word	0x00001360


	//   ....[17]....
        /*0194*/ 	.word	0x000013a0


	//   ....[18]....
        /*0198*/ 	.word	0x000013d0


	//   ....[19]....
        /*019c*/ 	.word	0x000013e0


	//   ....[20]....
        /*01a0*/ 	.word	0x00002140


	//   ....[21]....
        /*01a4*/ 	.word	0x00002150


	//   ....[22]....
        /*01a8*/ 	.word	0x00002160


	//   ....[23]....
        /*01ac*/ 	.word	0x00002180


	//   ....[24]....
        /*01b0*/ 	.word	0x00002300


	//   ....[25]....
        /*01b4*/ 	.word	0x00002340


	//   ....[26]....
        /*01b8*/ 	.word	0x00002370


	//   ....[27]....
        /*01bc*/ 	.word	0x00002390


	//   ....[28]....
        /*01c0*/ 	.word	0x00002510


	//   ....[29]....
        /*01c4*/ 	.word	0x00002550


	//   ....[30]....
        /*01c8*/ 	.word	0x00002580


	//   ....[31]....
        /*01cc*/ 	.word	0x000025a0


	//   ....[32]....
        /*01d0*/ 	.word	0x00002720


	//   ....[33]....
        /*01d4*/ 	.word	0x00002760


	//   ....[34]....
        /*01d8*/ 	.word	0x00002790


	//   ....[35]....
        /*01dc*/ 	.word	0x000027b0


	//   ....[36]....
        /*01e0*/ 	.word	0x00002930


	//   ....[37]....
        /*01e4*/ 	.word	0x00002970


	//   ....[38]....
        /*01e8*/ 	.word	0x000029b0


	//   ....[39]....
        /*01ec*/ 	.word	0x000029c0


	//   ....[40]....
        /*01f0*/ 	.word	0x00004d80


	//   ....[41]....
        /*01f4*/ 	.word	0x00004db0


	//   ....[42]....
        /*01f8*/ 	.word	0x00004dd0


	//   ....[43]....
        /*01fc*/ 	.word	0x00004de0


	//   ....[44]....
        /*0200*/ 	.word	0x00004f70


	//   ....[45]....
        /*0204*/ 	.word	0x00004fa0


	//   ....[46]....
        /*0208*/ 	.word	0x00004fd0


	//   ....[47]....
        /*020c*/ 	.word	0x00004ff0


	//   ....[48]....
        /*0210*/ 	.word	0x00005170


	//   ....[49]....
        /*0214*/ 	.word	0x000051a0


	//   ....[50]....
        /*0218*/ 	.word	0x000051d0


	//   ....[51]....
        /*021c*/ 	.word	0x000051f0


	//   ....[52]....
        /*0220*/ 	.word	0x00005370


	//   ....[53]....
        /*0224*/ 	.word	0x000053a0


	//   ....[54]....
        /*0228*/ 	.word	0x000053d0


	//   ....[55]....
        /*022c*/ 	.word	0x000053f0


	//   ....[56]....
        /*0230*/ 	.word	0x00005570


	//   ....[57]....
        /*0234*/ 	.word	0x000055a0


	//   ....[58]....
        /*0238*/ 	.word	0x000055d0


	//   ....[59]....
        /*023c*/ 	.word	0x000055f0


	//----- nvinfo : EIATTR_VRC_CTA_INIT_COUNT
	.align		4
.L_222:
        /*0240*/ 	.byte	0x02, 0x4a
	.zero		1
	.zero		1


	//----- nvinfo : EIATTR_EXIT_INSTR_OFFSETS
	.align		4
        /*0244*/ 	.byte	0x04, 0x1c
        /*0246*/ 	.short	(.L_224 - .L_223)


	//   ....[0]....
.L_223:
        /*0248*/ 	.word	0x00000030


	//   ....[1]....
        /*024c*/ 	.word	0x00006290


	//   ....[2]....
        /*0250*/ 	.word	0x000062d0


	//----- nvinfo : EIATTR_MAX_THREADS
	.align		4
.L_224:
        /*0254*/ 	.byte	0x04, 0x05
        /*0256*/ 	.short	(.L_226 - .L_225)
.L_225:
        /*0258*/ 	.word	0x00000100
        /*025c*/ 	.word	0x00000001
        /*0260*/ 	.word	0x00000001


	//----- nvinfo : EIATTR_CRS_STACK_SIZE
	.align		4
.L_226:
        /*0264*/ 	.byte	0x04, 0x1e
        /*0266*/ 	.short	(.L_228 - .L_227)
.L_227:
        /*0268*/ 	.word	0x00000000


	//----- nvinfo : EIATTR_CBANK_PARAM_SIZE
	.align		4
.L_228:
        /*026c*/ 	.byte	0x03, 0x19
        /*026e*/ 	.short	0x0015


	//----- nvinfo : EIATTR_PARAM_CBANK
	.align		4
        /*0270*/ 	.byte	0x04, 0x0a
        /*0272*/ 	.short	(.L_230 - .L_229)
	.align		4
.L_229:
        /*0274*/ 	.word	index@(.nv.constant0._ZN6thrust24THRUST_300001_SM_1000_NS8cuda_cub4core6detail13_kernel_agentINS1_8__reduce11ReduceAgentIPN4cuda3std3__45tupleIJdlEEESC_SB_iNS1_9__extrema9arg_max_fIdl7CompareEEEEJSC_SC_iSG_EEEvDpT0_)
        /*0278*/ 	.short	0x0380
        /*027a*/ 	.short	0x0015


	//----- nvinfo : EIATTR_SW_WAR
	.align		4
.L_230:
        /*027c*/ 	.byte	0x04, 0x36
        /*027e*/ 	.short	(.L_232 - .L_231)
.L_231:
        /*0280*/ 	.word	0x00000008
.L_232:


//--------------------- .nv.info._ZN6thrust24THRUST_300001_SM_1000_NS8cuda_cub4core6detail13_kernel_agentINS1_8__reduce10DrainAgentIiEEJN3cub18CUB_300001_SM_10009GridQueueIjEEiEEEvDpT0_ --------------------------
	.section	.nv.info._ZN6thrust24THRUST_300001_SM_1000_NS8cuda_cub4core6detail13_kernel_agentINS1_8__reduce10DrainAgentIiEEJN3cub18CUB_300001_SM_10009GridQueueIjEEiEEEvDpT0_,"",@"SHT_CUDA_INFO"
	.sectionflags	@""
	.align	4


	//----- nvinfo : EIATTR_CUDA_API_VERSION
	.align		4
        /*0000*/ 	.byte	0x04, 0x37
        /*0002*/ 	.short	(.L_234 - .L_233)
.L_233:
        /*0004*/ 	.word	0x00000082


	//----- nvinfo : EIATTR_KPARAM_INFO
	.align		4
.L_234:
        /*0008*/ 	.byte	0x04, 0x17
        /*000a*/ 	.short	(.L_236 - .L_235)
.L_235:
        /*000c*/ 	.word	0x00000000
        /*0010*/ 	.short	0x0001
        /*0012*/ 	.short	0x0008
        /*0014*/ 	.byte	0x00, 0xf0, 0x11, 0x00


	//----- nvinfo : EIATTR_KPARAM_INFO
	.align		4
.L_236:
        /*0018*/ 	.byte	0x04, 0x17
        /*001a*/ 	.short	(.L_238 - .L_237)
.L_237:
        /*001c*/ 	.word	0x00000000
        /*0020*/ 	.short	0x0000
        /*0022*/ 	.short	0x0000
        /*0024*/ 	.byte	0x00, 0xf0, 0x21, 0x00


	//----- nvinfo : EIATTR_SPARSE_MMA_MASK
	.align		4
.L_238:
        /*0028*/ 	.byte	0x03, 0x50
        /*002a*/ 	.short	0x0000


	//----- nvinfo : EIATTR_MAXREG_COUNT
	.align		4
        /*002c*/ 	.byte	0x03, 0x1b
        /*002e*/ 	.short	0x00ff


	//----- nvinfo : EIATTR_MERCURY_ISA_VERSION
	.align		4
        /*0030*/ 	.byte	0x03, 0x5f
        /*0032*/ 	.short	0x0101


	//----- nvinfo : EIATTR_VRC_CTA_INIT_COUNT
	.align		4
        /*0034*/ 	.byte	0x02, 0x4a
	.zero		1
	.zero		1


	//----- nvinfo : EIATTR_EXIT_INSTR_OFFSETS
	.align		4
        /*0038*/ 	.byte	0x04, 0x1c
        /*003a*/ 	.short	(.L_240 - .L_239)


	//   ....[0]....
.L_239:
        /*003c*/ 	.word	0x00000060


	//----- nvinfo : EIATTR_MAX_THREADS
	.align		4
.L_240:
        /*0040*/ 	.byte	0x04, 0x05
        /*0042*/ 	.short	(.L_242 - .L_241)
.L_241:
        /*0044*/ 	.word	0x00000001
        /*0048*/ 	.word	0x00000001
        /*004c*/ 	.word	0x00000001


	//----- nvinfo : EIATTR_CBANK_PARAM_SIZE
	.align		4
.L_242:
        /*0050*/ 	.byte	0x03, 0x19
        /*0052*/ 	.short	0x000c


	//----- nvinfo : EIATTR_PARAM_CBANK
	.align		4
        /*0054*/ 	.byte	0x04, 0x0a
        /*0056*/ 	.short	(.L_244 - .L_243)
	.align		4
.L_243:
        /*0058*/ 	.word	index@(.nv.constant0._ZN6thrust24THRUST_300001_SM_1000_NS8cuda_cub4core6detail13_kernel_agentINS1_8__reduce10DrainAgentIiEEJN3cub18CUB_300001_SM_10009GridQueueIjEEiEEEvDpT0_)
        /*005c*/ 	.short	0x0380
        /*005e*/ 	.short	0x000c


	//----- nvinfo : EIATTR_SW_WAR
	.align		4
.L_244:
        /*0060*/ 	.byte	0x04, 0x36
        /*0062*/ 	.short	(.L_246 - .L_245)
.L_245:
        /*0064*/ 	.word	0x00000008
.L_246:


//--------------------- .nv.info._ZN6thrust24THRUST_300001_SM_1000_NS8cuda_cub4core6detail13_kernel_agentINS1_8__reduce11ReduceAgentINS0_12zip_iteratorIN4cuda3std3__45tupleIJNS0_10device_ptrIdEENS0_17counting_iteratorIlNS0_11use_defaultESF_SF_EEEEEEEPNSB_IJdlEEESJ_iNS1_9__extrema9arg_max_fIdl7CompareEEEEJSI_SK_iN3cub18CUB_300001_SM_100013GridEvenShareIiEENSR_9GridQueueIjEESO_EEEvDpT0_ --------------------------
	.section	.nv.info._ZN6thrust24THRUST_300001_SM_1000_NS8cuda_cub4core6detail13_kernel_agentINS1_8__reduce11ReduceAgentINS0_12zip_iteratorIN4cuda3std3__45tupleIJNS0_10device_ptrIdEENS0_17counting_iteratorIlNS0_11use_defaultESF_SF_EEEEEEEPNSB_IJdlEEESJ_iNS1_9__extrema9arg_max_fIdl7CompareEEEEJSI_SK_iN3cub18CUB_300001_SM_100013GridEvenShareIiEENSR_9GridQueueIjEESO_EEEvDpT0_,"",@"SHT_CUDA_INFO"
	.sectionflags	@""
	.align	4


	//----- nvinfo : EIATTR_CUDA_API_VERSION
	.align		4
        /*0000*/ 	.byte	0x04, 0x37
        /*0002*/ 	.short	(.L_248 - .L_247)
.L_247:
        /*0004*/ 	.word	0x00000082


	//----- nvinfo : EIATTR_KPARAM_INFO
	.align		4
.L_248:
        /*0008*/ 	.byte	0x04, 0x17
        /*000a*/ 	.short	(.L_250 - .L_249)
.L_249:
        /*000c*/ 	.word	0x00000000
        /*0010*/ 	.short	0x0005
        /*0012*/ 	.short	0x0050
        /*0014*/ 	.byte	0x00, 0xf0, 0x05, 0x00


	//----- nvinfo : EIATTR_KPARAM_INFO
	.align		4
.L_250:
        /*0018*/ 	.byte	0x04, 0x17
        /*001a*/ 	.short	(.L_252 - .L_251)
.L_251:
        /*001c*/ 	.word	0x00000000
        /*0020*/ 	.short	0x0004
        /*0022*/ 	.short	0x0048
        /*0024*/ 	.byte	0x00, 0xf0, 0x21, 0x00


	//----- nvinfo : EIATTR_KPARAM_INFO
	.align		4
.L_252:
        /*0028*/ 	.byte	0x04, 0x17
        /*002a*/ 	.short	(.L_254 - .L_253)
.L_253:
        /*002c*/ 	.word	0x00000000
        /*0030*/ 	.short	0x0003
        /*0032*/ 	.short	0x001c
        /*0034*/ 	.byte	0x00, 0xf0, 0xa1, 0x00


	//----- nvinfo : EIATTR_KPARAM_INFO
	.align		4
.L_254:
        /*0038*/ 	.byte	0x04, 0x17
        /*003a*/ 	.short	(.L_256 - .L_255)
.L_255:
        /*003c*/ 	.word	0x00000000
        /*0040*/ 	.short	0x0002
        /*0042*/ 	.short	0x0018
        /*0044*/ 	.byte	0x00, 0xf0, 0x11, 0x00


	//----- nvinfo : EIATTR_KPARAM_INFO
	.align		4
.L_256:
        /*0048*/ 	.byte	0x04, 0x17
        /*004a*/ 	.short	(.L_258 - .L_257)
.L_257:
        /*004c*/ 	.word	0x00000000
        /*0050*/ 	.short	0x0001
        /*0052*/ 	.short	0x0010
        /*0054*/ 	.byte	0x00, 0xf5, 0x21, 0x00


	//----- nvinfo : EIATTR_KPARAM_INFO
	.align		4
.L_258:
        /*0058*/ 	.byte	0x04, 0x17
        /*005a*/ 	.short	(.L_260 - .L_259)
.L_259:
        /*005c*/ 	.word	0x00000000
        /*0060*/ 	.short	0x0000
        /*0062*/ 	.short	0x0000
        /*0064*/ 	.byte	0x00, 0xf0, 0x41, 0x00


	//----- nvinfo : EIATTR_SPARSE_MMA_MASK
	.align		4
.L_260:
        /*0068*/ 	.byte	0x03, 0x50
        /*006a*/ 	.short	0x0000


	//----- nvinfo : EIATTR_MAXREG_COUNT
	.align		4
        /*006c*/ 	.byte	0x03, 0x1b
        /*006e*/ 	.short	0x00ff


	//----- nvinfo : EIATTR_NUM_BARRIERS
	.align		4
        /*0070*/ 	.byte	0x02, 0x4c
        /*0072*/ 	.byte	0x01
	.zero		1


	//----- nvinfo : EIATTR_MERCURY_ISA_VERSION
	.align		4
        /*0074*/ 	.byte	0x03, 0x5f
        /*0076*/ 	.short	0x0101


	//----- nvinfo : EIATTR_COOP_GROUP_MASK_REGIDS
	.align		4
        /*0078*/ 	.byte	0x04, 0x29
        /*007a*/ 	.short	(.L_262 - .L_261)


	//   ....[0]....
.L_261:
        /*007c*/ 	.word	0xffffffff


	//   ....[1]....
        /*0080*/ 	.word	0xffffffff


	//   ....[2]....
        /*0084*/ 	.word	0xffffffff


	//   ....[3]....
        /*0088*/ 	.word	0xffffffff


	//   ....[4]....
        /*008c*/ 	.word	0xffffffff


	//   ....[5]....
        /*0090*/ 	.word	0xffffffff


	//   ....[6]....
        /*0094*/ 	.word	0xffffffff


	//   ....[7]....
        /*0098*/ 	.word	0xffffffff


	//   ....[8]....
        /*009c*/ 	.word	0xffffffff


	//   ....[9]....
        /*00a0*/ 	.word	0xffffffff


	//   ....[10]....
        /*00a4*/ 	.word	0xffffffff


	//   ....[11]....
        /*00a8*/ 	.word	0xffffffff


	//   ....[12]....
        /*00ac*/ 	.word	0xffffffff


	//   ....[13]....
        /*00b0*/ 	.word	0xffffffff


	//   ....[14]....
        /*00b4*/ 	.word	0xffffffff


	//   ....[15]....
        /*00b8*/ 	.word	0xffffffff


	//   ....[16]....
        /*00bc*/ 	.word	0xffffffff


	//   ....[17]....
        /*00c0*/ 	.word	0xffffffff


	//   ....[18]....
        /*00c4*/ 	.word	0xffffffff


	//   ....[19]....
        /*00c8*/ 	.word	0xffffffff


	//   ....[20]....
        /*00cc*/ 	.word	0xffffffff


	//   ....[21]....
        /*00d0*/ 	.word	0xffffffff


	//   ....[22]....
        /*00d4*/ 	.word	0xffffffff


	//   ....[23]....
        /*00d8*/ 	.word	0xffffffff


	//   ....[24]....
        /*00dc*/ 	.word	0xffffffff


	//   ....[25]....
        /*00e0*/ 	.word	0xffffffff


	//   ....[26]....
        /*00e4*/ 	.word	0xffffffff


	//   ....[27]....
        /*00e8*/ 	.word	0xffffffff


	//   ....[28]....
        /*00ec*/ 	.word	0xffffffff


	//   ....[29]....
        /*00f0*/ 	.word	0xffffffff


	//   ....[30]....
        /*00f4*/ 	.word	0xffffffff


	//   ....[31]....
        /*00f8*/ 	.word	0xffffffff


	//   ....[32]....
        /*00fc*/ 	.word	0xffffffff


	//   ....[33]....
        /*0100*/ 	.word	0xffffffff


	//   ....[34]....
        /*0104*/ 	.word	0xffffffff


	//   ....[35]....
        /*0108*/ 	.word	0xffffffff


	//   ....[36]....
        /*010c*/ 	.word	0xffffffff


	//   ....[37]....
        /*0110*/ 	.word	0xffffffff


	//   ....[38]....
        /*0114*/ 	.word	0xffffffff


	//   ....[39]....
        /*0118*/ 	.word	0xffffffff


	//   ....[40]....
        /*011c*/ 	.word	0xffffffff


	//   ....[41]....
        /*0120*/ 	.word	0xffffffff


	//   ....[42]....
        /*0124*/ 	.word	0xffffffff


	//   ....[43]....
        /*0128*/ 	.word	0xffffffff


	//   ....[44]....
        /*012c*/ 	.word	0xffffffff


	//   ....[45]....
        /*0130*/ 	.word	0xffffffff


	//   ....[46]....
        /*0134*/ 	.word	0xffffffff


	//   ....[47]....
        /*0138*/ 	.word	0xffffffff


	//   ....[48]....
        /*013c*/ 	.word	0xffffffff


	//   ....[49]....
        /*0140*/ 	.word	0xffffffff


	//   ....[50]....
        /*0144*/ 	.word	0xffffffff


	//   ....[51]....
        /*0148*/ 	.word	0xffffffff


	//   ....[52]....
        /*014c*/ 	.word	0xffffffff


	//   ....[53]....
        /*0150*/ 	.word	0xffffffff


	//   ....[54]....
        /*0154*/ 	.word	0xffffffff


	//   ....[55]....
        /*0158*/ 	.word	0xffffffff


	//   ....[56]....
        /*015c*/ 	.word	0xffffffff


	//   ....[57]....
        /*0160*/ 	.word	0xffffffff


	//   ....[58]....
        /*0164*/ 	.word	0xffffffff


	//   ....[59]....
        /*0168*/ 	.word	0xffffffff


	//----- nvinfo : EIATTR_COOP_GROUP_INSTR_OFFSETS
	.align		4
.L_262:
        /*016c*/ 	.byte	0x04, 0x28
        /*016e*/ 	.short	(.L_264 - .L_263)


	//   ....[0]....
.L_263:
        /*0170*/ 	.word	0x00000cd0


	//   ....[1]....
        /*0174*/ 	.word	0x00000d00


	//   ....[2]....
        /*0178*/ 	.word	0x00000d20


	//   ....[3]....
        /*017c*/ 	.word	0x00000d30


	//   ....[4]....
        /*0180*/ 	.word	0x00000ec0


	//   ....[5]....
        /*0184*/ 	.word	0x00000ef0


	//   ....[6]....
        /*0188*/ 	.word	0x00000f20


	//   ....[7]....
        /*018c*/ 	.word	0x00000f40


	//   ....[8]....
        /*0190*/ 	.word	0x000010c0


	//   ....[9]....
        /*0194*/ 	.word	0x00001100


	//   ....[10]....
        /*0198*/ 	.word	0x00001130


	//   ....[11]....
        /*019c*/ 	.word	0x00001140


	//   ....[12]....
        /*01a0*/ 	.word	0x000012c0


	//   ....[13]....
        /*01a4*/ 	.word	0x000012f0


	//   ....[14]....
        /*01a8*/ 	.word	0x00001320


	//   ....[15]....
        /*01ac*/ 	.word	0x00001340


	//   ....[16]....
        /*01b0*/ 	.word	0x000014c0


	//   ....[17]....
        /*01b4*/ 	.word	0x000014f0


	//   ....[18]....
        /*01b8*/ 	.word	0x00001520


	//   ....[19]....
        /*01bc*/ 	.word	0x00001540


	//   ....[20]....
        /*01c0*/ 	.word	0x000022b0


	//   ....[21]....
        /*01c4*/ 	.word	0x000022c0


	//   ....[22]....
        /*01c8*/ 	.word	0x000022d0


	//   ....[23]....
        /*01cc*/ 	.word	0x000022f0


	//   ....[24]....
        /*01d0*/ 	.word	0x00002470


	//   ....[25]....
        /*01d4*/ 	.word	0x000024b0


	//   ....[26]....
        /*01d8*/ 	.word	0x000024e0


	//   ....[27]....
        /*01dc*/ 	.word	0x00002500


	//   ....[28]....
        /*01e0*/ 	.word	0x00002680


	//   ....[29]....
        /*01e4*/ 	.word	0x000026c0


	//   ....[30]....
        /*01e8*/ 	.word	0x000026f0


	//   ....[31]....
        /*01ec*/ 	.word	0x00002710


	//   ....[32]....
        /*01f0*/ 	.word	0x00002890


	//   ....[33]....
        /*01f4*/ 	.word	0x000028d0


	//   ....[34]....
        /*01f8*/ 	.word	0x00002900


	//   ....[35]....
        /*01fc*/ 	.word	0x00002920


	//   ....[36]....
        /*0200*/ 	.word	0x00002aa0


	//   ....[37]....
        /*0204*/ 	.word	0x00002ae0


	//   ....[38]....
        /*0208*/ 	.word	0x00002b10


	//   ....[39]....
        /*020c*/ 	.word	0x00002b30


	//   ....[40]....
        /*0210*/ 	.word	0x000051f0


	//   ....[41]....
        /*0214*/ 	.word	0x00005220


	//   ....[42]....
        /*0218*/ 	.word	0x00005240


	//   ....[43]....
        /*021c*/ 	.word	0x00005250


	//   ....[44]....
        /*0220*/ 	.word	0x000053e0


	//   ....[45]....
        /*0224*/ 	.word	0x00005410


	//   ....[46]....
        /*0228*/ 	.word	0x00005440


	//   ....[47]....
        /*022c*/ 	.word	0x00005460


	//   ....[48]....
        /*0230*/ 	.word	0x000055e0


	//   ....[49]....
        /*0234*/ 	.word	0x00005610


	//   ....[50]....
        /*0238*/ 	.word	0x00005640


	//   ....[51]....
        /*023c*/ 	.word	0x00005660


	//   ....[52]....
        /*0240*/ 	.word	0x000057e0


	//   ....[53]....
        /*0244*/ 	.word	0x00005810


	//   ....[54]....
        /*0248*/ 	.word	0x00005840


	//   ....[55]....
        /*024c*/ 	.word	0x00005860


	//   ....[56]....
        /*0250*/ 	.word	0x000059e0


	//   ....[57]....
        /*0254*/ 	.word	0x00005a10


	//   ....[58]....
        /*0258*/ 	.word	0x00005a40


	//   ....[59]....
        /*025c*/ 	.word	0x00005a60


	//----- nvinfo : EIATTR_VRC_CTA_INIT_COUNT
	.align		4
.L_264:
        /*0260*/ 	.byte	0x02, 0x4a
	.zero		1
	.zero		1


	//----- nvinfo : EIATTR_EXIT_INSTR_OFFSETS
	.align		4
        /*0264*/ 	.byte	0x04, 0x1c
        /*0266*/ 	.short	(.L_266 - .L_265)


	//   ....[0]....
.L_265:
        /*0268*/ 	.word	0x00006710


	//   ....[1]....
        /*026c*/ 	.word	0x00006770


	//----- nvinfo : EIATTR_MAX_THREADS
	.align		4
.L_266:
        /*0270*/ 	.byte	0x04, 0x05
        /*0272*/ 	.short	(.L_268 - .L_267)
.L_267:
        /*0274*/ 	.word	0x00000100
        /*0278*/ 	.word	0x00000001
        /*027c*/ 	.word	0x00000001


	//----- nvinfo : EIATTR_CRS_STACK_SIZE
	.align		4
.L_268:
        /*0280*/ 	.byte	0x04, 0x1e
        /*0282*/ 	.short	(.L_270 - .L_269)
.L_269:
        /*0284*/ 	.word	0x00000000


	//----- nvinfo : EIATTR_CBANK_PARAM_SIZE
	.align		4
.L_270:
        /*0288*/ 	.byte	0x03, 0x19
        /*028a*/ 	.short	0x0051


	//----- nvinfo : EIATTR_PARAM_CBANK
	.align		4
        /*028c*/ 	.byte	0x04, 0x0a
        /*028e*/ 	.short	(.L_272 - .L_271)
	.align		4
.L_271:
        /*0290*/ 	.word	index@(.nv.constant0._ZN6thrust24THRUST_300001_SM_1000_NS8cuda_cub4core6detail13_kernel_agentINS1_8__reduce11ReduceAgentINS0_12zip_iteratorIN4cuda3std3__45tupleIJNS0_10device_ptrIdEENS0_17counting_iteratorIlNS0_11use_defaultESF_SF_EEEEEEEPNSB_IJdlEEESJ_iNS1_9__extrema9arg_max_fIdl7CompareEEEEJSI_SK_iN3cub18CUB_300001_SM_100013GridEvenShareIiEENSR_9GridQueueIjEESO_EEEvDpT0_)
        /*0294*/ 	.short	0x0380
        /*0296*/ 	.short	0x0051


	//----- nvinfo : EIATTR_SW_WAR
	.align		4
.L_272:
        /*0298*/ 	.byte	0x04, 0x36
        /*029a*/ 	.short	(.L_274 - .L_273)
.L_273:
        /*029c*/ 	.word	0x00000008
.L_274:


//--------------------- .nv.info._ZN6thrust24THRUST_300001_SM_1000_NS8cuda_cub4core6detail13_kernel_agentINS1_8__reduce11ReduceAgentINS0_12zip_iteratorIN4cuda3std3__45tupleIJNS0_10device_ptrIdEENS0_17counting_iteratorIlNS0_11use_defaultESF_SF_EEEEEEEPNSB_IJdlEEESJ_iNS1_9__extrema9arg_max_fIdl7CompareEEEEJSI_SK_iSO_EEEvDpT0_ --------------------------
	.section	.nv.info._ZN6thrust24THRUST_300001_SM_1000_NS8cuda_cub4core6detail13_kernel_agentINS1_8__reduce11ReduceAgentINS0_12zip_iteratorIN4cuda3std3__45tupleIJNS0_10device_ptrIdEENS0_17counting_iteratorIlNS0_11use_defaultESF_SF_EEEEEEEPNSB_IJdlEEESJ_iNS1_9__extrema9arg_max_fIdl7CompareEEEEJSI_SK_iSO_EEEvDpT0_,"",@"SHT_CUDA_INFO"
	.sectionflags	@""
	.align	4


	//----- nvinfo : EIATTR_CUDA_API_VERSION
	.align		4
        /*0000*/ 	.byte	0x04, 0x37
        /*0002*/ 	.short	(.L_276 - .L_275)
.L_275:
        /*0004*/ 	.word	0x00000082


	//----- nvinfo : EIATTR_KPARAM_INFO
	.align		4
.L_276:
        /*0008*/ 	.byte	0x04, 0x17
        /*000a*/ 	.short	(.L_278 - .L_277)
.L_277:
        /*000c*/ 	.word	0x00000000
        /*0010*/ 	.short	0x0003
        /*0012*/ 	.short	0x001c
        /*0014*/ 	.byte	0x00, 0xf0, 0x05, 0x00


	//----- nvinfo : EIATTR_KPARAM_INFO
	.align		4
.L_278:
        /*0018*/ 	.byte	0x04, 0x17
        /*001a*/ 	.short	(.L_280 - .L_279)
.L_279:
        /*001c*/ 	.word	0x00000000
        /*0020*/ 	.short	0x0002
        /*0022*/ 	.short	0x0018
        /*0024*/ 	.byte	0x00, 0xf0, 0x11, 0x00


	//----- nvinfo : EIATTR_KPARAM_INFO
	.align		4
.L_280:
        /*0028*/ 	.byte	0x04, 0x17
        /*002a*/ 	.short	(.L_282 - .L_281)
.L_281:
        /*002c*/ 	.word	0x00000000
        /*0030*/ 	.short	0x0001
        /*0032*/ 	.short	0x0010
        /*0034*/ 	.byte	0x00, 0xf5, 0x21, 0x00


	//----- nvinfo : EIATTR_KPARAM_INFO
	.align		4
.L_282:
        /*0038*/ 	.byte	0x04, 0x17
        /*003a*/ 	.short	(.L_284 - .L_283)
.L_283:
        /*003c*/ 	.word	0x00000000
        /*0040*/ 	.short	0x0000
        /*0042*/ 	.short	0x0000
        /*0044*/ 	.byte	0x00, 0xf0, 0x41, 0x00


	//----- nvinfo : EIATTR_SPARSE_MMA_MASK
	.align		4
.L_284:
        /*0048*/ 	.byte	0x03, 0x50
        /*004a*/ 	.short	0x0000


	//----- nvinfo : EIATTR_MAXREG_COUNT
	.align		4
        /*004c*/ 	.byte	0x03, 0x1b
        /*004e*/ 	.short	0x00ff


	//----- nvinfo : EIATTR_NUM_BARRIERS
	.align		4
        /*0050*/ 	.byte	0x02, 0x4c
        /*0052*/ 	.byte	0x01
	.zero		1


	//----- nvinfo : EIATTR_MERCURY_ISA_VERSION
	.align		4
        /*0054*/ 	.byte	0x03, 0x5f
        /*0056*/ 	.short	0x0101


	//----- nvinfo : EIATTR_COOP_GROUP_MASK_REGIDS
	.align		4
        /*0058*/ 	.byte	0x04, 0x29
        /*005a*/ 	.short	(.L_286 - .L_285)


	//   ....[0]....
.L_285:
        /*005c*/ 	.word	0xffffffff


	//   ....[1]....
        /*0060*/ 	.word	0xffffffff


	//   ....[2]....
        /*0064*/ 	.word	0xffffffff


	//   ....[3]....
        /*0068*/ 	.word	0xffffffff


	//   ....[4]....
        /*006c*/ 	.word	0xffffffff


	//   ....[5]....
        /*0070*/ 	.word	0xffffffff


	//   ....[6]....
        /*0074*/ 	.word	0xffffffff


	//   ....[7]....
        /*0078*/ 	.word	0xffffffff


	//   ....[8]....
        /*007c*/ 	.word	0xffffffff


	//   ....[9]....
        /*0080*/ 	.word	0xffffffff


	//   ....[10]....
        /*0084*/ 	.word	0xffffffff


	//   ....[11]....
        /*0088*/ 	.word	0xffffffff


	//   ....[12]....
        /*008c*/ 	.word	0xffffffff


	//   ....[13]....
        /*0090*/ 	.word	0xffffffff


	//   ....[14]....
        /*0094*/ 	.word	0xffffffff


	//   ....[15]....
        /*0098*/ 	.word	0xffffffff


	//   ....[16]....
        /*009c*/ 	.word	0xffffffff


	//   ....[17]....
        /*00a0*/ 	.word	0xffffffff


	//   ....[18]....
        /*00a4*/ 	.word	0xffffffff


	//   ....[19]....
        /*00a8*/ 	.word	0xffffffff


	//   ....[20]....
        /*00ac*/ 	.word	0xffffffff


	//   ....[21]....
        /*00b0*/ 	.word	0xffffffff


	//   ....[22]....
        /*00b4*/ 	.word	0xffffffff


	//   ....[23]....
        /*00b8*/ 	.word	0xffffffff


	//   ....[24]....
        /*00bc*/ 	.word	0xffffffff


	//   ....[25]....
        /*00c0*/ 	.word	0xffffffff


	//   ....[26]....
        /*00c4*/ 	.word	0xffffffff


	//   ....[27]....
        /*00c8*/ 	.word	0xffffffff


	//   ....[28]....
        /*00cc*/ 	.word	0xffffffff


	//   ....[29]....
        /*00d0*/ 	.word	0xffffffff


	//   ....[30]....
        /*00d4*/ 	.word	0xffffffff


	//   ....[31]....
        /*00d8*/ 	.word	0xffffffff


	//   ....[32]....
        /*00dc*/ 	.word	0xffffffff


	//   ....[33]....
        /*00e0*/ 	.word	0xffffffff


	//   ....[34]....
        /*00e4*/ 	.word	0xffffffff


	//   ....[35]....
        /*00e8*/ 	.word	0xffffffff


	//   ....[36]....
        /*00ec*/ 	.word	0xffffffff


	//   ....[37]....
        /*00f0*/ 	.word	0xffffffff


	//   ....[38]....
        /*00f4*/ 	.word	0xffffffff


	//   ....[39]....
        /*00f8*/ 	.word	0xffffffff


	//   ....[40]....
        /*00fc*/ 	.word	0xffffffff


	//   ....[41]....
        /*0100*/ 	.word	0xffffffff


	//   ....[42]....
        /*0104*/ 	.word	0xffffffff


	//   ....[43]....
        /*0108*/ 	.word	0xffffffff


	//   ....[44]....
        /*010c*/ 	.word	0xffffffff


	//   ....[45]....
        /*0110*/ 	.word	0xffffffff


	//   ....[46]....
        /*0114*/ 	.word	0xffffffff


	//   ....[47]....
        /*0118*/ 	.word	0xffffffff


	//   ....[48]....
        /*011c*/ 	.word	0xffffffff


	//   ....[49]....
        /*0120*/ 	.word	0xffffffff


	//   ....[50]....
        /*0124*/ 	.word	0xffffffff


	//   ....[51]....
        /*0128*/ 	.word	0xffffffff


	//   ....[52]....
        /*012c*/ 	.word	0xffffffff


	//   ....[53]....
        /*0130*/ 	.word	0xffffffff


	//   ....[54]....
        /*0134*/ 	.word	0xffffffff


	//   ....[55]....
        /*0138*/ 	.word	0xffffffff


	//   ....[56]....
        /*013c*/ 	.word	0xffffffff


	//   ....[57]....
        /*0140*/ 	.word	0xffffffff


	//   ....[58]....
        /*0144*/ 	.word	0xffffffff


	//   ....[59]....
        /*0148*/ 	.word	0xffffffff


	//----- nvinfo : EIATTR_COOP_GROUP_INSTR_OFFSETS
	.align		4
.L_286:
        /*014c*/ 	.byte	0x04, 0x28
        /*014e*/ 	.short	(.L_288 - .L_287)


	//   ....[0]....
.L_287:
        /*0150*/ 	.word	0x00000c90


	//   ....[1]....
        /*0154*/ 	.word	0x00000cc0


	//   ....[2]....
        /*0158*/ 	.word	0x00000ce0


	//   ....[3]....
        /*015c*/ 	.word	0x00000cf0


	//   ....[4]....
        /*0160*/ 	.word	0x00000e80


	//   ....[5]....
        /*0164*/ 	.word	0x00000eb0


	//   ....[6]....
        /*0168*/ 	.word	0x00000ee0


	//   ....[7]....
        /*016c*/ 	.word	0x00000f00


	//   ....[8]....
        /*0170*/ 	.word	0x00001080


	//   ....[9]....
        /*0174*/ 	.word	0x000010b0


	//   ....[10]....
        /*0178*/ 	.word	0x000010e0


	//   ....[11]....
        /*017c*/ 	.word	0x00001100


	//   ....[12]....
        /*0180*/ 	.word	0x00001280


	//   ....[13]....
        /*0184*/ 	.word	0x000012b0


	//   ....[14]....
        /*0188*/ 	.word	0x000012e0


	//   ....[15]....
        /*018c*/ 	.word	0x00001300


	//   ....[16]....
        /*0190*/ 	.word	0x00001480


	//   ....[17]....
        /*0194*/ 	.word	0x000014b0


	//   ....[18]....
        /*0198*/ 	.word	0x000014e0


	//   ....[19]....
        /*019c*/ 	.word	0x00001500


	//   ....[20]....
        /*01a0*/ 	.word	0x00002260


	//   ....[21]....
        /*01a4*/ 	.word	0x00002270


	//   ....[22]....
        /*01a8*/ 	.word	0x00002280


	//   ....[23]....
        /*01ac*/ 	.word	0x000022a0


	//   ....[24]....
        /*01b0*/ 	.word	0x00002420


	//   ....[25]....
        /*01b4*/ 	.word	0x00002460


	//   ....[26]....
        /*01b8*/ 	.word	0x00002490


	//   ....[27]....
        /*01bc*/ 	.word	0x000024b0


	//   ....[28]....
        /*01c0*/ 	.word	0x00002630


	//   ....[29]....
        /*01c4*/ 	.word	0x00002670


	//   ....[30]....
        /*01c8*/ 	.word	0x000026a0


	//   ....[31]....
        /*01cc*/ 	.word	0x000026c0


	//   ....[32]....
        /*01d0*/ 	.word	0x00002840


	//   ....[33]....
        /*01d4*/ 	.word	0x00002880


	//   ....[34]....
        /*01d8*/ 	.word	0x000028b0


	//   ....[35]....
        /*01dc*/ 	.word	0x000028d0


	//   ....[36]....
        /*01e0*/ 	.word	0x00002a50


	//   ....[37]....
        /*01e4*/ 	.word	0x00002a90


	//   ....[38]....
        /*01e8*/ 	.word	0x00002ac0


	//   ....[39]....
        /*01ec*/ 	.word	0x00002ae0


	//   ....[40]....
        /*01f0*/ 	.word	0x00004f90


	//   ....[41]....
        /*01f4*/ 	.word	0x00004fc0


	//   ....[42]....
        /*01f8*/ 	.word	0x00004fe0


	//   ....[43]....
        /*01fc*/ 	.word	0x00004ff0


	//   ....[44]....
        /*0200*/ 	.word	0x00005180


	//   ....[45]....
        /*0204*/ 	.word	0x000051b0


	//   ....[46]....
        /*0208*/ 	.word	0x000051e0


	//   ....[47]....
        /*020c*/ 	.word	0x00005200


	//   ....[48]....
        /*0210*/ 	.word	0x00005380


	//   ....[49]....
        /*0214*/ 	.word	0x000053b0


	//   ....[50]....
        /*0218*/ 	.word	0x000053e0


	//   ....[51]....
        /*021c*/ 	.word	0x00005400


	//   ....[52]....
        /*0220*/ 	.word	0x00005580


	//   ....[53]....
        /*0224*/ 	.word	0x000055c0


	//   ....[54]....
        /*0228*/ 	.word	0x000055f0


	//   ....[55]....
        /*022c*/ 	.word	0x00005600


	//   ....[56]....
        /*0230*/ 	.word	0x00005780


	//   ....[57]....
        /*0234*/ 	.word	0x000057b0


	//   ....[58]....
        /*0238*/ 	.word	0x000057e0


	//   ....[59]....
        /*023c*/ 	.word	0x00005800


	//----- nvinfo : EIATTR_VRC_CTA_INIT_COUNT
	.align		4
.L_288:
        /*0240*/ 	.byte	0x02, 0x4a
	.zero		1
	.zero		1


	//----- nvinfo : EIATTR_EXIT_INSTR_OFFSETS
	.align		4
        /*0244*/ 	.byte	0x04, 0x1c
        /*0246*/ 	.short	(.L_290 - .L_289)


	//   ....[0]....
.L_289:
        /*0248*/ 	.word	0x00000030


	//   ....[1]....
        /*024c*/ 	.word	0x000064a0


	//   ....[2]....
        /*0250*/ 	.word	0x000064e0


	//----- nvinfo : EIATTR_MAX_THREADS
	.align		4
.L_290:
        /*0254*/ 	.byte	0x04, 0x05
        /*0256*/ 	.short	(.L_292 - .L_291)
.L_291:
        /*0258*/ 	.word	0x00000100
        /*025c*/ 	.word	0x00000001
        /*0260*/ 	.word	0x00000001


	//----- nvinfo : EIATTR_CRS_STACK_SIZE
	.align		4
.L_292:
        /*0264*/ 	.byte	0x04, 0x1e
        /*0266*/ 	.short	(.L_294 - .L_293)
.L_293:
        /*0268*/ 	.word	0x00000000


	//----- nvinfo : EIATTR_CBANK_PARAM_SIZE
	.align		4
.L_294:
        /*026c*/ 	.byte	0x03, 0x19
        /*026e*/ 	.short	0x001d


	//----- nvinfo : EIATTR_PARAM_CBANK
	.align		4
        /*0270*/ 	.byte	0x04, 0x0a
        /*0272*/ 	.short	(.L_296 - .L_295)
	.align		4
.L_295:
        /*0274*/ 	.word	index@(.nv.constant0._ZN6thrust24THRUST_300001_SM_1000_NS8cuda_cub4core6detail13_kernel_agentINS1_8__reduce11ReduceAgentINS0_12zip_iteratorIN4cuda3std3__45tupleIJNS0_10device_ptrIdEENS0_17counting_iteratorIlNS0_11use_defaultESF_SF_EEEEEEEPNSB_IJdlEEESJ_iNS1_9__extrema9arg_max_fIdl7CompareEEEEJSI_SK_iSO_EEEvDpT0_)
        /*0278*/ 	.short	0x0380
        /*027a*/ 	.short	0x001d


	//----- nvinfo : EIATTR_SW_WAR
	.align		4
.L_296:
        /*027c*/ 	.byte	0x04, 0x36
        /*027e*/ 	.short	(.L_298 - .L_297)
.L_297:
        /*0280*/ 	.word	0x00000008
.L_298:


//--------------------- .nv.info._Z20kernel_gaussian_stepPdiiiiS_ --------------------------
	.section	.nv.info._Z20kernel_gaussian_stepPdiiiiS_,"",@"SHT_CUDA_INFO"
	.sectionflags	@""
	.align	4


	//----- nvinfo : EIATTR_CUDA_API_VERSION
	.align		4
        /*0000*/ 	.byte	0x04, 0x37
        /*0002*/ 	.short	(.L_300 - .L_299)
.L_299:
        /*0004*/ 	.word	0x00000082


	//----- nvinfo : EIATTR_KPARAM_INFO
	.align		4
.L_300:
        /*0008*/ 	.byte	0x04, 0x17
        /*000a*/ 	.short	(.L_302 - .L_301)
.L_301:
        /*000c*/ 	.word	0x00000000
        /*0010*/ 	.short	0x0005
        /*0012*/ 	.short	0x0018
        /*0014*/ 	.byte	0x00, 0xf5, 0x21, 0x00


	//----- nvinfo : EIATTR_KPARAM_INFO
	.align		4
.L_302:
        /*0018*/ 	.byte	0x04, 0x17
        /*001a*/ 	.short	(.L_304 - .L_303)
.L_303:
        /*001c*/ 	.word	0x00000000
        /*0020*/ 	.short	0x0004
        /*0022*/ 	.short	0x0014
        /*0024*/ 	.byte	0x00, 0xf0, 0x11, 0x00


	//----- nvinfo : EIATTR_KPARAM_INFO
	.align		4
.L_304:
        /*0028*/ 	.byte	0x04, 0x17
        /*002a*/ 	.short	(.L_306 - .L_305)
.L_305:
        /*002c*/ 	.word	0x00000000
        /*0030*/ 	.short	0x0003
        /*0032*/ 	.short	0x0010
        /*0034*/ 	.byte	0x00, 0xf0, 0x11, 0x00


	//----- nvinfo : EIATTR_KPARAM_INFO
	.align		4
.L_306:
        /*0038*/ 	.byte	0x04, 0x17
        /*003a*/ 	.short	(.L_308 - .L_307)
.L_307:
        /*003c*/ 	.word	0x00000000
        /*0040*/ 	.short	0x0002
        /*0042*/ 	.short	0x000c
        /*0044*/ 	.byte	0x00, 0xf0, 0x11, 0x00


	//----- nvinfo : EIATTR_KPARAM_INFO
	.align		4
.L_308:
        /*0048*/ 	.byte	0x04, 0x17
        /*004a*/ 	.short	(.L_310 - .L_309)
.L_309:
        /*004c*/ 	.word	0x00000000
        /*0050*/ 	.short	0x0001
        /*0052*/ 	.short	0x0008
        /*0054*/ 	.byte	0x00, 0xf0, 0x11, 0x00


	//----- nvinfo : EIATTR_KPARAM_INFO
	.align		4
.L_310:
        /*0058*/ 	.byte	0x04, 0x17
        /*005a*/ 	.short	(.L_312 - .L_311)
.L_311:
        /*005c*/ 	.word	0x00000000
        /*0060*/ 	.short	0x0000
        /*0062*/ 	.short	0x0000
        /*0064*/ 	.byte	0x00, 0xf5, 0x21, 0x00


	//----- nvinfo : EIATTR_SPARSE_MMA_MASK
	.align		4
.L_312:
        /*0068*/ 	.byte	0x03, 0x50
        /*006a*/ 	.short	0x0000


	//----- nvinfo : EIATTR_MAXREG_COUNT
	.align		4
        /*006c*/ 	.byte	0x03, 0x1b
        /*006e*/ 	.short	0x00ff


	//----- nvinfo : EIATTR_NUM_BARRIERS
	.align		4
        /*0070*/ 	.byte	0x02, 0x4c
        /*0072*/ 	.byte	0x01
	.zero		1


	//----- nvinfo : EIATTR_MERCURY_ISA_VERSION
	.align		4
        /*0074*/ 	.byte	0x03, 0x5f
        /*0076*/ 	.short	0x0101


	//----- nvinfo : EIATTR_VRC_CTA_INIT_COUNT
	.align		4
        /*0078*/ 	.byte	0x02, 0x4a
	.zero		1
	.zero		1


	//----- nvinfo : EIATTR_EXIT_INSTR_OFFSETS
	.align		4
        /*007c*/ 	.byte	0x04, 0x1c
        /*007e*/ 	.short	(.L_314 - .L_313)


	//   ....[0]....
.L_313:
        /*0080*/ 	.word	0x00000050


	//   ....[1]....
        /*0084*/ 	.word	0x00000bf0


	//----- nvinfo : EIATTR_CRS_STACK_SIZE
	.align		4
.L_314:
        /*0088*/ 	.byte	0x04, 0x1e
        /*008a*/ 	.short	(.L_316 - .L_315)
.L_315:
        /*008c*/ 	.word	0x00000000


	//----- nvinfo : EIATTR_CBANK_PARAM_SIZE
	.align		4
.L_316:
        /*0090*/ 	.byte	0x03, 0x19
        /*0092*/ 	.short	0x0020


	//----- nvinfo : EIATTR_PARAM_CBANK
	.align		4
        /*0094*/ 	.byte	0x04, 0x0a
        /*0096*/ 	.short	(.L_318 - .L_317)
	.align		4
.L_317:
        /*0098*/ 	.word	index@(.nv.constant0._Z20kernel_gaussian_stepPdiiiiS_)
        /*009c*/ 	.short	0x0380
        /*009e*/ 	.short	0x0020


	//----- nvinfo : EIATTR_SW_WAR
	.align		4
.L_318:
        /*00a0*/ 	.byte	0x04, 0x36
        /*00a2*/ 	.short	(.L_320 - .L_319)
.L_319:
        /*00a4*/ 	.word	0x00000008
.L_320:


//--------------------- .nv.info._Z16kernel_swap_rowsPdiiii --------------------------
	.section	.nv.info._Z16kernel_swap_rowsPdiiii,"",@"SHT_CUDA_INFO"
	.sectionflags	@""
	.align	4


	//----- nvinfo : EIATTR_CUDA_API_VERSION
	.align		4
        /*0000*/ 	.byte	0x04, 0x37
        /*0002*/ 	.short	(.L_322 - .L_321)
.L_321:
        /*0004*/ 	.word	0x00000082


	//----- nvinfo : EIATTR_KPARAM_INFO
	.align		4
.L_322:
        /*0008*/ 	.byte	0x04, 0x17
        /*000a*/ 	.short	(.L_324 - .L_323)
.L_323:
        /*000c*/ 	.word	0x00000000
        /*0010*/ 	.short	0x0004
        /*0012*/ 	.short	0x0014
        /*0014*/ 	.byte	0x00, 0xf0, 0x11, 0x00


	//----- nvinfo : EIATTR_KPARAM_INFO
	.align		4
.L_324:
        /*0018*/ 	.byte	0x04, 0x17
        /*001a*/ 	.short	(.L_326 - .L_325)
.L_325:
        /*001c*/ 	.word	0x00000000
        /*0020*/ 	.short	0x0003
        /*0022*/ 	.short	0x0010
        /*0024*/ 	.byte	0x00, 0xf0, 0x11, 0x00


	//----- nvinfo : EIATTR_KPARAM_INFO
	.align		4
.L_326:
        /*0028*/ 	.byte	0x04, 0x17
        /*002a*/ 	.short	(.L_328 - .L_327)
.L_327:
        /*002c*/ 	.word	0x00000000
        /*0030*/ 	.short	0x0002
        /*0032*/ 	.short	0x000c
        /*0034*/ 	.byte	0x00, 0xf0, 0x11, 0x00


	//----- nvinfo : EIATTR_KPARAM_INFO
	.align		4
.L_328:
        /*0038*/ 	.byte	0x04, 0x17
        /*003a*/ 	.short	(.L_330 - .L_329)
.L_329:
        /*003c*/ 	.word	0x00000000
        /*0040*/ 	.short	0x0001
        /*0042*/ 	.short	0x0008
        /*0044*/ 	.byte	0x00, 0xf0, 0x11, 0x00


	//----- nvinfo : EIATTR_KPARAM_INFO
	.align		4
.L_330:
        /*0048*/ 	.byte	0x04, 0x17
        /*004a*/ 	.short	(.L_332 - .L_331)
.L_331:
        /*004c*/ 	.word	0x00000000
        /*0050*/ 	.short	0x0000
        /*0052*/ 	.short	0x0000
        /*0054*/ 	.byte	0x00, 0xf5, 0x21, 0x00


	//----- nvinfo : EIATTR_SPARSE_MMA_MASK
	.align		4
.L_332:
        /*0058*/ 	.byte	0x03, 0x50
        /*005a*/ 	.short	0x0000


	//----- nvinfo : EIATTR_MAXREG_COUNT
	.align		4
        /*005c*/ 	.byte	0x03, 0x1b
        /*005e*/ 	.short	0x00ff


	//----- nvinfo : EIATTR_MERCURY_ISA_VERSION
	.align		4
        /*0060*/ 	.byte	0x03, 0x5f
        /*0062*/ 	.short	0x0101


	//----- nvinfo : EIATTR_VRC_CTA_INIT_COUNT
	.align		4
        /*0064*/ 	.byte	0x02, 0x4a
	.zero		1
	.zero		1


	//----- nvinfo : EIATTR_EXIT_INSTR_OFFSETS
	.align		4
        /*0068*/ 	.byte	0x04, 0x1c
        /*006a*/ 	.short	(.L_334 - .L_333)


	//   ....[0]....
.L_333:
        /*006c*/ 	.word	0x00000090


	//   ....[1]....
        /*0070*/ 	.word	0x00000400


	//   ....[2]....
        /*0074*/ 	.word	0x00000670


	//----- nvinfo : EIATTR_CRS_STACK_SIZE
	.align		4
.L_334:
        /*0078*/ 	.byte	0x04, 0x1e
        /*007a*/ 	.short	(.L_336 - .L_335)
.L_335:
        /*007c*/ 	.word	0x00000000


	//----- nvinfo : EIATTR_CBANK_PARAM_SIZE
	.align		4
.L_336:
        /*0080*/ 	.byte	0x03, 0x19
        /*0082*/ 	.short	0x0018


	//----- nvinfo : EIATTR_PARAM_CBANK
	.align		4
        /*0084*/ 	.byte	0x04, 0x0a
        /*0086*/ 	.short	(.L_338 - .L_337)
	.align		4
.L_337:
        /*0088*/ 	.word	index@(.nv.constant0._Z16kernel_swap_rowsPdiiii)
        /*008c*/ 	.short	0x0380
        /*008e*/ 	.short	0x0018


	//----- nvinfo : EIATTR_SW_WAR
	.align		4
.L_338:
        /*0090*/ 	.byte	0x04, 0x36
        /*0092*/ 	.short	(.L_340 - .L_339)
.L_339:
        /*0094*/ 	.word	0x00000008
.L_340:


//--------------------- .nv.callgraph             --------------------------
	.section	.nv.callgraph,"",@"SHT_CUDA_CALLGRAPH"
	.align	4
	.sectionentsize	8
	.align		4
        /*0000*/ 	.word	0x00000000
	.align		4
        /*0004*/ 	.word	0xffffffff
	.align		4
        /*0008*/ 	.word	0x00000000
	.align		4
        /*000c*/ 	.word	0xfffffffe
	.align		4
        /*0010*/ 	.word	0x00000000
	.align		4
        /*0014*/ 	.word	0xfffffffd
	.align		4
        /*0018*/ 	.word	0x00000000
	.align		4
        /*001c*/ 	.word	0xfffffffc


//--------------------- .nv.constant4             --------------------------
	.section	.nv.constant4,"a",@progbits
	.align	8
	.align		8
.nv.constant4:
        /*0000*/ 	.dword	_ZN34_INTERNAL_3e2a7024_4_k_cu_e7a25f9c4cuda3std3__45__cpo5beginE
	.align		8
        /*0008*/ 	.dword	_ZN34_INTERNAL_3e2a7024_4_k_cu_e7a25f9c4cuda3std3__45__cpo3endE
	.align		8
        /*0010*/ 	.dword	_ZN34_INTERNAL_3e2a7024_4_k_cu_e7a25f9c4cuda3std3__45__cpo6cbeginE
	.align		8
        /*0018*/ 	.dword	_ZN34_INTERNAL_3e2a7024_4_k_cu_e7a25f9c4cuda3std3__45__cpo4cendE
	.align		8
        /*0020*/ 	.dword	_ZN34_INTERNAL_3e2a7024_4_k_cu_e7a25f9c4cuda3std3__45__cpo6rbeginE
	.align		8
        /*0028*/ 	.dword	_ZN34_INTERNAL_3e2a7024_4_k_cu_e7a25f9c4cuda3std3__45__cpo4rendE
	.align		8
        /*0030*/ 	.dword	_ZN34_INTERNAL_3e2a7024_4_k_cu_e7a25f9c4cuda3std3__45__cpo7crbeginE
	.align		8
        /*0038*/ 	.dword	_ZN34_INTERNAL_3e2a7024_4_k_cu_e7a25f9c4cuda3std3__45__cpo5crendE
	.align		8
        /*0040*/ 	.dword	_ZN34_INTERNAL_3e2a7024_4_k_cu_e7a25f9c4cuda3std3__436_GLOBAL__N__3e2a7024_4_k_cu_e7a25f9c6ignoreE
	.align		8
        /*0048*/ 	.dword	_ZN34_INTERNAL_3e2a7024_4_k_cu_e7a25f9c4cuda3std3__419piecewise_constructE
	.align		8
        /*0050*/ 	.dword	_ZN34_INTERNAL_3e2a7024_4_k_cu_e7a25f9c4cuda3std3__48in_placeE
	.align		8
        /*0058*/ 	.dword	_ZN34_INTERNAL_3e2a7024_4_k_cu_e7a25f9c4cuda3std3__420unreachable_sentinelE
	.align		8
        /*0060*/ 	.dword	_ZN34_INTERNAL_3e2a7024_4_k_cu_e7a25f9c4cuda3std3__47nulloptE
	.align		8
        /*0068*/ 	.dword	_ZN34_INTERNAL_3e2a7024_4_k_cu_e7a25f9c4cuda3std3__48unexpectE
	.align		8
        /*0070*/ 	.dword	_ZN34_INTERNAL_3e2a7024_4_k_cu_e7a25f9c4cuda3std6ranges3__45__cpo4swapE
	.align		8
        /*0078*/ 	.dword	_ZN34_INTERNAL_3e2a7024_4_k_cu_e7a25f9c4cuda3std6ranges3__45__cpo9iter_moveE
	.align		8
        /*0080*/ 	.dword	_ZN34_INTERNAL_3e2a7024_4_k_cu_e7a25f9c4cuda3std6ranges3__45__cpo5beginE
	.align		8
        /*0088*/ 	.dword	_ZN34_INTERNAL_3e2a7024_4_k_cu_e7a25f9c4cuda3std6ranges3__45__cpo3endE
	.align		8
        /*0090*/ 	.dword	_ZN34_INTERNAL_3e2a7024_4_k_cu_e7a25f9c4cuda3std6ranges3__45__cpo6cbeginE
	.align		8
        /*0098*/ 	.dword	_ZN34_INTERNAL_3e2a7024_4_k_cu_e7a25f9c4cuda3std6ranges3__45__cpo4cendE
	.align		8
        /*00a0*/ 	.dword	_ZN34_INTERNAL_3e2a7024_4_k_cu_e7a25f9c4cuda3std6ranges3__45__cpo7advanceE
	.align		8
        /*00a8*/ 	.dword	_ZN34_INTERNAL_3e2a7024_4_k_cu_e7a25f9c4cuda3std6ranges3__45__cpo9iter_swapE
	.align		8
        /*00b0*/ 	.dword	_ZN34_INTERNAL_3e2a7024_4_k_cu_e7a25f9c4cuda3std6ranges3__45__cpo4nextE
	.align		8
        /*00b8*/ 	.dword	_ZN34_INTERNAL_3e2a7024_4_k_cu_e7a25f9c4cuda3std6ranges3__45__cpo4prevE
	.align		8
        /*00c0*/ 	.dword	_ZN34_INTERNAL_3e2a7024_4_k_cu_e7a25f9c4cuda3std6ranges3__45__cpo4dataE
	.align		8
        /*00c8*/ 	.dword	_ZN34_INTERNAL_3e2a7024_4_k_cu_e7a25f9c4cuda3std6ranges3__45__cpo5cdataE
	.align		8
        /*00d0*/ 	.dword	_ZN34_INTERNAL_3e2a7024_4_k_cu_e7a25f9c4cuda3std6ranges3__45__cpo4sizeE
	.align		8
        /*00d8*/ 	.dword	_ZN34_INTERNAL_3e2a7024_4_k_cu_e7a25f9c4cuda3std6ranges3__45__cpo5ssizeE
	.align		8
        /*00e0*/ 	.dword	_ZN34_INTERNAL_3e2a7024_4_k_cu_e7a25f9c4cuda3std6ranges3__45__cpo8distanceE
	.align		8
        /*00e8*/ 	.dword	_ZN34_INTERNAL_3e2a7024_4_k_cu_e7a25f9c6thrust24THRUST_300001_SM_1000_NS8cuda_cub3parE
	.align		8
        /*00f0*/ 	.dword	_ZN34_INTERNAL_3e2a7024_4_k_cu_e7a25f9c6thrust24THRUST_300001_SM_1000_NS8cuda_cub10par_nosyncE
	.align		8
        /*00f8*/ 	.dword	_ZN34_INTERNAL_3e2a7024_4_k_cu_e7a25f9c6thrust24THRUST_300001_SM_1000_NS6system6detail10sequential3seqE
	.align		8
        /*0100*/ 	.dword	_ZN34_INTERNAL_3e2a7024_4_k_cu_e7a25f9c6thrust24THRUST_300001_SM_1000_NS6system3cpp3parE
	.align		8
        /*0108*/ 	.dword	_ZN34_INTERNAL_3e2a7024_4_k_cu_e7a25f9c6thrust24THRUST_300001_SM_1000_NS12placeholders2_1E
	.align		8
        /*0110*/ 	.dword	_ZN34_INTERNAL_3e2a7024_4_k_cu_e7a25f9c6thrust24THRUST_300001_SM_1000_NS12placeholders2_2E
	.align		8
        /*0118*/ 	.dword	_ZN34_INTERNAL_3e2a7024_4_k_cu_e7a25f9c6thrust24THRUST_300001_SM_1000_NS12placeholders2_3E
	.align		8
        /*0120*/ 	.dword	_ZN34_INTERNAL_3e2a7024_4_k_cu_e7a25f9c6thrust24THRUST_300001_SM_1000_NS12placeholders2_4E
	.align		8
        /*0128*/ 	.dword	_ZN34_INTERNAL_3e2a7024_4_k_cu_e7a25f9c6thrust24THRUST_300001_SM_1000_NS12placeholders2_5E
	.align		8
        /*0130*/ 	.dword	_ZN34_INTERNAL_3e2a7024_4_k_cu_e7a25f9c6thrust24THRUST_300001_SM_1000_NS12placeholders2_6E
	.align		8
        /*0138*/ 	.dword	_ZN34_INTERNAL_3e2a7024_4_k_cu_e7a25f9c6thrust24THRUST_300001_SM_1000_NS12placeholders2_7E
	.align		8
        /*0140*/ 	.dword	_ZN34_INTERNAL_3e2a7024_4_k_cu_e7a25f9c6thrust24THRUST_300001_SM_1000_NS12placeholders2_8E
	.align		8
        /*0148*/ 	.dword	_ZN34_INTERNAL_3e2a7024_4_k_cu_e7a25f9c6thrust24THRUST_300001_SM_1000_NS12placeholders2_9E
	.align		8
        /*0150*/ 	.dword	_ZN34_INTERNAL_3e2a7024_4_k_cu_e7a25f9c6thrust24THRUST_300001_SM_1000_NS12placeholders3_10E
	.align		8
        /*0158*/ 	.dword	_ZN34_INTERNAL_3e2a7024_4_k_cu_e7a25f9c6thrust24THRUST_300001_SM_1000_NS3seqE
	.align		8
        /*0160*/ 	.dword	_ZN34_INTERNAL_3e2a7024_4_k_cu_e7a25f9c6thrust24THRUST_300001_SM_1000_NS6deviceE


//--------------------- .text._ZN3cub18CUB_300001_SM_10006detail11EmptyKernelIvEEvv --------------------------
	.section	.text._ZN3cub18CUB_300001_SM_10006detail11EmptyKernelIvEEvv,"ax",@progbits
	.align	128
        .global         _ZN3cub18CUB_300001_SM_10006detail11EmptyKernelIvEEvv
        .type           _ZN3cub18CUB_300001_SM_10006detail11EmptyKernelIvEEvv,@function
        .size           _ZN3cub18CUB_300001_SM_10006detail11EmptyKernelIvEEvv,(.L_x_720 - _ZN3cub18CUB_300001_SM_10006detail11EmptyKernelIvEEvv)
        .other          _ZN3cub18CUB_300001_SM_10006detail11EmptyKernelIvEEvv,@"STO_CUDA_ENTRY STV_DEFAULT"
_ZN3cub18CUB_300001_SM_10006detail11EmptyKernelIvEEvv:
.text._ZN3cub18CUB_300001_SM_10006detail11EmptyKernelIvEEvv:
[----:B------:R-:W-:Y:S01]  /*0000*/  LDC R1, c[0x0][0x37c] ;  /* 0x0000df00ff017b82 */ /* 0x000fe20000000800 */
[----:B------:R-:W-:Y:S05]  /*0010*/  EXIT ;  /* 0x000000000000794d */ /* 0x000fea0003800000 */
.L_x_0:
[----:B------:R-:W-:-:S00]  /*0020*/  BRA `(.L_x_0) ;  /* 0xfffffffc00fc7947 */ /* 0x000fc0000383ffff */
[----:B------:R-:W-:-:S00]  /*0030*/  NOP ;  /* 0x0000000000007918 */ /* 0x000fc00000000000 */
        /* <DEDUP_REMOVED lines=12> */
.L_x_720:


//--------------------- .text._ZN6thrust24THRUST_300001_SM_1000_NS8cuda_cub4core6detail13_kernel_agentINS1_8__reduce11ReduceAgentIPN4cuda3std3__45tupleIJdlEEESC_SB_lNS1_9__extrema9arg_max_fIdl7CompareEEEEJSC_SC_iSG_EEEvDpT0_ --------------------------
	.section	.text._ZN6thrust24THRUST_300001_SM_1000_NS8cuda_cub4core6detail13_kernel_agentINS1_8__reduce11ReduceAgentIPN4cuda3std3__45tupleIJdlEEESC_SB_lNS1_9__extrema9arg_max_fIdl7CompareEEEEJSC_SC_iSG_EEEvDpT0_,"ax",@progbits
	.align	128
        .global         _ZN6thrust24THRUST_300001_SM_1000_NS8cuda_cub4core6detail13_kernel_agentINS1_8__reduce11ReduceAgentIPN4cuda3std3__45tupleIJdlEEESC_SB_lNS1_9__extrema9arg_max_fIdl7CompareEEEEJSC_SC_iSG_EEEvDpT0_
        .type           _ZN6thrust24THRUST_300001_SM_1000_NS8cuda_cub4core6detail13_kernel_agentINS1_8__reduce11ReduceAgentIPN4cuda3std3__45tupleIJdlEEESC_SB_lNS1_9__extrema9arg_max_fIdl7CompareEEEEJSC_SC_iSG_EEEvDpT0_,@function
        .size           _ZN6thrust24THRUST_300001_SM_1000_NS8cuda_cub4core6detail13_kernel_agentINS1_8__reduce11ReduceAgentIPN4cuda3std3__45tupleIJdlEEESC_SB_lNS1_9__extrema9arg_max_fIdl7CompareEEEEJSC_SC_iSG_EEEvDpT0_,(.L_x_721 - _ZN6thrust24THRUST_300001_SM_1000_NS8cuda_cub4core6detail13_kernel_agentINS1_8__reduce11ReduceAgentIPN4cuda3std3__45tupleIJdlEEESC_SB_lNS1_9__extrema9arg_max_fIdl7CompareEEEEJSC_SC_iSG_EEEvDpT0_)
        .other          _ZN6thrust24THRUST_300001_SM_1000_NS8cuda_cub4core6detail13_kernel_agentINS1_8__reduce11ReduceAgentIPN4cuda3std3__45tupleIJdlEEESC_SB_lNS1_9__extrema9arg_max_fIdl7CompareEEEEJSC_SC_iSG_EEEvDpT0_,@"STO_CUDA_ENTRY STV_DEFAULT"
_ZN6thrust24THRUST_300001_SM_1000_NS8cuda_cub4core6detail13_kernel_agentINS1_8__reduce11ReduceAgentIPN4cuda3std3__45tupleIJdlEEESC_SB_lNS1_9__extrema9arg_max_fIdl7CompareEEEEJSC_SC_iSG_EEEvDpT0_:
.text._ZN6thrust24THRUST_300001_SM_1000_NS8cuda_cub4core6detail13_kernel_agentINS1_8__reduce11ReduceAgentIPN4cuda3std3__45tupleIJdlEEESC_SB_lNS1_9__extrema9arg_max_fIdl7CompareEEEEJSC_SC_iSG_EEEvDpT0_:
[----:B------:R-:W-:Y:S01]  /*0000*/  LDC R1, c[0x0][0x37c] ;  /* 0x0000df00ff017b82 */ /* 0x000fe20000000800 */
[----:B------:R-:W0:Y:S02]  /*0010*/  LDCU UR8, c[0x0][0x390] ;  /* 0x00007200ff0877ac */ /* 0x000e240008000800 */
[----:B0-----:R-:W-:-:S13]  /*0020*/  ISETP.NE.AND P0, PT, RZ, UR8, PT ;  /* 0x00000008ff007c0c */ /* 0x001fda000bf05270 */
[----:B------:R-:W-:Y:S05]  /*0030*/  @!P0 EXIT ;  /* 0x000000000000894d */ /* 0x000fea0003800000 */
[----:B------:R-:W-:Y:S01]  /*0040*/  UISETP.GT.AND UP0, UPT, UR8, 0x4ff, UPT ;  /* 0x000004ff0800788c */ /* 0x000fe2000bf04270 */
[----:B------:R-:W-:Y:S01]  /*0050*/  BSSY.RECONVERGENT B0, `(.L_x_1) ;  /* 0x00006c1000007945 */ /* 0x000fe20003800200 */
[----:B------:R-:W0:Y:S07]  /*0060*/  LDCU.64 UR10, c[0x0][0x358] ;  /* 0x00006b00ff0a77ac */ /* 0x000e2e0008000a00 */
[----:B------:R-:W-:Y:S05]  /*0070*/  BRA.U UP0, `(.L_x_2) ;  /* 0x0000003900807547 */ /* 0x000fea000b800000 */
[----:B------:R-:W1:Y:S01]  /*0080*/  S2R R0, SR_TID.X ;  /* 0x0000000000007919 */ /* 0x000e620000002100 */
[----:B------:R-:W2:Y:S01]  /*0090*/  LDCU UR4, c[0x0][0x390] ;  /* 0x00007200ff0477ac */ /* 0x000ea20008000800 */
[----:B------:R-:W-:Y:S01]  /*00a0*/  BSSY.RECONVERGENT B1, `(.L_x_3) ;  /* 0x000000b000017945 */ /* 0x000fe20003800200 */
[----:B------:R-:W-:Y:S02]  /*00b0*/  CS2R R14, SRZ ;  /* 0x00000000000e7805 */ /* 0x000fe4000001ff00 */
[----:B------:R-:W-:Y:S02]  /*00c0*/  CS2R R12, SRZ ;  /* 0x00000000000c7805 */ /* 0x000fe4000001ff00 */
[----:B-1----:R-:W-:Y:S01]  /*00d0*/  ISETP.GE.AND P0, PT, R0, UR8, PT ;  /* 0x0000000800007c0c */ /* 0x002fe2000bf06270 */
[----:B------:R-:W-:-:S12]  /*00e0*/  IMAD.MOV.U32 R19, RZ, RZ, R0 ;  /* 0x000000ffff137224 */ /* 0x000fd800078e0000 */
[----:B--2---:R-:W-:Y:S05]  /*00f0*/  @P0 BRA `(.L_x_4) ;  /* 0x0000000000140947 */ /* 0x004fea0003800000 */
[----:B------:R-:W1:Y:S02]  /*0100*/  LDC.64 R2, c[0x0][0x380] ;  /* 0x0000e000ff027b82 */ /* 0x000e640000000a00 */
[----:B-1----:R-:W-:-:S05]  /*0110*/  IMAD.WIDE.U32 R2, R0, 0x10, R2 ;  /* 0x0000001000027825 */ /* 0x002fca00078e0002 */
[----:B0-----:R1:W5:Y:S04]  /*0120*/  LDG.E.64.CONSTANT R14, desc[UR10][R2.64] ;  /* 0x0000000a020e7981 */ /* 0x001368000c1e9b00 */
[----:B------:R1:W5:Y:S01]  /*0130*/  LDG.E.64.CONSTANT R12, desc[UR10][R2.64+0x8] ;  /* 0x0000080a020c7981 */ /* 0x000362000c1e9b00 */
[----:B------:R-:W-:-:S07]  /*0140*/  VIADD R19, R0, 0x100 ;  /* 0x0000010000137836 */ /* 0x000fce0000000000 */
.L_x_4:
[----:B0-----:R-:W-:Y:S05]  /*0150*/  BSYNC.RECONVERGENT B1 ;  /* 0x0000000000017941 */ /* 0x001fea0003800200 */
.L_x_3:
[----:B------:R-:W-:Y:S01]  /*0160*/  ISETP.GE.AND P0, PT, R19, UR8, PT ;  /* 0x0000000813007c0c */ /* 0x000fe2000bf06270 */
[----:B------:R-:W-:-:S12]  /*0170*/  BSSY.RECONVERGENT B1, `(.L_x_5) ;  /* 0x0000099000017945 */ /* 0x000fd80003800200 */
[----:B------:R-:W-:Y:S05]  /*0180*/  @P0 BRA `(.L_x_6) ;  /* 0x00000008005c0947 */ /* 0x000fea0003800000 */
[----:B------:R-:W-:Y:S01]  /*0190*/  LOP3.LUT R4, RZ, R19, RZ, 0x33, !PT ;  /* 0x00000013ff047212 */ /* 0x000fe200078e33ff */
[----:B------:R-:W-:Y:S04]  /*01a0*/  BSSY.RECONVERGENT B2, `(.L_x_7) ;  /* 0x000002e000027945 */ /* 0x000fe80003800200 */
[----:B------:R-:W-:-:S05]  /*01b0*/  VIADD R4, R4, UR8 ;  /* 0x0000000804047c36 */ /* 0x000fca0008000000 */
[----:B-1----:R-:W-:-:S04]  /*01c0*/  LOP3.LUT R2, R4, 0x300, RZ, 0xc0, !PT ;  /* 0x0000030004027812 */ /* 0x002fc800078ec0ff */
[----:B------:R-:W-:-:S13]  /*01d0*/  ISETP.NE.AND P0, PT, R2, 0x300, PT ;  /* 0x000003000200780c */ /* 0x000fda0003f05270 */
[----:B------:R-:W-:Y:S05]  /*01e0*/  @!P0 BRA `(.L_x_8) ;  /* 0x0000000000a48947 */ /* 0x000fea0003800000 */
[----:B------:R-:W0:Y:S01]  /*01f0*/  LDC.64 R2, c[0x0][0x380] ;  /* 0x0000e000ff027b82 */ /* 0x000e220000000a00 */
[----:B------:R-:W-:-:S04]  /*0200*/  LEA.HI R5, R4, 0x1, RZ, 0x18 ;  /* 0x0000000104057811 */ /* 0x000fc800078fc0ff */
[----:B------:R-:W-:-:S05]  /*0210*/  LOP3.LUT R5, R5, 0x3, RZ, 0xc0, !PT ;  /* 0x0000000305057812 */ /* 0x000fca00078ec0ff */
[----:B------:R-:W-:Y:S02]  /*0220*/  IMAD.MOV R5, RZ, RZ, -R5 ;  /* 0x000000ffff057224 */ /* 0x000fe400078e0a05 */
[----:B0-----:R-:W-:-:S04]  /*0230*/  IMAD.WIDE.U32 R2, R19, 0x10, R2 ;  /* 0x0000001013027825 */ /* 0x001fc800078e0002 */
[----:B------:R-:W-:-:S07]  /*0240*/  IMAD.MOV.U32 R16, RZ, RZ, R2 ;  /* 0x000000ffff107224 */ /* 0x000fce00078e0002 */
.L_x_11:
[----:B------:R-:W-:-:S05]  /*0250*/  IMAD.MOV.U32 R2, RZ, RZ, R16 ;  /* 0x000000ffff027224 */ /* 0x000fca00078e0010 */
[----:B------:R-:W2:Y:S04]  /*0260*/  LDG.E.64.CONSTANT R8, desc[UR10][R2.64] ;  /* 0x0000000a02087981 */ /* 0x000ea8000c1e9b00 */
[----:B------:R-:W3:Y:S01]  /*0270*/  LDG.E.64.CONSTANT R10, desc[UR10][R2.64+0x8] ;  /* 0x0000080a020a7981 */ /* 0x000ee2000c1e9b00 */
[----:B------:R-:W-:Y:S01]  /*0280*/  VIADD R5, R5, 0x1 ;  /* 0x0000000105057836 */ /* 0x000fe20000000000 */
[----:B------:R-:W-:Y:S01]  /*0290*/  BSSY.RECONVERGENT B3, `(.L_x_9) ;  /* 0x000001b000037945 */ /* 0x000fe20003800200 */
[----:B-----5:R-:W-:Y:S01]  /*02a0*/  IMAD.MOV.U32 R21, RZ, RZ, R13 ;  /* 0x000000ffff157224 */ /* 0x020fe200078e000d */
[----:B------:R-:W-:Y:S01]  /*02b0*/  IADD3 R16, P3, PT, R2, 0x1000, RZ ;  /* 0x0000100002107810 */ /* 0x000fe20007f7e0ff */
[----:B------:R-:W-:Y:S01]  /*02c0*/  IMAD.MOV.U32 R17, RZ, RZ, R12 ;  /* 0x000000ffff117224 */ /* 0x000fe200078e000c */
[----:B------:R-:W-:Y:S01]  /*02d0*/  ISETP.NE.AND P2, PT, R5, RZ, PT ;  /* 0x000000ff0500720c */ /* 0x000fe20003f45270 */
[----:B------:R-:W-:-:S02]  /*02e0*/  IMAD.MOV.U32 R6, RZ, RZ, R14 ;  /* 0x000000ffff067224 */ /* 0x000fc400078e000e */
[----:B------:R-:W-:Y:S01]  /*02f0*/  IMAD.MOV.U32 R7, RZ, RZ, R15 ;  /* 0x000000ffff077224 */ /* 0x000fe200078e000f */
[----:B--2---:R-:W-:Y:S01]  /*0300*/  DSETP.GEU.AND P0, PT, |R14|, |R8|, PT ;  /* 0x400000080e00722a */ /* 0x004fe20003f0e200 */
[----:B------:R-:W-:Y:S02]  /*0310*/  IMAD.MOV.U32 R14, RZ, RZ, R8 ;  /* 0x000000ffff0e7224 */ /* 0x000fe400078e0008 */
[----:B---3--:R-:W-:Y:S02]  /*0320*/  IMAD.MOV.U32 R12, RZ, RZ, R10 ;  /* 0x000000ffff0c7224 */ /* 0x008fe400078e000a */
[----:B------:R-:W-:Y:S02]  /*0330*/  IMAD.MOV.U32 R13, RZ, RZ, R11 ;  /* 0x000000ffff0d7224 */ /* 0x000fe400078e000b */
[----:B------:R-:W-:-:S07]  /*0340*/  IMAD.MOV.U32 R15, RZ, RZ, R9 ;  /* 0x000000ffff0f7224 */ /* 0x000fce00078e0009 */
[----:B------:R-:W-:Y:S05]  /*0350*/  @!P0 BRA `(.L_x_10) ;  /* 0x0000000000388947 */ /* 0x000fea0003800000 */
[----:B------:R-:W-:Y:S01]  /*0360*/  DSETP.GEU.AND P0, PT, |R8|, |R6|, PT ;  /* 0x400000060800722a */ /* 0x000fe20003f0e200 */
[----:B------:R-:W-:Y:S02]  /*0370*/  IMAD.MOV.U32 R14, RZ, RZ, R6 ;  /* 0x000000ffff0e7224 */ /* 0x000fe400078e0006 */
[----:B------:R-:W-:Y:S02]  /*0380*/  IMAD.MOV.U32 R15, RZ, RZ, R7 ;  /* 0x000000ffff0f7224 */ /* 0x000fe400078e0007 */
[----:B------:R-:W-:Y:S02]  /*0390*/  IMAD.MOV.U32 R12, RZ, RZ, R17 ;  /* 0x000000ffff0c7224 */ /* 0x000fe400078e0011 */
[----:B------:R-:W-:-:S07]  /*03a0*/  IMAD.MOV.U32 R13, RZ, RZ, R21 ;  /* 0x000000ffff0d7224 */ /* 0x000fce00078e0015 */
[----:B------:R-:W-:Y:S05]  /*03b0*/  @!P0 BRA `(.L_x_10) ;  /* 0x0000000000208947 */ /* 0x000fea0003800000 */
[CC--:B------:R-:W-:Y:S02]  /*03c0*/  ISETP.GE.U32.AND P1, PT, R17.reuse, R10.reuse, PT ;  /* 0x0000000a1100720c */ /* 0x0c0fe40003f26070 */
[----:B------:R-:W-:Y:S02]  /*03d0*/  ISETP.LT.U32.AND P0, PT, R17, R10, PT ;  /* 0x0000000a1100720c */ /* 0x000fe40003f01070 */
[CC--:B------:R-:W-:Y:S02]  /*03e0*/  ISETP.GE.AND.EX P1, PT, R21.reuse, R11.reuse, PT, P1 ;  /* 0x0000000b1500720c */ /* 0x0c0fe40003f26310 */
[----:B------:R-:W-:Y:S02]  /*03f0*/  ISETP.LT.AND.EX P0, PT, R21, R11, PT, P0 ;  /* 0x0000000b1500720c */ /* 0x000fe40003f01300 */
[----:B------:R-:W-:Y:S02]  /*0400*/  FSEL R14, R6, R8, !P1 ;  /* 0x00000008060e7208 */ /* 0x000fe40004800000 */
[----:B------:R-:W-:-:S02]  /*0410*/  FSEL R15, R7, R9, !P1 ;  /* 0x00000009070f7208 */ /* 0x000fc40004800000 */
[----:B------:R-:W-:Y:S02]  /*0420*/  SEL R12, R17, R10, P0 ;  /* 0x0000000a110c7207 */ /* 0x000fe40000000000 */
[----:B------:R-:W-:-:S07]  /*0430*/  SEL R13, R21, R11, P0 ;  /* 0x0000000b150d7207 */ /* 0x000fce0000000000 */
.L_x_10:
[----:B------:R-:W-:Y:S05]  /*0440*/  BSYNC.RECONVERGENT B3 ;  /* 0x0000000000037941 */ /* 0x000fea0003800200 */
.L_x_9:
[----:B------:R-:W-:Y:S02]  /*0450*/  IMAD.X R3, RZ, RZ, R3, P3 ;  /* 0x000000ffff037224 */ /* 0x000fe400018e0603 */
[----:B------:R-:W-:Y:S01]  /*0460*/  VIADD R19, R19, 0x100 ;  /* 0x0000010013137836 */ /* 0x000fe20000000000 */
[----:B------:R-:W-:Y:S06]  /*0470*/  @P2 BRA `(.L_x_11) ;  /* 0xfffffffc00742947 */ /* 0x000fec000383ffff */
.L_x_8:
[----:B------:R-:W-:Y:S05]  /*0480*/  BSYNC.RECONVERGENT B2 ;  /* 0x0000000000027941 */ /* 0x000fea0003800200 */
.L_x_7:
[----:B------:R-:W0:Y:S01]  /*0490*/  LDC.64 R8, c[0x0][0x380] ;  /* 0x0000e000ff087b82 */ /* 0x000e220000000a00 */
[----:B------:R-:W-:-:S13]  /*04a0*/  ISETP.GE.U32.AND P0, PT, R4, 0x300, PT ;  /* 0x000003000400780c */ /* 0x000fda0003f06070 */
[----:B------:R-:W-:Y:S05]  /*04b0*/  @!P0 BRA `(.L_x_6) ;  /* 0x0000000400908947 */ /* 0x000fea0003800000 */
.L_x_20:
[----:B0-----:R-:W-:-:S05]  /*04c0*/  IMAD.WIDE R20, R19, 0x10, R8 ;  /* 0x0000001013147825 */ /* 0x001fca00078e0208 */
[----:B------:R-:W2:Y:S04]  /*04d0*/  LDG.E.64.CONSTANT R10, desc[UR10][R20.64] ;  /* 0x0000000a140a7981 */ /* 0x000ea8000c1e9b00 */
[----:B------:R-:W3:Y:S04]  /*04e0*/  LDG.E.64.CONSTANT R16, desc[UR10][R20.64+0x8] ;  /* 0x0000080a14107981 */ /* 0x000ee8000c1e9b00 */
[----:B-----5:R0:W5:Y:S04]  /*04f0*/  LDG.E.64.CONSTANT R6, desc[UR10][R20.64+0x1000] ;  /* 0x0010000a14067981 */ /* 0x020168000c1e9b00 */
[----:B------:R0:W5:Y:S01]  /*0500*/  LDG.E.64.CONSTANT R4, desc[UR10][R20.64+0x1008] ;  /* 0x0010080a14047981 */ /* 0x000162000c1e9b00 */
[----:B------:R-:W-:Y:S01]  /*0510*/  BSSY.RECONVERGENT B2, `(.L_x_12) ;  /* 0x0000015000027945 */ /* 0x000fe20003800200 */
[----:B--2---:R-:W-:Y:S01]  /*0520*/  DSETP.GEU.AND P0, PT, |R14|, |R10|, PT ;  /* 0x4000000a0e00722a */ /* 0x004fe20003f0e200 */
[----:B------:R-:W-:-:S02]  /*0530*/  IMAD.MOV.U32 R2, RZ, RZ, R10 ;  /* 0x000000ffff027224 */ /* 0x000fc400078e000a */
[----:B------:R-:W-:Y:S02]  /*0540*/  IMAD.MOV.U32 R3, RZ, RZ, R11 ;  /* 0x000000ffff037224 */ /* 0x000fe400078e000b */
[----:B---3--:R-:W-:Y:S02]  /*0550*/  IMAD.MOV.U32 R23, RZ, RZ, R16 ;  /* 0x000000ffff177224 */ /* 0x008fe400078e0010 */
[----:B------:R-:W-:-:S07]  /*0560*/  IMAD.MOV.U32 R25, RZ, RZ, R17 ;  /* 0x000000ffff197224 */ /* 0x000fce00078e0011 */
[----:B0-----:R-:W-:Y:S05]  /*0570*/  @!P0 BRA `(.L_x_13) ;  /* 0x0000000000388947 */ /* 0x001fea0003800000 */
[----:B------:R-:W-:Y:S01]  /*0580*/  DSETP.GEU.AND P0, PT, |R10|, |R14|, PT ;  /* 0x4000000e0a00722a */ /* 0x000fe20003f0e200 */
[----:B------:R-:W-:Y:S02]  /*0590*/  IMAD.MOV.U32 R23, RZ, RZ, R12 ;  /* 0x000000ffff177224 */ /* 0x000fe400078e000c */
[----:B------:R-:W-:Y:S02]  /*05a0*/  IMAD.MOV.U32 R25, RZ, RZ, R13 ;  /* 0x000000ffff197224 */ /* 0x000fe400078e000d */
[----:B------:R-:W-:Y:S02]  /*05b0*/  IMAD.MOV.U32 R2, RZ, RZ, R14 ;  /* 0x000000ffff027224 */ /* 0x000fe400078e000e */
[----:B------:R-:W-:-:S07]  /*05c0*/  IMAD.MOV.U32 R3, RZ, RZ, R15 ;  /* 0x000000ffff037224 */ /* 0x000fce00078e000f */
[----:B------:R-:W-:Y:S05]  /*05d0*/  @!P0 BRA `(.L_x_13) ;  /* 0x0000000000208947 */ /* 0x000fea0003800000 */
[CC--:B------:R-:W-:Y:S02]  /*05e0*/  ISETP.LT.U32.AND P1, PT, R12.reuse, R16.reuse, PT ;  /* 0x000000100c00720c */ /* 0x0c0fe40003f21070 */
[CC--:B------:R-:W-:Y:S02]  /*05f0*/  ISETP.GE.U32.AND P0, PT, R12.reuse, R16.reuse, PT ;  /* 0x000000100c00720c */ /* 0x0c0fe40003f06070 */
[CC--:B------:R-:W-:Y:S02]  /*0600*/  ISETP.LT.AND.EX P1, PT, R13.reuse, R17.reuse, PT, P1 ;  /* 0x000000110d00720c */ /* 0x0c0fe40003f21310 */
[CC--:B------:R-:W-:Y:S02]  /*0610*/  ISETP.GE.AND.EX P0, PT, R13.reuse, R17.reuse, PT, P0 ;  /* 0x000000110d00720c */ /* 0x0c0fe40003f06300 */
[----:B------:R-:W-:Y:S02]  /*0620*/  SEL R23, R12, R16, P1 ;  /* 0x000000100c177207 */ /* 0x000fe40000800000 */
[----:B------:R-:W-:-:S02]  /*0630*/  SEL R25, R13, R17, P1 ;  /* 0x000000110d197207 */ /* 0x000fc40000800000 */
[----:B------:R-:W-:Y:S02]  /*0640*/  FSEL R2, R14, R10, !P0 ;  /* 0x0000000a0e027208 */ /* 0x000fe40004000000 */
[----:B------:R-:W-:-:S07]  /*0650*/  FSEL R3, R15, R11, !P0 ;  /* 0x0000000b0f037208 */ /* 0x000fce0004000000 */
.L_x_13:
[----:B------:R-:W-:Y:S05]  /*0660*/  BSYNC.RECONVERGENT B2 ;  /* 0x0000000000027941 */ /* 0x000fea0003800200 */
.L_x_12:
[----:B------:R0:W5:Y:S04]  /*0670*/  LDG.E.64.CONSTANT R14, desc[UR10][R20.64+0x2000] ;  /* 0x0020000a140e7981 */ /* 0x000168000c1e9b00 */
[----:B------:R0:W5:Y:S04]  /*0680*/  LDG.E.64.CONSTANT R12, desc[UR10][R20.64+0x2008] ;  /* 0x0020080a140c7981 */ /* 0x000168000c1e9b00 */
[----:B------:R0:W5:Y:S04]  /*0690*/  LDG.E.64.CONSTANT R10, desc[UR10][R20.64+0x3000] ;  /* 0x0030000a140a7981 */ /* 0x000168000c1e9b00 */
[----:B------:R0:W5:Y:S02]  /*06a0*/  LDG.E.64.CONSTANT R16, desc[UR10][R20.64+0x3008] ;  /* 0x0030080a14107981 */ /* 0x000164000c1e9b00 */
[----:B-----5:R-:W-:Y:S01]  /*06b0*/  DSETP.GEU.AND P0, PT, |R2|, |R6|, PT ;  /* 0x400000060200722a */ /* 0x020fe20003f0e200 */
[----:B------:R-:W-:Y:S01]  /*06c0*/  BSSY.RECONVERGENT B2, `(.L_x_14) ;  /* 0x0000014000027945 */ /* 0x000fe20003800200 */
[----:B------:R-:W-:-:S02]  /*06d0*/  IMAD.MOV.U32 R26, RZ, RZ, R6 ;  /* 0x000000ffff1a7224 */ /* 0x000fc400078e0006 */
[----:B------:R-:W-:Y:S02]  /*06e0*/  IMAD.MOV.U32 R27, RZ, RZ, R7 ;  /* 0x000000ffff1b7224 */ /* 0x000fe400078e0007 */
[----:B------:R-:W-:Y:S02]  /*06f0*/  IMAD.MOV.U32 R29, RZ, RZ, R4 ;  /* 0x000000ffff1d7224 */ /* 0x000fe400078e0004 */
[----:B------:R-:W-:-:S06]  /*0700*/  IMAD.MOV.U32 R18, RZ, RZ, R5 ;  /* 0x000000ffff127224 */ /* 0x000fcc00078e0005 */
[----:B0-----:R-:W-:Y:S05]  /*0710*/  @!P0 BRA `(.L_x_15) ;  /* 0x0000000000388947 */ /* 0x001fea0003800000 */
        /* <DEDUP_REMOVED lines=14> */
.L_x_15:
[----:B------:R-:W-:Y:S05]  /*0800*/  BSYNC.RECONVERGENT B2 ;  /* 0x0000000000027941 */ /* 0x000fea0003800200 */
.L_x_14:
[----:B------:R-:W-:Y:S01]  /*0810*/  DSETP.GEU.AND P0, PT, |R26|, |R14|, PT ;  /* 0x4000000e1a00722a */ /* 0x000fe20003f0e200 */
[----:B------:R-:W-:Y:S01]  /*0820*/  BSSY.RECONVERGENT B2, `(.L_x_16) ;  /* 0x0000014000027945 */ /* 0x000fe20003800200 */
[----:B------:R-:W-:Y:S02]  /*0830*/  IMAD.MOV.U32 R2, RZ, RZ, R14 ;  /* 0x000000ffff027224 */ /* 0x000fe400078e000e */
[----:B------:R-:W-:Y:S02]  /*0840*/  IMAD.MOV.U32 R3, RZ, RZ, R15 ;  /* 0x000000ffff037224 */ /* 0x000fe400078e000f */
[----:B------:R-:W-:Y:S02]  /*0850*/  IMAD.MOV.U32 R5, RZ, RZ, R12 ;  /* 0x000000ffff057224 */ /* 0x000fe400078e000c */
[----:B------:R-:W-:-:S06]  /*0860*/  IMAD.MOV.U32 R7, RZ, RZ, R13 ;  /* 0x000000ffff077224 */ /* 0x000fcc00078e000d */
        /* <DEDUP_REMOVED lines=15> */
.L_x_17:
[----:B------:R-:W-:Y:S05]  /*0960*/  BSYNC.RECONVERGENT B2 ;  /* 0x0000000000027941 */ /* 0x000fea0003800200 */
.L_x_16:
        /* <DEDUP_REMOVED lines=21> */
.L_x_19:
[----:B------:R-:W-:Y:S05]  /*0ac0*/  BSYNC.RECONVERGENT B2 ;  /* 0x0000000000027941 */ /* 0x000fea0003800200 */
.L_x_18:
[----:B------:R-:W-:-:S05]  /*0ad0*/  VIADD R19, R19, 0x400 ;  /* 0x0000040013137836 */ /* 0x000fca0000000000 */
[----:B------:R-:W-:-:S13]  /*0ae0*/  ISETP.GE.AND P0, PT, R19, UR4, PT ;  /* 0x0000000413007c0c */ /* 0x000fda000bf06270 */
[----:B------:R-:W-:Y:S05]  /*0af0*/  @!P0 BRA `(.L_x_20) ;  /* 0xfffffff800708947 */ /* 0x000fea000383ffff */
.L_x_6:
[----:B------:R-:W-:Y:S05]  /*0b00*/  BSYNC.RECONVERGENT B1 ;  /* 0x0000000000017941 */ /* 0x000fea0003800200 */
.L_x_5:
[----:B------:R-:W2:Y:S02]  /*0b10*/  LDCU UR6, c[0x0][0x390] ;  /* 0x00007200ff0677ac */ /* 0x000ea40008000800 */
[----:B--2---:R-:W-:-:S09]  /*0b20*/  UISETP.GE.AND UP0, UPT, UR6, 0x100, UPT ;  /* 0x000001000600788c */ /* 0x004fd2000bf06270 */
[----:B------:R-:W-:Y:S05]  /*0b30*/  BRA.U !UP0, `(.L_x_21) ;  /* 0x0000001508507547 */ /* 0x000fea000b800000 */
[----:B0-----:R-:W0:Y:S01]  /*0b40*/  S2R R9, SR_LANEID ;  /* 0x0000000000097919 */ /* 0x001e220000000000 */
[----:B------:R-:W-:Y:S01]  /*0b50*/  BSSY.RECONVERGENT B1, `(.L_x_22) ;  /* 0x000001f000017945 */ /* 0x000fe20003800200 */
[----:B-----5:R-:W-:Y:S01]  /*0b60*/  IMAD.MOV.U32 R11, RZ, RZ, R12 ;  /* 0x000000ffff0b7224 */ /* 0x020fe200078e000c */
[----:B------:R2:W3:Y:S01]  /*0b70*/  SHFL.DOWN PT, R4, R14, 0x1, 0x1f ;  /* 0x08201f000e047f89 */ /* 0x0004e200000e0000 */
[----:B------:R-:W-:Y:S02]  /*0b80*/  IMAD.MOV.U32 R16, RZ, RZ, R13 ;  /* 0x000000ffff107224 */ /* 0x000fe400078e000d */
[----:B-1----:R-:W-:Y:S01]  /*0b90*/  IMAD.MOV.U32 R2, RZ, RZ, R14 ;  /* 0x000000ffff027224 */ /* 0x002fe200078e000e */
[----:B------:R2:W1:Y:S01]  /*0ba0*/  SHFL.DOWN PT, R5, R15, 0x1, 0x1f ;  /* 0x08201f000f057f89 */ /* 0x00046200000e0000 */
[----:B------:R-:W-:-:S03]  /*0bb0*/  IMAD.MOV.U32 R3, RZ, RZ, R15 ;  /* 0x000000ffff037224 */ /* 0x000fc600078e000f */
[----:B------:R2:W4:Y:S04]  /*0bc0*/  SHFL.DOWN PT, R7, R12, 0x1, 0x1f ;  /* 0x08201f000c077f89 */ /* 0x00052800000e0000 */
[----:B------:R2:W1:Y:S01]  /*0bd0*/  SHFL.DOWN PT, R17, R13, 0x1, 0x1f ;  /* 0x08201f000d117f89 */ /* 0x00046200000e0000 */
[----:B0-----:R-:W-:-:S13]  /*0be0*/  ISETP.GT.AND P0, PT, R9, 0x1e, PT ;  /* 0x0000001e0900780c */ /* 0x001fda0003f04270 */
[----:B-1234-:R-:W-:Y:S05]  /*0bf0*/  @P0 BRA `(.L_x_23) ;  /* 0x0000000000500947 */ /* 0x01efea0003800000 */
[----:B------:R-:W-:Y:S01]  /*0c00*/  DSETP.GEU.AND P0, PT, |R14|, |R4|, PT ;  /* 0x400000040e00722a */ /* 0x000fe20003f0e200 */
[----:B------:R-:W-:Y:S02]  /*0c10*/  IMAD.MOV.U32 R11, RZ, RZ, R7 ;  /* 0x000000ffff0b7224 */ /* 0x000fe400078e0007 */
[----:B------:R-:W-:Y:S02]  /*0c20*/  IMAD.MOV.U32 R16, RZ, RZ, R17 ;  /* 0x000000ffff107224 */ /* 0x000fe400078e0011 */
        /* <DEDUP_REMOVED lines=9> */
[CC--:B------:R-:W-:Y:S02]  /*0cc0*/  ISETP.LT.U32.AND P1, PT, R12.reuse, R7.reuse, PT ;  /* 0x000000070c00720c */ /* 0x0c0fe40003f21070 */
[C---:B------:R-:W-:Y:S02]  /*0cd0*/  ISETP.GE.U32.AND P0, PT, R12.reuse, R7, PT ;  /* 0x000000070c00720c */ /* 0x040fe40003f06070 */
[CC--:B------:R-:W-:Y:S02]  /*0ce0*/  ISETP.LT.AND.EX P1, PT, R13.reuse, R17.reuse, PT, P1 ;  /* 0x000000110d00720c */ /* 0x0c0fe40003f21310 */
[C---:B------:R-:W-:Y:S02]  /*0cf0*/  ISETP.GE.AND.EX P0, PT, R13.reuse, R17, PT, P0 ;  /* 0x000000110d00720c */ /* 0x040fe40003f06300 */
[----:B------:R-:W-:Y:S02]  /*0d00*/  SEL R11, R12, R7, P1 ;  /* 0x000000070c0b7207 */ /* 0x000fe40000800000 */
[----:B------:R-:W-:-:S02]  /*0d10*/  SEL R16, R13, R17, P1 ;  /* 0x000000110d107207 */ /* 0x000fc40000800000 */
[----:B------:R-:W-:Y:S02]  /*0d20*/  FSEL R2, R14, R4, !P0 ;  /* 0x000000040e027208 */ /* 0x000fe40004000000 */
[----:B------:R-:W-:-:S07]  /*0d30*/  FSEL R3, R15, R5, !P0 ;  /* 0x000000050f037208 */ /* 0x000fce0004000000 */
.L_x_23:
[----:B------:R-:W-:Y:S05]  /*0d40*/  BSYNC.RECONVERGENT B1 ;  /* 0x0000000000017941 */ /* 0x000fea0003800200 */
.L_x_22:
[----:B------:R-:W-:Y:S01]  /*0d50*/  ISETP.GT.AND P0, PT, R9, 0x1d, PT ;  /* 0x0000001d0900780c */ /* 0x000fe20003f04270 */
[----:B------:R0:W1:Y:S01]  /*0d60*/  SHFL.DOWN PT, R6, R2, 0x2, 0x1f ;  /* 0x08401f0002067f89 */ /* 0x00006200000e0000 */
[----:B------:R-:W-:Y:S01]  /*0d70*/  BSSY.RECONVERGENT B1, `(.L_x_24) ;  /* 0x000001d000017945 */ /* 0x000fe20003800200 */
[----:B------:R-:W-:Y:S02]  /*0d80*/  IMAD.MOV.U32 R8, RZ, RZ, R11 ;  /* 0x000000ffff087224 */ /* 0x000fe400078e000b */
[----:B------:R0:W2:Y:S01]  /*0d90*/  SHFL.DOWN PT, R7, R3, 0x2, 0x1f ;  /* 0x08401f0003077f89 */ /* 0x0000a200000e0000 */
[----:B------:R-:W-:Y:S02]  /*0da0*/  IMAD.MOV.U32 R10, RZ, RZ, R16 ;  /* 0x000000ffff0a7224 */ /* 0x000fe400078e0010 */
[----:B------:R-:W-:Y:S01]  /*0db0*/  IMAD.MOV.U32 R4, RZ, RZ, R2 ;  /* 0x000000ffff047224 */ /* 0x000fe200078e0002 */
[----:B------:R0:W3:Y:S01]  /*0dc0*/  SHFL.DOWN PT, R12, R11, 0x2, 0x1f ;  /* 0x08401f000b0c7f89 */ /* 0x0000e200000e0000 */
[----:B------:R-:W-:-:S03]  /*0dd0*/  IMAD.MOV.U32 R5, RZ, RZ, R3 ;  /* 0x000000ffff057224 */ /* 0x000fc600078e0003 */
[----:B------:R0:W4:Y:S01]  /*0de0*/  SHFL.DOWN PT, R13, R16, 0x2, 0x1f ;  /* 0x08401f00100d7f89 */ /* 0x00012200000e0000 */
[----:B------:R-:W-:Y:S05]  /*0df0*/  @P0 BRA `(.L_x_25) ;  /* 0x0000000000500947 */ /* 0x000fea0003800000 */
[----:B-12---:R-:W-:Y:S01]  /*0e00*/  DSETP.GEU.AND P0, PT, |R2|, |R6|, PT ;  /* 0x400000060200722a */ /* 0x006fe20003f0e200 */
[----:B---3--:R-:W-:Y:S02]  /*0e10*/  IMAD.MOV.U32 R8, RZ, RZ, R12 ;  /* 0x000000ffff087224 */ /* 0x008fe400078e000c */
[----:B----4-:R-:W-:Y:S02]  /*0e20*/  IMAD.MOV.U32 R10, RZ, RZ, R13 ;  /* 0x000000ffff0a7224 */ /* 0x010fe400078e000d */
        /* <DEDUP_REMOVED lines=17> */
.L_x_25:
[----:B------:R-:W-:Y:S05]  /*0f40*/  BSYNC.RECONVERGENT B1 ;  /* 0x0000000000017941 */ /* 0x000fea0003800200 */
.L_x_24:
[----:B------:R-:W-:Y:S01]  /*0f50*/  ISETP.GT.AND P0, PT, R9, 0x1b, PT ;  /* 0x0000001b0900780c */ /* 0x000fe20003f04270 */
[----:B-1----:R1:W1:Y:S01]  /*0f60*/  SHFL.DOWN PT, R6, R4, 0x4, 0x1f ;  /* 0x08801f0004067f89 */ /* 0x00226200000e0000 */
[----:B------:R-:W-:Y:S01]  /*0f70*/  BSSY.RECONVERGENT B1, `(.L_x_26) ;  /* 0x000001d000017945 */ /* 0x000fe20003800200 */
[----:B0-----:R-:W-:Y:S02]  /*0f80*/  IMAD.MOV.U32 R11, RZ, RZ, R8 ;  /* 0x000000ffff0b7224 */ /* 0x001fe400078e0008 */
[----:B--2---:R0:W2:Y:S01]  /*0f90*/  SHFL.DOWN PT, R7, R5, 0x4, 0x1f ;  /* 0x08801f0005077f89 */ /* 0x0040a200000e0000 */
[----:B---3--:R-:W-:Y:S02]  /*0fa0*/  IMAD.MOV.U32 R12, RZ, RZ, R10 ;  /* 0x000000ffff0c7224 */ /* 0x008fe400078e000a */
[----:B------:R-:W-:Y:S01]  /*0fb0*/  IMAD.MOV.U32 R2, RZ, RZ, R4 ;  /* 0x000000ffff027224 */ /* 0x000fe200078e0004 */
[----:B----4-:R0:W3:Y:S01]  /*0fc0*/  SHFL.DOWN PT, R13, R8, 0x4, 0x1f ;  /* 0x08801f00080d7f89 */ /* 0x0100e200000e0000 */
        /* <DEDUP_REMOVED lines=23> */
.L_x_27:
[----:B------:R-:W-:Y:S05]  /*1140*/  BSYNC.RECONVERGENT B1 ;  /* 0x0000000000017941 */ /* 0x000fea0003800200 */
.L_x_26:
[----:B------:R-:W-:Y:S01]  /*1150*/  ISETP.GT.AND P0, PT, R9, 0x17, PT ;  /* 0x000000170900780c */ /* 0x000fe20003f04270 */
[----:B-1----:R1:W1:Y:S01]  /*1160*/  SHFL.DOWN PT, R6, R2, 0x8, 0x1f ;  /* 0x09001f0002067f89 */ /* 0x00226200000e0000 */
[----:B------:R-:W-:Y:S01]  /*1170*/  BSSY.RECONVERGENT B1, `(.L_x_28) ;  /* 0x000001d000017945 */ /* 0x000fe20003800200 */
[----:B0-----:R-:W-:Y:S02]  /*1180*/  IMAD.MOV.U32 R8, RZ, RZ, R11 ;  /* 0x000000ffff087224 */ /* 0x001fe400078e000b */
[----:B--2---:R0:W2:Y:S01]  /*1190*/  SHFL.DOWN PT, R7, R3, 0x8, 0x1f ;  /* 0x09001f0003077f89 */ /* 0x0040a200000e0000 */
[----:B------:R-:W-:Y:S02]  /*11a0*/  IMAD.MOV.U32 R10, RZ, RZ, R12 ;  /* 0x000000ffff0a7224 */ /* 0x000fe400078e000c */
[----:B------:R-:W-:Y:S01]  /*11b0*/  IMAD.MOV.U32 R4, RZ, RZ, R2 ;  /* 0x000000ffff047224 */ /* 0x000fe200078e0002 */
[----:B------:R0:W0:Y:S01]  /*11c0*/  SHFL.DOWN PT, R14, R11, 0x8, 0x1f ;  /* 0x09001f000b0e7f89 */ /* 0x00002200000e0000 */
[----:B------:R-:W-:-:S03]  /*11d0*/  IMAD.MOV.U32 R5, RZ, RZ, R3 ;  /* 0x000000ffff057224 */ /* 0x000fc600078e0003 */
[----:B---3--:R3:W0:Y:S01]  /*11e0*/  SHFL.DOWN PT, R13, R12, 0x8, 0x1f ;  /* 0x09001f000c0d7f89 */ /* 0x00862200000e0000 */
[----:B------:R-:W-:Y:S05]  /*11f0*/  @P0 BRA `(.L_x_29) ;  /* 0x0000000000500947 */ /* 0x000fea0003800000 */
[----:B-12---:R-:W-:Y:S01]  /*1200*/  DSETP.GEU.AND P0, PT, |R2|, |R6|, PT ;  /* 0x400000060200722a */ /* 0x006fe20003f0e200 */
[----:B0-----:R-:W-:Y:S02]  /*1210*/  IMAD.MOV.U32 R8, RZ, RZ, R14 ;  /* 0x000000ffff087224 */ /* 0x001fe400078e000e */
        /* <DEDUP_REMOVED lines=18> */
.L_x_29:
[----:B------:R-:W-:Y:S05]  /*1340*/  BSYNC.RECONVERGENT B1 ;  /* 0x0000000000017941 */ /* 0x000fea0003800200 */
.L_x_28:
[----:B------:R-:W-:Y:S01]  /*1350*/  ISETP.GT.AND P0, PT, R9, 0xf, PT ;  /* 0x0000000f0900780c */ /* 0x000fe20003f04270 */
[----:B-1----:R1:W1:Y:S01]  /*1360*/  SHFL.DOWN PT, R6, R4, 0x10, 0x1f ;  /* 0x0a001f0004067f89 */ /* 0x00226200000e0000 */
[----:B------:R-:W-:Y:S01]  /*1370*/  BSSY.RECONVERGENT B1, `(.L_x_30) ;  /* 0x000001d000017945 */ /* 0x000fe20003800200 */
[----:B0-----:R-:W-:Y:S02]  /*1380*/  IMAD.MOV.U32 R14, RZ, RZ, R8 ;  /* 0x000000ffff0e7224 */ /* 0x001fe400078e0008 */
[----:B--2---:R0:W2:Y:S01]  /*1390*/  SHFL.DOWN PT, R7, R5, 0x10, 0x1f ;  /* 0x0a001f0005077f89 */ /* 0x0040a200000e0000 */
[----:B----4-:R-:W-:Y:S02]  /*13a0*/  IMAD.MOV.U32 R15, RZ, RZ, R10 ;  /* 0x000000ffff0f7224 */ /* 0x010fe400078e000a */
[----:B------:R-:W-:Y:S01]  /*13b0*/  IMAD.MOV.U32 R2, RZ, RZ, R4 ;  /* 0x000000ffff027224 */ /* 0x000fe200078e0004 */
[----:B------:R0:W4:Y:S01]  /*13c0*/  SHFL.DOWN PT, R11, R8, 0x10, 0x1f ;  /* 0x0a001f00080b7f89 */ /* 0x00012200000e0000 */
[----:B------:R-:W-:-:S03]  /*13d0*/  IMAD.MOV.U32 R3, RZ, RZ, R5 ;  /* 0x000000ffff037224 */ /* 0x000fc600078e0005 */
[----:B------:R0:W0:Y:S01]  /*13e0*/  SHFL.DOWN PT, R13, R10, 0x10, 0x1f ;  /* 0x0a001f000a0d7f89 */ /* 0x00002200000e0000 */
[----:B------:R-:W-:Y:S05]  /*13f0*/  @P0 BRA `(.L_x_31) ;  /* 0x0000000000500947 */ /* 0x000fea0003800000 */
[----:B-12---:R-:W-:Y:S01]  /*1400*/  DSETP.GEU.AND P0, PT, |R4|, |R6|, PT ;  /* 0x400000060400722a */ /* 0x006fe20003f0e200 */
[----:B----4-:R-:W-:Y:S02]  /*1410*/  IMAD.MOV.U32 R14, RZ, RZ, R11 ;  /* 0x000000ffff0e7224 */ /* 0x010fe400078e000b */
[----:B0-----:R-:W-:Y:S02]  /*1420*/  IMAD.MOV.U32 R15, RZ, RZ, R13 ;  /* 0x000000ffff0f7224 */ /* 0x001fe400078e000d */
        /* <DEDUP_REMOVED lines=17> */
.L_x_31:
[----:B------:R-:W-:Y:S05]  /*1540*/  BSYNC.RECONVERGENT B1 ;  /* 0x0000000000017941 */ /* 0x000fea0003800200 */
.L_x_30:
[----:B------:R-:W-:Y:S01]  /*1550*/  ISETP.NE.AND P0, PT, R9, RZ, PT ;  /* 0x000000ff0900720c */ /* 0x000fe20003f05270 */
[----:B------:R-:W-:-:S12]  /*1560*/  BSSY.RECONVERGENT B1, `(.L_x_32) ;  /* 0x000000a000017945 */ /* 0x000fd80003800200 */
[----:B------:R-:W-:Y:S05]  /*1570*/  @P0 BRA `(.L_x_33) ;  /* 0x0000000000200947 */ /* 0x000fea0003800000 */
[----:B-1----:R-:W1:Y:S01]  /*1580*/  S2R R6, SR_CgaCtaId ;  /* 0x0000000000067919 */ /* 0x002e620000008800 */
[----:B0-----:R-:W-:Y:S02]  /*1590*/  MOV R5, 0x400 ;  /* 0x0000040000057802 */ /* 0x001fe40000000f00 */
[----:B------:R-:W-:-:S04]  /*15a0*/  SHF.R.U32.HI R4, RZ, 0x1, R0 ;  /* 0x00000001ff047819 */ /* 0x000fc80000011600 */
[----:B------:R-:W-:Y:S02]  /*15b0*/  LOP3.LUT R4, R4, 0x1f0, RZ, 0xc0, !PT ;  /* 0x000001f004047812 */ /* 0x000fe400078ec0ff */
[----:B-1----:R-:W-:-:S05]  /*15c0*/  LEA R5, R6, R5, 0x18 ;  /* 0x0000000506057211 */ /* 0x002fca00078ec0ff */
[----:B------:R-:W-:-:S05]  /*15d0*/  IMAD.IADD R5, R4, 0x1, R5 ;  /* 0x0000000104057824 */ /* 0x000fca00078e0205 */
[----:B------:R0:W-:Y:S04]  /*15e0*/  STS.64 [R5+0x10], R14 ;  /* 0x0000100e05007388 */ /* 0x0001e80000000a00 */
[----:B------:R0:W-:Y:S02]  /*15f0*/  STS.64 [R5+0x8], R2 ;  /* 0x0000080205007388 */ /* 0x0001e40000000a00 */
.L_x_33:
[----:B------:R-:W-:Y:S05]  /*1600*/  BSYNC.RECONVERGENT B1 ;  /* 0x0000000000017941 */ /* 0x000fea0003800200 */
.L_x_32:
[----:B------:R-:W-:Y:S01]  /*1610*/  BAR.SYNC.DEFER_BLOCKING 0x0 ;  /* 0x0000000000007b1d */ /* 0x000fe20000010000 */
[----:B------:R-:W-:-:S13]  /*1620*/  ISETP.NE.AND P1, PT, R0, RZ, PT ;  /* 0x000000ff0000720c */ /* 0x000fda0003f25270 */
[----:B------:R-:W-:Y:S05]  /*1630*/  @P1 BRA `(.L_x_34) ;  /* 0x0000005400881947 */ /* 0x000fea0003800000 */
[----:B0-----:R-:W0:Y:S01]  /*1640*/  S2R R5, SR_CgaCtaId ;  /* 0x0000000000057919 */ /* 0x001e220000008800 */
[----:B------:R-:W-:Y:S01]  /*1650*/  MOV R0, 0x400 ;  /* 0x0000040000007802 */ /* 0x000fe20000000f00 */
[----:B------:R-:W-:Y:S03]  /*1660*/  BSSY.RECONVERGENT B1, `(.L_x_35) ;  /* 0x000001a000017945 */ /* 0x000fe60003800200 */
[----:B0-----:R-:W-:-:S05]  /*1670*/  LEA R0, R5, R0, 0x18 ;  /* 0x0000000005007211 */ /* 0x001fca00078ec0ff */
[----:B------:R-:W0:Y:S04]  /*1680*/  LDS.64 R16, [R0+0x18] ;  /* 0x0000180000107984 */ /* 0x000e280000000a00 */
[----:B-12---:R-:W1:Y:S04]  /*1690*/  LDS.128 R4, [R0+0x20] ;  /* 0x0000200000047984 */ /* 0x006e680000000c00 */
[----:B---3--:R2:W3:Y:S04]  /*16a0*/  LDS.64 R12, [R0+0x80] ;  /* 0x00008000000c7984 */ /* 0x0084e80000000a00 */
[----:B----4-:R2:W4:Y:S01]  /*16b0*/  LDS.128 R8, [R0+0x30] ;  /* 0x0000300000087984 */ /* 0x0105220000000c00 */
[----:B0-----:R-:W-:Y:S01]  /*16c0*/  DSETP.GEU.AND P0, PT, |R2|, |R16|, PT ;  /* 0x400000100200722a */ /* 0x001fe20003f0e200 */
[----:B------:R-:W-:-:S02]  /*16d0*/  IMAD.MOV.U32 R24, RZ, RZ, R16 ;  /* 0x000000ffff187224 */ /* 0x000fc400078e0010 */
[----:B------:R-:W-:Y:S02]  /*16e0*/  IMAD.MOV.U32 R25, RZ, RZ, R17 ;  /* 0x000000ffff197224 */ /* 0x000fe400078e0011 */
[----:B-1----:R-:W-:Y:S02]  /*16f0*/  IMAD.MOV.U32 R26, RZ, RZ, R4 ;  /* 0x000000ffff1a7224 */ /* 0x002fe400078e0004 */
[----:B------:R-:W-:-:S07]  /*1700*/  IMAD.MOV.U32 R27, RZ, RZ, R5 ;  /* 0x000000ffff1b7224 */ /* 0x000fce00078e0005 */
[----:B--234-:R-:W-:Y:S05]  /*1710*/  @!P0 BRA `(.L_x_36) ;  /* 0x0000000000388947 */ /* 0x01cfea0003800000 */
        /* <DEDUP_REMOVED lines=14> */
.L_x_36:
[----:B------:R-:W-:Y:S05]  /*1800*/  BSYNC.RECONVERGENT B1 ;  /* 0x0000000000017941 */ /* 0x000fea0003800200 */
.L_x_35:
[----:B------:R0:W1:Y:S01]  /*1810*/  LDS.128 R16, [R0+0x40] ;  /* 0x0000400000107984 */ /* 0x0000620000000c00 */
[----:B------:R-:W-:Y:S01]  /*1820*/  DSETP.GEU.AND P0, PT, |R24|, |R6|, PT ;  /* 0x400000061800722a */ /* 0x000fe20003f0e200 */
[----:B------:R-:W-:Y:S01]  /*1830*/  BSSY.RECONVERGENT B1, `(.L_x_37) ;  /* 0x0000015000017945 */ /* 0x000fe20003800200 */
[----:B------:R-:W-:Y:S01]  /*1840*/  IMAD.MOV.U32 R4, RZ, RZ, R6 ;  /* 0x000000ffff047224 */ /* 0x000fe200078e0006 */
[----:B------:R0:W2:Y:S01]  /*1850*/  LDS.128 R20, [R0+0x50] ;  /* 0x0000500000147984 */ /* 0x0000a20000000c00 */
        /* <DEDUP_REMOVED lines=18> */
.L_x_38:
[----:B------:R-:W-:Y:S05]  /*1980*/  BSYNC.RECONVERGENT B1 ;  /* 0x0000000000017941 */ /* 0x000fea0003800200 */
.L_x_37:
[----:B------:R-:W-:Y:S01]  /*1990*/  DSETP.GEU.AND P0, PT, |R4|, |R10|, PT ;  /* 0x4000000a0400722a */ /* 0x000fe20003f0e200 */
[----:B------:R-:W-:Y:S01]  /*19a0*/  BSSY.RECONVERGENT B1, `(.L_x_39) ;  /* 0x0000014000017945 */ /* 0x000fe20003800200 */
[----:B------:R-:W-:Y:S02]  /*19b0*/  IMAD.MOV.U32 R2, RZ, RZ, R10 ;  /* 0x000000ffff027224 */ /* 0x000fe400078e000a */
[----:B------:R-:W-:Y:S02]  /*19c0*/  IMAD.MOV.U32 R3, RZ, RZ, R11 ;  /* 0x000000ffff037224 */ /* 0x000fe400078e000b */
[----:B-1----:R-:W-:Y:S02]  /*19d0*/  IMAD.MOV.U32 R27, RZ, RZ, R16 ;  /* 0x000000ffff1b7224 */ /* 0x002fe400078e0010 */
        /* <DEDUP_REMOVED lines=16> */
.L_x_40:
[----:B------:R-:W-:Y:S05]  /*1ae0*/  BSYNC.RECONVERGENT B1 ;  /* 0x0000000000017941 */ /* 0x000fea0003800200 */
.L_x_39:
[----:B------:R0:W1:Y:S01]  /*1af0*/  LDS.128 R8, [R0+0x60] ;  /* 0x0000600000087984 */ /* 0x0000620000000c00 */
[----:B------:R-:W-:Y:S01]  /*1b00*/  DSETP.GEU.AND P0, PT, |R2|, |R18|, PT ;  /* 0x400000120200722a */ /* 0x000fe20003f0e200 */
[----:B------:R-:W-:Y:S01]  /*1b10*/  BSSY.RECONVERGENT B1, `(.L_x_41) ;  /* 0x0000015000017945 */ /* 0x000fe20003800200 */
[----:B------:R-:W-:Y:S01]  /*1b20*/  IMAD.MOV.U32 R14, RZ, RZ, R18 ;  /* 0x000000ffff0e7224 */ /* 0x000fe200078e0012 */
[----:B------:R0:W3:Y:S01]  /*1b30*/  LDS.128 R4, [R0+0x70] ;  /* 0x0000700000047984 */ /* 0x0000e20000000c00 */
[----:B------:R-:W-:Y:S02]  /*1b40*/  IMAD.MOV.U32 R15, RZ, RZ, R19 ;  /* 0x000000ffff0f7224 */ /* 0x000fe400078e0013 */
[----:B--2---:R-:W-:Y:S02]  /*1b50*/  IMAD.MOV.U32 R17, RZ, RZ, R20 ;  /* 0x000000ffff117224 */ /* 0x004fe400078e0014 */
        /* <DEDUP_REMOVED lines=16> */
.L_x_42:
[----:B------:R-:W-:Y:S05]  /*1c60*/  BSYNC.RECONVERGENT B1 ;  /* 0x0000000000017941 */ /* 0x000fea0003800200 */
.L_x_41:
        /* <DEDUP_REMOVED lines=21> */
.L_x_44:
[----:B------:R-:W-:Y:S05]  /*1dc0*/  BSYNC.RECONVERGENT B1 ;  /* 0x0000000000017941 */ /* 0x000fea0003800200 */
.L_x_43:
[----:B------:R-:W-:Y:S01]  /*1dd0*/  DSETP.GEU.AND P0, PT, |R2|, |R10|, PT ;  /* 0x4000000a0200722a */ /* 0x000fe20003f0e200 */
[----:B------:R-:W-:Y:S01]  /*1de0*/  BSSY.RECONVERGENT B1, `(.L_x_45) ;  /* 0x0000014000017945 */ /* 0x000fe20003800200 */
[----:B------:R-:W-:Y:S02]  /*1df0*/  IMAD.MOV.U32 R8, RZ, RZ, R10 ;  /* 0x000000ffff087224 */ /* 0x000fe400078e000a */
[----:B------:R-:W-:Y:S02]  /*1e00*/  IMAD.MOV.U32 R9, RZ, RZ, R11 ;  /* 0x000000ffff097224 */ /* 0x000fe400078e000b */
[----:B---3--:R-:W-:Y:S02]  /*1e10*/  IMAD.MOV.U32 R17, RZ, RZ, R4 ;  /* 0x000000ffff117224 */ /* 0x008fe400078e0004 */
        /* <DEDUP_REMOVED lines=16> */
.L_x_46:
[----:B------:R-:W-:Y:S05]  /*1f20*/  BSYNC.RECONVERGENT B1 ;  /* 0x0000000000017941 */ /* 0x000fea0003800200 */
.L_x_45:
        /* <DEDUP_REMOVED lines=19> */
[----:B------:R-:W-:Y:S01]  /*2060*/  SEL R15, R0, R13, P2 ;  /* 0x0000000d000f7207 */ /* 0x000fe20001000000 */
[----:B------:R-:W-:Y:S06]  /*2070*/  BRA `(.L_x_34) ;  /* 0x0000004800f87947 */ /* 0x000fec0003800000 */
.L_x_21:
[----:B------:R-:W2:Y:S01]  /*2080*/  S2R R4, SR_LANEID ;  /* 0x0000000000047919 */ /* 0x000ea20000000000 */
[----:B-1----:R-:W-:Y:S01]  /*2090*/  LOP3.LUT R2, R0, 0x3e0, RZ, 0xc0, !PT ;  /* 0x000003e000027812 */ /* 0x002fe200078ec0ff */
[----:B------:R-:W-:Y:S01]  /*20a0*/  BSSY.RECONVERGENT B1, `(.L_x_47) ;  /* 0x0000024000017945 */ /* 0x000fe20003800200 */
[----:B-----5:R-:W-:Y:S02]  /*20b0*/  IMAD.MOV.U32 R16, RZ, RZ, R12 ;  /* 0x000000ffff107224 */ /* 0x020fe400078e000c */
[----:B------:R-:W-:Y:S02]  /*20c0*/  IMAD.MOV.U32 R18, RZ, RZ, R13 ;  /* 0x000000ffff127224 */ /* 0x000fe400078e000d */
[----:B------:R-:W-:Y:S01]  /*20d0*/  VIADD R3, R2, 0x20 ;  /* 0x0000002002037836 */ /* 0x000fe20000000000 */
[----:B------:R-:W-:-:S04]  /*20e0*/  LOP3.LUT R2, RZ, R2, RZ, 0x33, !PT ;  /* 0x00000002ff027212 */ /* 0x000fc800078e33ff */
[----:B------:R-:W-:Y:S01]  /*20f0*/  ISETP.GT.AND P0, PT, R3, UR6, PT ;  /* 0x0000000603007c0c */ /* 0x000fe2000bf04270 */
[----:B------:R-:W-:Y:S02]  /*2100*/  VIADD R2, R2, UR6 ;  /* 0x0000000602027c36 */ /* 0x000fe40008000000 */
[----:B------:R-:W-:-:S03]  /*2110*/  IMAD.MOV.U32 R3, RZ, RZ, R15 ;  /* 0x000000ffff037224 */ /* 0x000fc600078e000f */
[----:B------:R-:W-:Y:S01]  /*2120*/  SEL R5, R2, 0x1f, P0 ;  /* 0x0000001f02057807 */ /* 0x000fe20000000000 */
[----:B------:R-:W-:-:S04]  /*2130*/  IMAD.MOV.U32 R2, RZ, RZ, R14 ;  /* 0x000000ffff027224 */ /* 0x000fc800078e000e */
[----:B------:R1:W3:Y:S04]  /*2140*/  SHFL.DOWN PT, R6, R14, 0x1, R5 ;  /* 0x082000000e067989 */ /* 0x0002e800000e0005 */
[----:B------:R1:W4:Y:S04]  /*2150*/  SHFL.DOWN PT, R7, R15, 0x1, R5 ;  /* 0x082000000f077989 */ /* 0x00032800000e0005 */
[----:B0-----:R1:W0:Y:S01]  /*2160*/  SHFL.DOWN PT, R9, R12, 0x1, R5 ;  /* 0x082000000c097989 */ /* 0x00122200000e0005 */
[----:B--2---:R-:W-:-:S03]  /*2170*/  ISETP.GE.AND P0, PT, R4, R5, PT ;  /* 0x000000050400720c */ /* 0x004fc60003f06270 */
[----:B------:R1:W2:Y:S10]  /*2180*/  SHFL.DOWN PT, R11, R13, 0x1, R5 ;  /* 0x082000000d0b7989 */ /* 0x0002b400000e0005 */
[----:B-1----:R-:W-:Y:S05]  /*2190*/  @P0 BRA `(.L_x_48) ;  /* 0x0000000000500947 */ /* 0x002fea0003800000 */
[----:B---34-:R-:W-:Y:S01]  /*21a0*/  DSETP.GEU.AND P0, PT, |R14|, |R6|, PT ;  /* 0x400000060e00722a */ /* 0x018fe20003f0e200 */
[----:B0-----:R-:W-:Y:S02]  /*21b0*/  IMAD.MOV.U32 R16, RZ, RZ, R9 ;  /* 0x000000ffff107224 */ /* 0x001fe400078e0009 */
[----:B--2---:R-:W-:Y:S02]  /*21c0*/  IMAD.MOV.U32 R18, RZ, RZ, R11 ;  /* 0x000000ffff127224 */ /* 0x004fe400078e000b */
        /* <DEDUP_REMOVED lines=17> */
.L_x_48:
[----:B------:R-:W-:Y:S05]  /*22e0*/  BSYNC.RECONVERGENT B1 ;  /* 0x0000000000017941 */ /* 0x000fea0003800200 */
.L_x_47:
[----:B---3--:R-:W-:Y:S01]  /*22f0*/  VIADD R6, R4, 0x2 ;  /* 0x0000000204067836 */ /* 0x008fe20000000000 */
[----:B------:R1:W3:Y:S01]  /*2300*/  SHFL.DOWN PT, R8, R2, 0x2, R5 ;  /* 0x0840000002087989 */ /* 0x0002e200000e0005 */
[----:B------:R-:W-:Y:S01]  /*2310*/  BSSY.RECONVERGENT B1, `(.L_x_49) ;  /* 0x000001e000017945 */ /* 0x000fe20003800200 */
[----:B------:R-:W-:Y:S02]  /*2320*/  IMAD.MOV.U32 R10, RZ, RZ, R16 ;  /* 0x000000ffff0a7224 */ /* 0x000fe400078e0010 */
[----:B------:R-:W-:Y:S01]  /*2330*/  ISETP.GT.AND P0, PT, R6, R5, PT ;  /* 0x000000050600720c */ /* 0x000fe20003f04270 */
[----:B0-----:R1:W0:Y:S01]  /*2340*/  SHFL.DOWN PT, R9, R3, 0x2, R5 ;  /* 0x0840000003097989 */ /* 0x00122200000e0005 */
[----:B------:R-:W-:Y:S02]  /*2350*/  IMAD.MOV.U32 R12, RZ, RZ, R18 ;  /* 0x000000ffff0c7224 */ /* 0x000fe400078e0012 */
[----:B------:R-:W-:Y:S01]  /*2360*/  IMAD.MOV.U32 R6, RZ, RZ, R2 ;  /* 0x000000ffff067224 */ /* 0x000fe200078e0002 */
[----:B--2---:R1:W2:Y:S01]  /*2370*/  SHFL.DOWN PT, R11, R16, 0x2, R5 ;  /* 0x08400000100b7989 */ /* 0x0042a200000e0005 */
[----:B----4-:R-:W-:-:S03]  /*2380*/  IMAD.MOV.U32 R7, RZ, RZ, R3 ;  /* 0x000000ffff077224 */ /* 0x010fc600078e0003 */
[----:B------:R1:W4:Y:S04]  /*2390*/  SHFL.DOWN PT, R13, R18, 0x2, R5 ;  /* 0x08400000120d7989 */ /* 0x00032800000e0005 */
[----:B------:R-:W-:Y:S05]  /*23a0*/  @P0 BRA `(.L_x_50) ;  /* 0x0000000000500947 */ /* 0x000fea0003800000 */
[----:B0--3--:R-:W-:Y:S01]  /*23b0*/  DSETP.GEU.AND P0, PT, |R2|, |R8|, PT ;  /* 0x400000080200722a */ /* 0x009fe20003f0e200 */
[----:B--2---:R-:W-:Y:S02]  /*23c0*/  IMAD.MOV.U32 R10, RZ, RZ, R11 ;  /* 0x000000ffff0a7224 */ /* 0x004fe400078e000b */
        /* <DEDUP_REMOVED lines=18> */
.L_x_50:
[----:B------:R-:W-:Y:S05]  /*24f0*/  BSYNC.RECONVERGENT B1 ;  /* 0x0000000000017941 */ /* 0x000fea0003800200 */
.L_x_49:
[----:B-1----:R-:W-:Y:S01]  /*2500*/  VIADD R2, R4, 0x4 ;  /* 0x0000000404027836 */ /* 0x002fe20000000000 */
[----:B---3--:R1:W3:Y:S01]  /*2510*/  SHFL.DOWN PT, R8, R6, 0x4, R5 ;  /* 0x0880000006087989 */ /* 0x0082e200000e0005 */
[----:B------:R-:W-:Y:S01]  /*2520*/  BSSY.RECONVERGENT B1, `(.L_x_51) ;  /* 0x000001e000017945 */ /* 0x000fe20003800200 */
[----:B------:R-:W-:Y:S02]  /*2530*/  IMAD.MOV.U32 R14, RZ, RZ, R10 ;  /* 0x000000ffff0e7224 */ /* 0x000fe400078e000a */
[----:B------:R-:W-:Y:S01]  /*2540*/  ISETP.GT.AND P0, PT, R2, R5, PT ;  /* 0x000000050200720c */ /* 0x000fe20003f04270 */
[----:B0-----:R1:W0:Y:S01]  /*2550*/  SHFL.DOWN PT, R9, R7, 0x4, R5 ;  /* 0x0880000007097989 */ /* 0x00122200000e0005 */
[----:B------:R-:W-:Y:S02]  /*2560*/  IMAD.MOV.U32 R16, RZ, RZ, R12 ;  /* 0x000000ffff107224 */ /* 0x000fe400078e000c */
[----:B------:R-:W-:Y:S01]  /*2570*/  IMAD.MOV.U32 R2, RZ, RZ, R6 ;  /* 0x000000ffff027224 */ /* 0x000fe200078e0006 */
[----:B--2---:R1:W2:Y:S01]  /*2580*/  SHFL.DOWN PT, R11, R10, 0x4, R5 ;  /* 0x088000000a0b7989 */ /* 0x0042a200000e0005 */
[----:B------:R-:W-:-:S03]  /*2590*/  IMAD.MOV.U32 R3, RZ, RZ, R7 ;  /* 0x000000ffff037224 */ /* 0x000fc600078e0007 */
[----:B----4-:R1:W4:Y:S04]  /*25a0*/  SHFL.DOWN PT, R13, R12, 0x4, R5 ;  /* 0x088000000c0d7989 */ /* 0x01032800000e0005 */
        /* <DEDUP_REMOVED lines=21> */
.L_x_52:
[----:B------:R-:W-:Y:S05]  /*2700*/  BSYNC.RECONVERGENT B1 ;  /* 0x0000000000017941 */ /* 0x000fea0003800200 */
.L_x_51:
        /* <DEDUP_REMOVED lines=32> */
.L_x_54:
[----:B------:R-:W-:Y:S05]  /*2910*/  BSYNC.RECONVERGENT B1 ;  /* 0x0000000000017941 */ /* 0x000fea0003800200 */
.L_x_53:
        /* <DEDUP_REMOVED lines=32> */
.L_x_56:
[----:B------:R-:W-:Y:S05]  /*2b20*/  BSYNC.RECONVERGENT B1 ;  /* 0x0000000000017941 */ /* 0x000fea0003800200 */
.L_x_55:
[----:B------:R-:W-:Y:S01]  /*2b30*/  ISETP.NE.AND P0, PT, R4, RZ, PT ;  /* 0x000000ff0400720c */ /* 0x000fe20003f05270 */
[----:B------:R-:W-:-:S12]  /*2b40*/  BSSY.RECONVERGENT B1, `(.L_x_57) ;  /* 0x000000a000017945 */ /* 0x000fd80003800200 */
[----:B------:R-:W-:Y:S05]  /*2b50*/  @P0 BRA `(.L_x_58) ;  /* 0x0000000000200947 */ /* 0x000fea0003800000 */
[----:B-1----:R-:W1:Y:S01]  /*2b60*/  S2R R6, SR_CgaCtaId ;  /* 0x0000000000067919 */ /* 0x002e620000008800 */
[----:B------:R-:W-:Y:S02]  /*2b70*/  MOV R5, 0x400 ;  /* 0x0000040000057802 */ /* 0x000fe40000000f00 */
[----:B------:R-:W-:-:S04]  /*2b80*/  SHF.R.U32.HI R4, RZ, 0x1, R0 ;  /* 0x00000001ff047819 */ /* 0x000fc80000011600 */
[----:B------:R-:W-:Y:S02]  /*2b90*/  LOP3.LUT R4, R4, 0x1f0, RZ, 0xc0, !PT ;  /* 0x000001f004047812 */ /* 0x000fe400078ec0ff */
[----:B-1----:R-:W-:-:S05]  /*2ba0*/  LEA R5, R6, R5, 0x18 ;  /* 0x0000000506057211 */ /* 0x002fca00078ec0ff */
[----:B------:R-:W-:-:S05]  /*2bb0*/  IMAD.IADD R5, R4, 0x1, R5 ;  /* 0x0000000104057824 */ /* 0x000fca00078e0205 */
[----:B------:R1:W-:Y:S04]  /*2bc0*/  STS.64 [R5+0x10], R14 ;  /* 0x0000100e05007388 */ /* 0x0003e80000000a00 */
[----:B------:R1:W-:Y:S02]  /*2bd0*/  STS.64 [R5+0x8], R2 ;  /* 0x0000080205007388 */ /* 0x0003e40000000a00 */
.L_x_58:
[----:B------:R-:W-:Y:S05]  /*2be0*/  BSYNC.RECONVERGENT B1 ;  /* 0x0000000000017941 */ /* 0x000fea0003800200 */
.L_x_57:
[----:B------:R-:W-:Y:S01]  /*2bf0*/  BAR.SYNC.DEFER_BLOCKING 0x0 ;  /* 0x0000000000007b1d */ /* 0x000fe20000010000 */
[----:B------:R-:W-:-:S13]  /*2c00*/  ISETP.NE.AND P1, PT, R0, RZ, PT ;  /* 0x000000ff0000720c */ /* 0x000fda0003f25270 */
[----:B------:R-:W-:Y:S05]  /*2c10*/  @P1 BRA `(.L_x_34) ;  /* 0x0000004000101947 */ /* 0x000fea0003800000 */
[----:B------:R-:W-:Y:S01]  /*2c20*/  UISETP.GE.AND UP0, UPT, UR6, 0x21, UPT ;  /* 0x000000210600788c */ /* 0x000fe2000bf06270 */
[----:B--2---:R-:W-:Y:S02]  /*2c30*/  IMAD.MOV.U32 R11, RZ, RZ, R14 ;  /* 0x000000ffff0b7224 */ /* 0x004fe400078e000e */
[----:B---3--:R-:W-:Y:S02]  /*2c40*/  IMAD.MOV.U32 R8, RZ, RZ, R15 ;  /* 0x000000ffff087224 */ /* 0x008fe400078e000f */
[----:B------:R-:W-:Y:S02]  /*2c50*/  IMAD.MOV.U32 R4, RZ, RZ, R2 ;  /* 0x000000ffff047224 */ /* 0x000fe400078e0002 */
[----:B-1----:R-:W-:Y:S02]  /*2c60*/  IMAD.MOV.U32 R5, RZ, RZ, R3 ;  /* 0x000000ffff057224 */ /* 0x002fe400078e0003 */
[----:B------:R-:W-:Y:S05]  /*2c70*/  BRA.U !UP0, `(.L_x_59) ;  /* 0x00000001086c7547 */ /* 0x000fea000b800000 */
[----:B------:R-:W1:Y:S01]  /*2c80*/  S2UR UR5, SR_CgaCtaId ;  /* 0x00000000000579c3 */ /* 0x000e620000008800 */
[----:B------:R-:W-:Y:S01]  /*2c90*/  UMOV UR4, 0x400 ;  /* 0x0000040000047882 */ /* 0x000fe20000000000 */
[----:B------:R-:W-:Y:S01]  /*2ca0*/  BSSY.RECONVERGENT B1, `(.L_x_59) ;  /* 0x0000018000017945 */ /* 0x000fe20003800200 */
[----:B-1----:R-:W-:-:S09]  /*2cb0*/  ULEA UR4, UR5, UR4, 0x18 ;  /* 0x0000000405047291 */ /* 0x002fd2000f8ec0ff */
[----:B------:R-:W1:Y:S04]  /*2cc0*/  LDS.64 R6, [UR4+0x18] ;  /* 0x00001804ff067984 */ /* 0x000e680008000a00 */
[----:B----4-:R-:W2:Y:S01]  /*2cd0*/  LDS.64 R12, [UR4+0x20] ;  /* 0x00002004ff0c7984 */ /* 0x010ea20008000a00 */
[----:B-1----:R-:W-:Y:S01]  /*2ce0*/  DSETP.GEU.AND P0, PT, |R2|, |R6|, PT ;  /* 0x400000060200722a */ /* 0x002fe20003f0e200 */
[----:B------:R-:W-:Y:S02]  /*2cf0*/  IMAD.MOV.U32 R4, RZ, RZ, R6 ;  /* 0x000000ffff047224 */ /* 0x000fe400078e0006 */
[----:B------:R-:W-:Y:S02]  /*2d00*/  IMAD.MOV.U32 R5, RZ, RZ, R7 ;  /* 0x000000ffff057224 */ /* 0x000fe400078e0007 */
[----:B--2---:R-:W-:-:S02]  /*2d10*/  IMAD.MOV.U32 R11, RZ, RZ, R12 ;  /* 0x000000ffff0b7224 */ /* 0x004fc400078e000c */
        /* <DEDUP_REMOVED lines=16> */
.L_x_60:
[----:B------:R-:W-:Y:S05]  /*2e20*/  BSYNC.RECONVERGENT B1 ;  /* 0x0000000000017941 */ /* 0x000fea0003800200 */
.L_x_59:
[----:B------:R-:W-:Y:S01]  /*2e30*/  UISETP.GE.AND UP0, UPT, UR6, 0x41, UPT ;  /* 0x000000410600788c */ /* 0x000fe2000bf06270 */
[----:B0-----:R-:W-:Y:S02]  /*2e40*/  IMAD.MOV.U32 R9, RZ, RZ, R11 ;  /* 0x000000ffff097224 */ /* 0x001fe400078e000b */
[----:B------:R-:W-:Y:S02]  /*2e50*/  IMAD.MOV.U32 R0, RZ, RZ, R8 ;  /* 0x000000ffff007224 */ /* 0x000fe400078e0008 */
[----:B------:R-:W-:Y:S02]  /*2e60*/  IMAD.MOV.U32 R2, RZ, RZ, R4 ;  /* 0x000000ffff027224 */ /* 0x000fe400078e0004 */
[----:B------:R-:W-:Y:S02]  /*2e70*/  IMAD.MOV.U32 R3, RZ, RZ, R5 ;  /* 0x000000ffff037224 */ /* 0x000fe400078e0005 */
[----:B------:R-:W-:Y:S05]  /*2e80*/  BRA.U !UP0, `(.L_x_61) ;  /* 0x00000001086c7547 */ /* 0x000fea000b800000 */
[----:B------:R-:W0:Y:S01]  /*2e90*/  S2UR UR5, SR_CgaCtaId ;  /* 0x00000000000579c3 */ /* 0x000e220000008800 */
[----:B------:R-:W-:Y:S01]  /*2ea0*/  UMOV UR4, 0x400 ;  /* 0x0000040000047882 */ /* 0x000fe20000000000 */
[----:B------:R-:W-:Y:S01]  /*2eb0*/  BSSY.RECONVERGENT B1, `(.L_x_61) ;  /* 0x0000018000017945 */ /* 0x000fe20003800200 */
[----:B0-----:R-:W-:-:S09]  /*2ec0*/  ULEA UR4, UR5, UR4, 0x18 ;  /* 0x0000000405047291 */ /* 0x001fd2000f8ec0ff */
[----:B------:R-:W0:Y:S04]  /*2ed0*/  LDS.64 R6, [UR4+0x28] ;  /* 0x00002804ff067984 */ /* 0x000e280008000a00 */
[----:B----4-:R-:W1:Y:S01]  /*2ee0*/  LDS.64 R12, [UR4+0x30] ;  /* 0x00003004ff0c7984 */ /* 0x010e620008000a00 */
[----:B0-----:R-:W-:Y:S01]  /*2ef0*/  DSETP.GEU.AND P0, PT, |R4|, |R6|, PT ;  /* 0x400000060400722a */ /* 0x001fe20003f0e200 */
[----:B------:R-:W-:Y:S02]  /*2f00*/  IMAD.MOV.U32 R2, RZ, RZ, R6 ;  /* 0x000000ffff027224 */ /* 0x000fe400078e0006 */
[----:B------:R-:W-:Y:S02]  /*2f10*/  IMAD.MOV.U32 R3, RZ, RZ, R7 ;  /* 0x000000ffff037224 */ /* 0x000fe400078e0007 */
[----:B-1----:R-:W-:-:S02]  /*2f20*/  IMAD.MOV.U32 R9, RZ, RZ, R12 ;  /* 0x000000ffff097224 */ /* 0x002fc400078e000c */
        /* <DEDUP_REMOVED lines=16> */
.L_x_62:
[----:B------:R-:W-:Y:S05]  /*3030*/  BSYNC.RECONVERGENT B1 ;  /* 0x0000000000017941 */ /* 0x000fea0003800200 */
.L_x_61:
[----:B------:R-:W-:Y:S01]  /*3040*/  UISETP.GE.AND UP0, UPT, UR6, 0x61, UPT ;  /* 0x000000610600788c */ /* 0x000fe2000bf06270 */
[----:B------:R-:W-:Y:S02]  /*3050*/  IMAD.MOV.U32 R11, RZ, RZ, R9 ;  /* 0x000000ffff0b7224 */ /* 0x000fe400078e0009 */
        /* <DEDUP_REMOVED lines=30> */
.L_x_64:
[----:B------:R-:W-:Y:S05]  /*3240*/  BSYNC.RECONVERGENT B1 ;  /* 0x0000000000017941 */ /* 0x000fea0003800200 */
.L_x_63:
        /* <DEDUP_REMOVED lines=32> */
.L_x_66:
[----:B------:R-:W-:Y:S05]  /*3450*/  BSYNC.RECONVERGENT B1 ;  /* 0x0000000000017941 */ /* 0x000fea0003800200 */
.L_x_65:
        /* <DEDUP_REMOVED lines=32> */
.L_x_68:
[----:B------:R-:W-:Y:S05]  /*3660*/  BSYNC.RECONVERGENT B1 ;  /* 0x0000000000017941 */ /* 0x000fea0003800200 */
.L_x_67:
        /* <DEDUP_REMOVED lines=32> */
.L_x_70:
[----:B------:R-:W-:Y:S05]  /*3870*/  BSYNC.RECONVERGENT B1 ;  /* 0x0000000000017941 */ /* 0x000fea0003800200 */
.L_x_69:
[----:B------:R-:W-:Y:S01]  /*3880*/  UISETP.GE.AND UP0, UPT, UR6, 0xe1, UPT ;  /* 0x000000e10600788c */ /* 0x000fe2000bf06270 */
[----:B------:R-:W-:Y:S02]  /*3890*/  IMAD.MOV.U32 R14, RZ, RZ, R9 ;  /* 0x000000ffff0e7224 */ /* 0x000fe400078e0009 */
[----:B------:R-:W-:Y:S02]  /*38a0*/  IMAD.MOV.U32 R15, RZ, RZ, R0 ;  /* 0x000000ffff0f7224 */ /* 0x000fe400078e0000 */
[----:B------:R-:W-:Y:S02]  /*38b0*/  IMAD.MOV.U32 R2, RZ, RZ, R6 ;  /* 0x000000ffff027224 */ /* 0x000fe400078e0006 */
[----:B------:R-:W-:Y:S02]  /*38c0*/  IMAD.MOV.U32 R3, RZ, RZ, R7 ;  /* 0x000000ffff037224 */ /* 0x000fe400078e0007 */
[----:B------:R-:W-:Y:S05]  /*38d0*/  BRA.U !UP0, `(.L_x_34) ;  /* 0x0000003108e07547 */ /* 0x000fea000b800000 */
[----:B------:R-:W0:Y:S01]  /*38e0*/  S2UR UR5, SR_CgaCtaId ;  /* 0x00000000000579c3 */ /* 0x000e220000008800 */
[----:B------:R-:W-:Y:S02]  /*38f0*/  UMOV UR4, 0x400 ;  /* 0x0000040000047882 */ /* 0x000fe40000000000 */
[----:B0-----:R-:W-:-:S09]  /*3900*/  ULEA UR4, UR5, UR4, 0x18 ;  /* 0x0000000405047291 */ /* 0x001fd2000f8ec0ff */
[----:B------:R-:W0:Y:S04]  /*3910*/  LDS.64 R4, [UR4+0x78] ;  /* 0x00007804ff047984 */ /* 0x000e280008000a00 */
[----:B------:R-:W1:Y:S01]  /*3920*/  LDS.64 R10, [UR4+0x80] ;  /* 0x00008004ff0a7984 */ /* 0x000e620008000a00 */
        /* <DEDUP_REMOVED lines=21> */
.L_x_2:
[----:B------:R-:W1:Y:S01]  /*3a80*/  S2R R0, SR_TID.X ;  /* 0x0000000000007919 */ /* 0x000e620000002100 */
[----:B------:R-:W1:Y:S02]  /*3a90*/  LDC.64 R2, c[0x0][0x380] ;  /* 0x0000e000ff027b82 */ /* 0x000e640000000a00 */
[----:B-1----:R-:W-:-:S05]  /*3aa0*/  IMAD.WIDE.U32 R18, R0, 0x10, R2 ;  /* 0x0000001000127825 */ /* 0x002fca00078e0002 */
[----:B0-----:R-:W2:Y:S04]  /*3ab0*/  LDG.E.64.CONSTANT R20, desc[UR10][R18.64] ;  /* 0x0000000a12147981 */ /* 0x001ea8000c1e9b00 */
[----:B------:R-:W2:Y:S04]  /*3ac0*/  LDG.E.64.CONSTANT R14, desc[UR10][R18.64+0x1000] ;  /* 0x0010000a120e7981 */ /* 0x000ea8000c1e9b00 */
[----:B------:R-:W3:Y:S04]  /*3ad0*/  LDG.E.64.CONSTANT R12, desc[UR10][R18.64+0x8] ;  /* 0x0000080a120c7981 */ /* 0x000ee8000c1e9b00 */
[----:B------:R-:W3:Y:S04]  /*3ae0*/  LDG.E.64.CONSTANT R10, desc[UR10][R18.64+0x1008] ;  /* 0x0010080a120a7981 */ /* 0x000ee8000c1e9b00 */
[----:B------:R-:W4:Y:S04]  /*3af0*/  LDG.E.64.CONSTANT R8, desc[UR10][R18.64+0x2000] ;  /* 0x0020000a12087981 */ /* 0x000f28000c1e9b00 */
[----:B------:R-:W5:Y:S04]  /*3b00*/  LDG.E.64.CONSTANT R6, desc[UR10][R18.64+0x2008] ;  /* 0x0020080a12067981 */ /* 0x000f68000c1e9b00 */
[----:B------:R-:W5:Y:S04]  /*3b10*/  LDG.E.64.CONSTANT R4, desc[UR10][R18.64+0x3000] ;  /* 0x0030000a12047981 */ /* 0x000f68000c1e9b00 */
[----:B------:R-:W5:Y:S04]  /*3b20*/  LDG.E.64.CONSTANT R2, desc[UR10][R18.64+0x3008] ;  /* 0x0030080a12027981 */ /* 0x000f68000c1e9b00 */
[----:B------:R-:W5:Y:S04]  /*3b30*/  LDG.E.64.CONSTANT R16, desc[UR10][R18.64+0x4000] ;  /* 0x0040000a12107981 */ /* 0x000f68000c1e9b00 */
[----:B------:R-:W5:Y:S01]  /*3b40*/  LDG.E.64.CONSTANT R22, desc[UR10][R18.64+0x4008] ;  /* 0x0040080a12167981 */ /* 0x000f62000c1e9b00 */
[----:B------:R-:W-:Y:S01]  /*3b50*/  UISETP.GE.U32.AND UP0, UPT, UR8, 0xa00, UPT ;  /* 0x00000a000800788c */ /* 0x000fe2000bf06070 */
[----:B--2---:R-:W-:-:S14]  /*3b60*/  DSETP.GEU.AND P2, PT, |R20|, |R14|, PT ;  /* 0x4000000e1400722a */ /* 0x004fdc0003f4e200 */
[----:B---3--:R-:W-:-:S04]  /*3b70*/  @P2 ISETP.GE.U32.AND P0, PT, R12, R10, PT ;  /* 0x0000000a0c00220c */ /* 0x008fc80003f06070 */
[----:B------:R-:W-:-:S13]  /*3b80*/  @P2 ISETP.GE.AND.EX P0, PT, R13, R11, PT, P0 ;  /* 0x0000000b0d00220c */ /* 0x000fda0003f06300 */
[----:B------:R-:W-:-:S06]  /*3b90*/  @P2 DSETP.LT.OR P0, PT, |R14|, |R20|, !P0 ;  /* 0x400000140e00222a */ /* 0x000fcc0004701600 */
[----:B------:R-:W-:Y:S02]  /*3ba0*/  @P2 FSEL R20, R20, R14, P0 ;  /* 0x0000000e14142208 */ /* 0x000fe40000000000 */
[----:B------:R-:W-:Y:S02]  /*3bb0*/  @P2 FSEL R21, R21, R15, P0 ;  /* 0x0000000f15152208 */ /* 0x000fe40000000000 */
[----:B------:R-:W-:Y:S01]  /*3bc0*/  @P2 SEL R10, R12, R10, P0 ;  /* 0x0000000a0c0a2207 */ /* 0x000fe20000000000 */
[----:B------:R-:W-:Y:S01]  /*3bd0*/  @P2 IMAD.MOV.U32 R14, RZ, RZ, R20 ;  /* 0x000000ffff0e2224 */ /* 0x000fe200078e0014 */
[----:B------:R-:W-:Y:S01]  /*3be0*/  @P2 SEL R11, R13, R11, P0 ;  /* 0x0000000b0d0b2207 */ /* 0x000fe20000000000 */
[----:B------:R-:W-:-:S06]  /*3bf0*/  @P2 IMAD.MOV.U32 R15, RZ, RZ, R21 ;  /* 0x000000ffff0f2224 */ /* 0x000fcc00078e0015 */
[----:B----4-:R-:W-:-:S14]  /*3c00*/  DSETP.GEU.AND P1, PT, |R14|, |R8|, PT ;  /* 0x400000080e00722a */ /* 0x010fdc0003f2e200 */
[----:B-----5:R-:W-:-:S04]  /*3c10*/  @P1 ISETP.GE.U32.AND P0, PT, R10, R6, PT ;  /* 0x000000060a00120c */ /* 0x020fc80003f06070 */
        /* <DEDUP_REMOVED lines=8> */
[----:B------:R-:W-:-:S14]  /*3ca0*/  DSETP.GEU.AND P2, PT, |R8|, |R4|, PT ;  /* 0x400000040800722a */ /* 0x000fdc0003f4e200 */
[----:B------:R-:W-:-:S04]  /*3cb0*/  @P2 ISETP.GE.U32.AND P0, PT, R6, R2, PT ;  /* 0x000000020600220c */ /* 0x000fc80003f06070 */
        /* <DEDUP_REMOVED lines=15> */
[----:B------:R-:W-:Y:S01]  /*3db0*/  IMAD.MOV.U32 R2, RZ, RZ, RZ ;  /* 0x000000ffff027224 */ /* 0x000fe200078e00ff */
[----:B------:R-:W-:Y:S01]  /*3dc0*/  @P1 SEL R23, R3, R23, P0 ;  /* 0x0000001703171207 */ /* 0x000fe20000000000 */
[----:B------:R-:W-:Y:S02]  /*3dd0*/  IMAD.MOV.U32 R3, RZ, RZ, 0x500 ;  /* 0x00000500ff037424 */ /* 0x000fe400078e00ff */
[----:B------:R-:W-:Y:S02]  /*3de0*/  @P1 IMAD.MOV.U32 R16, RZ, RZ, R4 ;  /* 0x000000ffff101224 */ /* 0x000fe400078e0004 */
[----:B------:R-:W-:Y:S01]  /*3df0*/  @P1 IMAD.MOV.U32 R17, RZ, RZ, R5 ;  /* 0x000000ffff111224 */ /* 0x000fe200078e0005 */
[----:B------:R-:W-:Y:S06]  /*3e00*/  BRA.U !UP0, `(.L_x_71) ;  /* 0x0000000d08987547 */ /* 0x000fec000b800000 */
[----:B------:R-:W-:Y:S01]  /*3e10*/  UIADD3 UR9, UP0, UPT, UR8, -0xa00, URZ ;  /* 0xfffff60008097890 */ /* 0x000fe2000ff1e0ff */
[----:B------:R-:W-:Y:S02]  /*3e20*/  IMAD.MOV.U32 R3, RZ, RZ, 0x500 ;  /* 0x00000500ff037424 */ /* 0x000fe400078e00ff */
[----:B------:R-:W-:Y:S01]  /*3e30*/  IMAD.MOV.U32 R2, RZ, RZ, RZ ;  /* 0x000000ffff027224 */ /* 0x000fe200078e00ff */
[----:B------:R-:W-:Y:S02]  /*3e40*/  ULEA.HI.X.SX32 UR8, UR8, 0xffffffff, 0x1, UP0 ;  /* 0xffffffff08087891 */ /* 0x000fe400080f0eff */
[----:B------:R-:W-:Y:S02]  /*3e50*/  UIMAD.WIDE.U32 UR12, UR9, -0x33333333, URZ ;  /* 0xcccccccd090c78a5 */ /* 0x000fe4000f8e00ff */
[----:B------:R-:W-:Y:S02]  /*3e60*/  UIMAD.WIDE.U32 UR4, UR8, -0x33333333, URZ ;  /* 0xcccccccd080478a5 */ /* 0x000fe4000f8e00ff */
[----:B------:R-:W-:-:S02]  /*3e70*/  UISETP.GE.U32.AND UP1, UPT, UR9, 0x500, UPT ;  /* 0x000005000900788c */ /* 0x000fc4000bf26070 */
[----:B------:R-:W-:Y:S02]  /*3e80*/  UIMAD.WIDE.U32 UR4, UP0, UR9, -0x33333334, UR4 ;  /* 0xcccccccc090478a5 */ /* 0x000fe4000f800004 */
[----:B------:R-:W-:Y:S02]  /*3e90*/  UISETP.GE.U32.AND.EX UP1, UPT, UR8, URZ, UPT, UP1 ;  /* 0x000000ff0800728c */ /* 0x000fe4000bf26110 */
[----:B------:R-:W-:Y:S02]  /*3ea0*/  UIADD3.X UR7, UPT, UPT, URZ, URZ, URZ, UP0, !UPT ;  /* 0x000000ffff077290 */ /* 0x000fe400087fe4ff */
[----:B------:R-:W-:Y:S01]  /*3eb0*/  UIADD3 URZ, UP0, UPT, UR13, UR4, URZ ;  /* 0x000000040dff7290 */ /* 0x000fe2000ff1e0ff */
[----:B------:R-:W-:-:S03]  /*3ec0*/  UMOV UR6, UR5 ;  /* 0x0000000500067c82 */ /* 0x000fc60008000000 */
[----:B------:R-:W-:-:S04]  /*3ed0*/  UIMAD.WIDE.U32.X UR4, UR8, -0x33333334, UR6, UP0 ;  /* 0xcccccccc080478a5 */ /* 0x000fc800080e0406 */
[----:B------:R-:W-:-:S04]  /*3ee0*/  USHF.R.U64 UR6, UR4, 0xa, UR5 ;  /* 0x0000000a04067899 */ /* 0x000fc80008001205 */
[----:B------:R-:W-:-:S04]  /*3ef0*/  ULOP3.LUT UR7, UR6, 0x1, URZ, 0xc0, !UPT ;  /* 0x0000000106077892 */ /* 0x000fc8000f8ec0ff */
[----:B------:R-:W-:-:S04]  /*3f00*/  UISETP.NE.U32.AND UP0, UPT, UR7, 0x1, UPT ;  /* 0x000000010700788c */ /* 0x000fc8000bf05070 */
[----:B------:R-:W-:Y:S01]  /*3f10*/  UISETP.NE.U32.AND.EX UP0, UPT, URZ, URZ, UPT, UP0 ;  /* 0x000000ffff00728c */ /* 0x000fe2000bf05100 */
[----:B------:R-:W-:Y:S10]  /*3f20*/  BRA.U !UP1, `(.L_x_72) ;  /* 0x00000009093c7547 */ /* 0x000ff4000b800000 */
[----:B------:R-:W0:Y:S01]  /*3f30*/  LDCU.64 UR8, c[0x0][0x380] ;  /* 0x00007000ff0877ac */ /* 0x000e220008000a00 */
[----:B------:R-:W-:Y:S02]  /*3f40*/  IMAD.MOV.U32 R3, RZ, RZ, 0x500 ;  /* 0x00000500ff037424 */ /* 0x000fe400078e00ff */
[----:B------:R-:W-:Y:S01]  /*3f50*/  IMAD.MOV.U32 R2, RZ, RZ, RZ ;  /* 0x000000ffff027224 */ /* 0x000fe200078e00ff */
[----:B------:R-:W-:-:S04]  /*3f60*/  UIADD3 UR4, UP1, UPT, UR6, 0x1, URZ ;  /* 0x0000000106047890 */ /* 0x000fc8000ff3e0ff */
[----:B------:R-:W-:Y:S02]  /*3f70*/  ULEA.HI.X UR5, UR5, URZ, URZ, 0x16, UP1 ;  /* 0x000000ff05057291 */ /* 0x000fe400088fb4ff */
[----:B------:R-:W-:Y:S02]  /*3f80*/  ULOP3.LUT UR4, UR4, 0xfffffffe, URZ, 0xc0, !UPT ;  /* 0xfffffffe04047892 */ /* 0x000fe4000f8ec0ff */
[----:B------:R-:W-:Y:S01]  /*3f90*/  ULOP3.LUT UR5, UR5, 0x7fffff, URZ, 0xc0, !UPT ;  /* 0x007fffff05057892 */ /* 0x000fe2000f8ec0ff */
[----:B0-----:R-:W-:-:S04]  /*3fa0*/  LEA R6, P0, R0, UR8, 0x4 ;  /* 0x0000000800067c11 */ /* 0x001fc8000f8020ff */
[----:B------:R-:W-:Y:S02]  /*3fb0*/  IADD3 R6, P1, PT, R6, 0xe008, RZ ;  /* 0x0000e00806067810 */ /* 0x000fe40007f3e0ff */
[----:B------:R-:W-:-:S05]  /*3fc0*/  LEA.HI.X R5, R0, UR9, RZ, 0x4, P0 ;  /* 0x0000000900057c11 */ /* 0x000fca00080f24ff */
[----:B------:R-:W-:-:S07]  /*3fd0*/  IMAD.X R5, RZ, RZ, R5, P1 ;  /* 0x000000ffff057224 */ /* 0x000fce00008e0605 */
.L_x_73:
[----:B------:R-:W-:-:S05]  /*3fe0*/  IMAD.MOV.U32 R4, RZ, RZ, R6 ;  /* 0x000000ffff047224 */ /* 0x000fca00078e0006 */
[----:B------:R-:W2:Y:S04]  /*3ff0*/  LDG.E.64.CONSTANT R12, desc[UR10][R4.64+-0x9008] ;  /* 0xff6ff80a040c7981 */ /* 0x000ea8000c1e9b00 */
[----:B------:R-:W3:Y:S04]  /*4000*/  LDG.E.64.CONSTANT R8, desc[UR10][R4.64+-0x9000] ;  /* 0xff70000a04087981 */ /* 0x000ee8000c1e9b00 */
[----:B------:R-:W4:Y:S04]  /*4010*/  LDG.E.64.CONSTANT R10, desc[UR10][R4.64+-0x8008] ;  /* 0xff7ff80a040a7981 */ /* 0x000f28000c1e9b00 */
[----:B------:R-:W5:Y:S04]  /*4020*/  LDG.E.64.CONSTANT R6, desc[UR10][R4.64+-0x8000] ;  /* 0xff80000a04067981 */ /* 0x000f68000c1e9b00 */
[----:B------:R-:W5:Y:S04]  /*4030*/  LDG.E.64.CONSTANT R26, desc[UR10][R4.64+-0x7008] ;  /* 0xff8ff80a041a7981 */ /* 0x000f68000c1e9b00 */
[----:B------:R-:W5:Y:S04]  /*4040*/  LDG.E.64.CONSTANT R24, desc[UR10][R4.64+-0x7000] ;  /* 0xff90000a04187981 */ /* 0x000f68000c1e9b00 */
[----:B------:R-:W5:Y:S04]  /*4050*/  LDG.E.64.CONSTANT R20, desc[UR10][R4.64+-0x6008] ;  /* 0xff9ff80a04147981 */ /* 0x000f68000c1e9b00 */
[----:B------:R-:W5:Y:S01]  /*4060*/  LDG.E.64.CONSTANT R18, desc[UR10][R4.64+-0x6000] ;  /* 0xffa0000a04127981 */ /* 0x000f62000c1e9b00 */
[----:B--2---:R-:W-:-:S14]  /*4070*/  DSETP.GEU.AND P2, PT, |R16|, |R12|, PT ;  /* 0x4000000c1000722a */ /* 0x004fdc0003f4e200 */
[----:B---3--:R-:W-:-:S04]  /*4080*/  @P2 ISETP.GE.U32.AND P0, PT, R22, R8, PT ;  /* 0x000000081600220c */ /* 0x008fc80003f06070 */
[----:B------:R-:W-:-:S13]  /*4090*/  @P2 ISETP.GE.AND.EX P0, PT, R23, R9, PT, P0 ;  /* 0x000000091700220c */ /* 0x000fda0003f06300 */
[----:B------:R-:W-:-:S06]  /*40a0*/  @P2 DSETP.LT.OR P0, PT, |R12|, |R16|, !P0 ;  /* 0x400000100c00222a */ /* 0x000fcc0004701600 */
[----:B------:R-:W-:Y:S02]  /*40b0*/  @P2 FSEL R17, R17, R13, P0 ;  /* 0x0000000d11112208 */ /* 0x000fe40000000000 */
[----:B------:R-:W-:-:S03]  /*40c0*/  @P2 FSEL R14, R16, R12, P0 ;  /* 0x0000000c100e2208 */ /* 0x000fc60000000000 */
[----:B------:R-:W-:Y:S02]  /*40d0*/  @P2 IMAD.MOV.U32 R13, RZ, RZ, R17 ;  /* 0x000000ffff0d2224 */ /* 0x000fe400078e0011 */
[----:B------:R-:W2:Y:S01]  /*40e0*/  LDG.E.64.CONSTANT R16, desc[UR10][R4.64+-0x5008] ;  /* 0xffaff80a04107981 */ /* 0x000ea2000c1e9b00 */
[----:B------:R-:W-:-:S03]  /*40f0*/  @P2 IMAD.MOV.U32 R12, RZ, RZ, R14 ;  /* 0x000000ffff0c2224 */ /* 0x000fc600078e000e */
[----:B------:R-:W3:Y:S03]  /*4100*/  LDG.E.64.CONSTANT R14, desc[UR10][R4.64+-0x5000] ;  /* 0xffb0000a040e7981 */ /* 0x000ee6000c1e9b00 */
[----:B----4-:R-:W-:Y:S01]  /*4110*/  DSETP.GEU.AND P1, PT, |R12|, |R10|, PT ;  /* 0x4000000a0c00722a */ /* 0x010fe20003f2e200 */
[----:B------:R-:W-:Y:S02]  /*4120*/  @P2 SEL R8, R22, R8, P0 ;  /* 0x0000000816082207 */ /* 0x000fe40000000000 */
[----:B------:R-:W-:Y:S02]  /*4130*/  @P2 SEL R9, R23, R9, P0 ;  /* 0x0000000917092207 */ /* 0x000fe40000000000 */
[----:B------:R-:W4:Y:S09]  /*4140*/  LDG.E.64.CONSTANT R22, desc[UR10][R4.64+-0x4008] ;  /* 0xffbff80a04167981 */ /* 0x000f32000c1e9b00 */
[----:B-----5:R-:W-:-:S04]  /*4150*/  @P1 ISETP.GE.U32.AND P0, PT, R8, R6, PT ;  /* 0x000000060800120c */ /* 0x020fc80003f06070 */
[----:B------:R-:W-:-:S13]  /*4160*/  @P1 ISETP.GE.AND.EX P0, PT, R9, R7, PT, P0 ;  /* 0x000000070900120c */ /* 0x000fda0003f06300 */
[----:B------:R-:W-:-:S06]  /*4170*/  @P1 DSETP.LT.OR P0, PT, |R10|, |R12|, !P0 ;  /* 0x4000000c0a00122a */ /* 0x000fcc0004701600 */
[----:B------:R-:W-:Y:S02]  /*4180*/  @P1 FSEL R12, R12, R10, P0 ;  /* 0x0000000a0c0c1208 */ /* 0x000fe40000000000 */
[----:B------:R-:W-:-:S03]  /*4190*/  @P1 FSEL R13, R13, R11, P0 ;  /* 0x0000000b0d0d1208 */ /* 0x000fc60000000000 */
[----:B------:R-:W-:Y:S02]  /*41a0*/  @P1 IMAD.MOV.U32 R10, RZ, RZ, R12 ;  /* 0x000000ffff0a1224 */ /* 0x000fe400078e000c */
[----:B------:R-:W-:Y:S02]  /*41b0*/  @P1 IMAD.MOV.U32 R11, RZ, RZ, R13 ;  /* 0x000000ffff0b1224 */ /* 0x000fe400078e000d */
[----:B------:R-:W5:Y:S04]  /*41c0*/  LDG.E.64.CONSTANT R12, desc[UR10][R4.64+-0x4000] ;  /* 0xffc0000a040c7981 */ /* 0x000f68000c1e9b00 */
[----:B------:R-:W-:Y:S01]  /*41d0*/  DSETP.GEU.AND P2, PT, |R10|, |R26|, PT ;  /* 0x4000001a0a00722a */ /* 0x000fe20003f4e200 */
[----:B------:R-:W-:Y:S02]  /*41e0*/  @P1 SEL R6, R8, R6, P0 ;  /* 0x0000000608061207 */ /* 0x000fe40000000000 */
[----:B------:R-:W-:-:S11]  /*41f0*/  @P1 SEL R7, R9, R7, P0 ;  /* 0x0000000709071207 */ /* 0x000fd60000000000 */
[----:B------:R-:W-:-:S04]  /*4200*/  @P2 ISETP.GE.U32.AND P0, PT, R6, R24, PT ;  /* 0x000000180600220c */ /* 0x000fc80003f06070 */
[----:B------:R-:W-:-:S13]  /*4210*/  @P2 ISETP.GE.AND.EX P0, PT, R7, R25, PT, P0 ;  /* 0x000000190700220c */ /* 0x000fda0003f06300 */
[----:B------:R-:W-:-:S06]  /*4220*/  @P2 DSETP.LT.OR P0, PT, |R26|, |R10|, !P0 ;  /* 0x4000000a1a00222a */ /* 0x000fcc0004701600 */
[----:B------:R-:W-:Y:S02]  /*4230*/  @P2 FSEL R8, R10, R26, P0 ;  /* 0x0000001a0a082208 */ /* 0x000fe40000000000 */
[----:B------:R-:W-:-:S03]  /*4240*/  @P2 FSEL R11, R11, R27, P0 ;  /* 0x0000001b0b0b2208 */ /* 0x000fc60000000000 */
[----:B------:R-:W-:Y:S02]  /*4250*/  @P2 IMAD.MOV.U32 R26, RZ, RZ, R8 ;  /* 0x000000ffff1a2224 */ /* 0x000fe400078e0008 */
[----:B------:R-:W-:Y:S01]  /*4260*/  @P2 IMAD.MOV.U32 R27, RZ, RZ, R11 ;  /* 0x000000ffff1b2224 */ /* 0x000fe200078e000b */
[----:B------:R-:W5:Y:S04]  /*4270*/  LDG.E.64.CONSTANT R8, desc[UR10][R4.64+-0x3000] ;  /* 0xffd0000a04087981 */ /* 0x000f68000c1e9b00 */
[----:B------:R-:W5:Y:S01]  /*4280*/  LDG.E.64.CONSTANT R10, desc[UR10][R4.64+-0x3008] ;  /* 0xffcff80a040a7981 */ /* 0x000f62000c1e9b00 */
        /* <DEDUP_REMOVED lines=10> */
[----:B------:R-:W5:Y:S01]  /*4330*/  LDG.E.64.CONSTANT R6, desc[UR10][R4.64+-0x2008] ;  /* 0xffdff80a04067981 */ /* 0x000f62000c1e9b00 */
[----:B------:R-:W-:Y:S02]  /*4340*/  @P1 SEL R18, R24, R18, P0 ;  /* 0x0000001218121207 */ /* 0x000fe40000000000 */
[----:B------:R-:W-:Y:S02]  /*4350*/  @P1 SEL R19, R25, R19, P0 ;  /* 0x0000001319131207 */ /* 0x000fe40000000000 */
        /* <DEDUP_REMOVED lines=8> */
[----:B------:R-:W-:Y:S02]  /*43e0*/  @P2 IMAD.MOV.U32 R17, RZ, RZ, R21 ;  /* 0x000000ffff112224 */ /* 0x000fe400078e0015 */
[----:B------:R-:W2:Y:S04]  /*43f0*/  LDG.E.64.CONSTANT R20, desc[UR10][R4.64+-0x1008] ;  /* 0xffeff80a04147981 */ /* 0x000ea8000c1e9b00 */
[----:B----4-:R-:W-:Y:S01]  /*4400*/  DSETP.GEU.AND P1, PT, |R16|, |R22|, PT ;  /* 0x400000161000722a */ /* 0x010fe20003f2e200 */
[----:B------:R-:W-:Y:S02]  /*4410*/  @P2 SEL R14, R18, R14, P0 ;  /* 0x0000000e120e2207 */ /* 0x000fe40000000000 */
[----:B------:R-:W-:-:S02]  /*4420*/  @P2 SEL R15, R19, R15, P0 ;  /* 0x0000000f130f2207 */ /* 0x000fc40000000000 */
[----:B------:R-:W3:Y:S09]  /*4430*/  LDG.E.64.CONSTANT R18, desc[UR10][R4.64+-0x1000] ;  /* 0xfff0000a04127981 */ /* 0x000ef2000c1e9b00 */
[----:B-----5:R-:W-:-:S04]  /*4440*/  @P1 ISETP.GE.U32.AND P0, PT, R14, R12, PT ;  /* 0x0000000c0e00120c */ /* 0x020fc80003f06070 */
[----:B------:R-:W-:Y:S01]  /*4450*/  @P1 ISETP.GE.AND.EX P0, PT, R15, R13, PT, P0 ;  /* 0x0000000d0f00120c */ /* 0x000fe20003f06300 */
[----:B------:R-:W-:Y:S02]  /*4460*/  IMAD.MOV.U32 R26, RZ, RZ, R22 ;  /* 0x000000ffff1a7224 */ /* 0x000fe400078e0016 */
[----:B------:R-:W-:-:S10]  /*4470*/  IMAD.MOV.U32 R27, RZ, RZ, R23 ;  /* 0x000000ffff1b7224 */ /* 0x000fd400078e0017 */
[----:B------:R-:W-:Y:S01]  /*4480*/  @P1 DSETP.LT.OR P0, PT, |R22|, |R16|, !P0 ;  /* 0x400000101600122a */ /* 0x000fe20004701600 */
[----:B------:R-:W4:Y:S05]  /*4490*/  LDG.E.64.CONSTANT R22, desc[UR10][R4.64] ;  /* 0x0000000a04167981 */ /* 0x000f2a000c1e9b00 */
        /* <DEDUP_REMOVED lines=14> */
[----:B------:R-:W-:-:S06]  /*4580*/  @P2 IMAD.MOV.U32 R11, RZ, RZ, R27 ;  /* 0x000000ffff0b2224 */ /* 0x000fcc00078e001b */
        /* <DEDUP_REMOVED lines=10> */
[----:B------:R-:W-:Y:S02]  /*4630*/  @P1 SEL R24, R8, R24, P0 ;  /* 0x0000001808181207 */ /* 0x000fe40000000000 */
[----:B------:R-:W-:Y:S01]  /*4640*/  @P1 SEL R25, R9, R25, P0 ;  /* 0x0000001909191207 */ /* 0x000fe20000000000 */
[----:B------:R-:W-:-:S04]  /*4650*/  UIADD3 UR4, UP1, UPT, UR4, -0x2, URZ ;  /* 0xfffffffe04047890 */ /* 0x000fc8000ff3e0ff */
[----:B------:R-:W-:Y:S02]  /*4660*/  UIADD3.X UR5, UPT, UPT, UR5, -0x1, URZ, UP1, !UPT ;  /* 0xffffffff05057890 */ /* 0x000fe40008ffe4ff */
[----:B------:R-:W-:-:S04]  /*4670*/  UISETP.NE.U32.AND UP1, UPT, UR4, URZ, UPT ;  /* 0x000000ff0400728c */ /* 0x000fc8000bf25070 */
[----:B------:R-:W-:Y:S01]  /*4680*/  UISETP.NE.AND.EX UP1, UPT, UR5, URZ, UPT, UP1 ;  /* 0x000000ff0500728c */ /* 0x000fe2000bf25310 */
[----:B--2---:R-:W-:-:S14]  /*4690*/  DSETP.GEU.AND P2, PT, |R6|, |R20|, PT ;  /* 0x400000140600722a */ /* 0x004fdc0003f4e200 */
[----:B---3--:R-:W-:-:S04]  /*46a0*/  @P2 ISETP.GE.U32.AND P0, PT, R24, R18, PT ;  /* 0x000000121800220c */ /* 0x008fc80003f06070 */
[----:B------:R-:W-:-:S13]  /*46b0*/  @P2 ISETP.GE.AND.EX P0, PT, R25, R19, PT, P0 ;  /* 0x000000131900220c */ /* 0x000fda0003f06300 */
[----:B------:R-:W-:-:S06]  /*46c0*/  @P2 DSETP.LT.OR P0, PT, |R20|, |R6|, !P0 ;  /* 0x400000061400222a */ /* 0x000fcc0004701600 */
[----:B------:R-:W-:Y:S02]  /*46d0*/  @P2 FSEL R6, R6, R20, P0 ;  /* 0x0000001406062208 */ /* 0x000fe40000000000 */
[----:B------:R-:W-:-:S03]  /*46e0*/  @P2 FSEL R7, R7, R21, P0 ;  /* 0x0000001507072208 */ /* 0x000fc60000000000 */
[----:B------:R-:W-:Y:S02]  /*46f0*/  @P2 IMAD.MOV.U32 R20, RZ, RZ, R6 ;  /* 0x000000ffff142224 */ /* 0x000fe400078e0006 */
[----:B------:R-:W-:-:S06]  /*4700*/  @P2 IMAD.MOV.U32 R21, RZ, RZ, R7 ;  /* 0x000000ffff152224 */ /* 0x000fcc00078e0007 */
[----:B-----5:R-:W-:Y:S01]  /*4710*/  DSETP.GEU.AND P1, PT, |R20|, |R16|, PT ;  /* 0x400000101400722a */ /* 0x020fe20003f2e200 */
[----:B------:R-:W-:Y:S02]  /*4720*/  @P2 SEL R18, R24, R18, P0 ;  /* 0x0000001218122207 */ /* 0x000fe40000000000 */
[----:B------:R-:W-:-:S11]  /*4730*/  @P2 SEL R19, R25, R19, P0 ;  /* 0x0000001319132207 */ /* 0x000fd60000000000 */
[----:B----4-:R-:W-:-:S04]  /*4740*/  @P1 ISETP.GE.U32.AND P0, PT, R18, R22, PT ;  /* 0x000000161200120c */ /* 0x010fc80003f06070 */
[----:B------:R-:W-:Y:S02]  /*4750*/  @P1 ISETP.GE.AND.EX P0, PT, R19, R23, PT, P0 ;  /* 0x000000171300120c */ /* 0x000fe40003f06300 */
[----:B------:R-:W-:-:S05]  /*4760*/  IADD3 R6, P2, PT, R4, 0xa000, RZ ;  /* 0x0000a00004067810 */ /* 0x000fca0007f5e0ff */
[----:B------:R-:W-:-:S06]  /*4770*/  IMAD.X R5, RZ, RZ, R5, P2 ;  /* 0x000000ffff057224 */ /* 0x000fcc00010e0605 */
[----:B------:R-:W-:Y:S01]  /*4780*/  @P1 DSETP.LT.OR P0, PT, |R16|, |R20|, !P0 ;  /* 0x400000141000122a */ /* 0x000fe20004701600 */
[----:B------:R-:W-:-:S05]  /*4790*/  IADD3 R3, P2, PT, R3, 0xa00, RZ ;  /* 0x00000a0003037810 */ /* 0x000fca0007f5e0ff */
[----:B------:R-:W-:Y:S02]  /*47a0*/  @P1 FSEL R4, R20, R16, P0 ;  /* 0x0000001014041208 */ /* 0x000fe40000000000 */
[----:B------:R-:W-:Y:S01]  /*47b0*/  @P1 FSEL R21, R21, R17, P0 ;  /* 0x0000001115151208 */ /* 0x000fe20000000000 */
[----:B------:R-:W-:Y:S01]  /*47c0*/  IMAD.X R2, RZ, RZ, R2, P2 ;  /* 0x000000ffff027224 */ /* 0x000fe200010e0602 */
[----:B------:R-:W-:Y:S01]  /*47d0*/  @P1 SEL R22, R18, R22, P0 ;  /* 0x0000001612161207 */ /* 0x000fe20000000000 */
[----:B------:R-:W-:Y:S01]  /*47e0*/  @P1 IMAD.MOV.U32 R16, RZ, RZ, R4 ;  /* 0x000000ffff101224 */ /* 0x000fe200078e0004 */
[----:B------:R-:W-:Y:S01]  /*47f0*/  @P1 SEL R23, R19, R23, P0 ;  /* 0x0000001713171207 */ /* 0x000fe20000000000 */
[----:B------:R-:W-:Y:S01]  /*4800*/  @P1 IMAD.MOV.U32 R17, RZ, RZ, R21 ;  /* 0x000000ffff111224 */ /* 0x000fe200078e0015 */
[----:B------:R-:W-:Y:S06]  /*4810*/  BRA.U UP1, `(.L_x_73) ;  /* 0xfffffff501f07547 */ /* 0x000fec000b83ffff */
.L_x_72:
[----:B------:R-:W-:Y:S05]  /*4820*/  BRA.U !UP0, `(.L_x_71) ;  /* 0x0000000508107547 */ /* 0x000fea000b800000 */
[----:B------:R-:W0:Y:S02]  /*4830*/  LDC.64 R4, c[0x0][0x380] ;  /* 0x0000e000ff047b82 */ /* 0x000e240000000a00 */
[----:B0-----:R-:W-:-:S03]  /*4840*/  IMAD.WIDE.U32 R4, R0, 0x10, R4 ;  /* 0x0000001000047825 */ /* 0x001fc600078e0004 */
[----:B------:R-:W-:-:S04]  /*4850*/  LEA R24, P0, R3, R4, 0x4 ;  /* 0x0000000403187211 */ /* 0x000fc800078020ff */
[----:B------:R-:W-:-:S05]  /*4860*/  LEA.HI.X R25, R3, R5, R2, 0x4, P0 ;  /* 0x0000000503197211 */ /* 0x000fca00000f2402 */
[----:B------:R-:W2:Y:S04]  /*4870*/  LDG.E.64.CONSTANT R20, desc[UR10][R24.64] ;  /* 0x0000000a18147981 */ /* 0x000ea8000c1e9b00 */
[----:B------:R-:W3:Y:S04]  /*4880*/  LDG.E.64.CONSTANT R18, desc[UR10][R24.64+0x8] ;  /* 0x0000080a18127981 */ /* 0x000ee8000c1e9b00 */
[----:B------:R-:W4:Y:S04]  /*4890*/  LDG.E.64.CONSTANT R14, desc[UR10][R24.64+0x1000] ;  /* 0x0010000a180e7981 */ /* 0x000f28000c1e9b00 */
[----:B------:R-:W5:Y:S04]  /*48a0*/  LDG.E.64.CONSTANT R12, desc[UR10][R24.64+0x1008] ;  /* 0x0010080a180c7981 */ /* 0x000f68000c1e9b00 */
        /* <DEDUP_REMOVED lines=16> */
[----:B------:R-:W-:-:S11]  /*49b0*/  @P2 SEL R19, R23, R19, P0 ;  /* 0x0000001317132207 */ /* 0x000fd60000000000 */
[----:B-----5:R-:W-:-:S04]  /*49c0*/  @P1 ISETP.GE.U32.AND P0, PT, R18, R12, PT ;  /* 0x0000000c1200120c */ /* 0x020fc80003f06070 */
        /* <DEDUP_REMOVED lines=27> */
[----:B------:R-:W-:Y:S02]  /*4b80*/  @P1 SEL R5, R9, R5, P0 ;  /* 0x0000000509051207 */ /* 0x000fe40000000000 */
[----:B------:R-:W-:-:S05]  /*4b90*/  IADD3 R3, P1, PT, R3, 0x500, RZ ;  /* 0x0000050003037810 */ /* 0x000fca0007f3e0ff */
[----:B------:R-:W-:Y:S01]  /*4ba0*/  IMAD.X R2, RZ, RZ, R2, P1 ;  /* 0x000000ffff027224 */ /* 0x000fe200008e0602 */
[----:B--2---:R-:W-:-:S14]  /*4bb0*/  DSETP.GEU.AND P2, PT, |R6|, |R16|, PT ;  /* 0x400000100600722a */ /* 0x004fdc0003f4e200 */
[----:B------:R-:W-:-:S04]  /*4bc0*/  @P2 ISETP.GE.U32.AND P0, PT, R4, R26, PT ;  /* 0x0000001a0400220c */ /* 0x000fc80003f06070 */
[----:B------:R-:W-:-:S13]  /*4bd0*/  @P2 ISETP.GE.AND.EX P0, PT, R5, R27, PT, P0 ;  /* 0x0000001b0500220c */ /* 0x000fda0003f06300 */
[----:B------:R-:W-:-:S06]  /*4be0*/  @P2 DSETP.LT.OR P0, PT, |R16|, |R6|, !P0 ;  /* 0x400000061000222a */ /* 0x000fcc0004701600 */
[----:B------:R-:W-:Y:S02]  /*4bf0*/  @P2 FSEL R6, R6, R16, P0 ;  /* 0x0000001006062208 */ /* 0x000fe40000000000 */
[----:B------:R-:W-:Y:S02]  /*4c00*/  @P2 FSEL R7, R7, R17, P0 ;  /* 0x0000001107072208 */ /* 0x000fe40000000000 */
[----:B------:R-:W-:Y:S02]  /*4c10*/  @P2 SEL R26, R4, R26, P0 ;  /* 0x0000001a041a2207 */ /* 0x000fe40000000000 */
[----:B------:R-:W-:Y:S01]  /*4c20*/  @P2 SEL R27, R5, R27, P0 ;  /* 0x0000001b051b2207 */ /* 0x000fe20000000000 */
[----:B------:R-:W-:Y:S02]  /*4c30*/  @P2 IMAD.MOV.U32 R16, RZ, RZ, R6 ;  /* 0x000000ffff102224 */ /* 0x000fe400078e0006 */
[----:B------:R-:W-:Y:S02]  /*4c40*/  @P2 IMAD.MOV.U32 R17, RZ, RZ, R7 ;  /* 0x000000ffff112224 */ /* 0x000fe400078e0007 */
[----:B------:R-:W-:-:S02]  /*4c50*/  IMAD.MOV.U32 R22, RZ, RZ, R26 ;  /* 0x000000ffff167224 */ /* 0x000fc400078e001a */
[----:B------:R-:W-:-:S07]  /*4c60*/  IMAD.MOV.U32 R23, RZ, RZ, R27 ;  /* 0x000000ffff177224 */ /* 0x000fce00078e001b */
.L_x_71:
[----:B------:R-:W0:Y:S02]  /*4c70*/  LDCU UR4, c[0x0][0x390] ;  /* 0x00007200ff0477ac */ /* 0x000e240008000800 */
[----:B0-----:R-:W-:Y:S02]  /*4c80*/  USHF.R.S32.HI UR5, URZ, 0x1f, UR4 ;  /* 0x0000001fff057899 */ /* 0x001fe40008011404 */
[----:B------:R-:W-:-:S04]  /*4c90*/  ISETP.GE.U32.AND P0, PT, R3, UR4, PT ;  /* 0x0000000403007c0c */ /* 0x000fc8000bf06070 */
[----:B------:R-:W-:-:S13]  /*4ca0*/  ISETP.GE.AND.EX P0, PT, R2, UR5, PT, P0 ;  /* 0x0000000502007c0c */ /* 0x000fda000bf06300 */
[----:B------:R-:W-:Y:S05]  /*4cb0*/  @P0 BRA `(.L_x_74) ;  /* 0x00000008009c0947 */ /* 0x000fea0003800000 */
[----:B------:R-:W-:Y:S01]  /*4cc0*/  IADD3 R21, PT, PT, -R3, UR4, RZ ;  /* 0x0000000403157c10 */ /* 0x000fe2000fffe1ff */
[----:B------:R-:W-:Y:S03]  /*4cd0*/  BSSY.RECONVERGENT B1, `(.L_x_74) ;  /* 0x00000a5000017945 */ /* 0x000fe60003800200 */
[----:B------:R-:W-:-:S13]  /*4ce0*/  ISETP.GE.AND P0, PT, R0, R21, PT ;  /* 0x000000150000720c */ /* 0x000fda0003f06270 */
[----:B------:R-:W-:Y:S05]  /*4cf0*/  @P0 BRA `(.L_x_75) ;  /* 0x0000000800880947 */ /* 0x000fea0003800000 */
[----:B------:R-:W-:Y:S01]  /*4d00*/  LOP3.LUT R12, RZ, R0, RZ, 0x33, !PT ;  /* 0x00000000ff0c7212 */ /* 0x000fe200078e33ff */
[----:B------:R-:W-:Y:S01]  /*4d10*/  BSSY.RECONVERGENT B2, `(.L_x_76) ;  /* 0x0000032000027945 */ /* 0x000fe20003800200 */
[----:B------:R-:W-:Y:S02]  /*4d20*/  IMAD.MOV.U32 R20, RZ, RZ, R0 ;  /* 0x000000ffff147224 */ /* 0x000fe400078e0000 */
[----:B------:R-:W-:-:S04]  /*4d30*/  IADD3 R12, PT, PT, -R3, UR4, R12 ;  /* 0x00000004030c7c10 */ /* 0x000fc8000fffe10c */
[----:B------:R-:W-:-:S04]  /*4d40*/  LOP3.LUT R4, R12, 0x300, RZ, 0xc0, !PT ;  /* 0x000003000c047812 */ /* 0x000fc800078ec0ff */
[----:B------:R-:W-:-:S13]  /*4d50*/  ISETP.NE.AND P0, PT, R4, 0x300, PT ;  /* 0x000003000400780c */ /* 0x000fda0003f05270 */
[----:B------:R-:W-:Y:S05]  /*4d60*/  @!P0 BRA `(.L_x_77) ;  /* 0x0000000000b08947 */ /* 0x000fea0003800000 */
[----:B------:R-:W0:Y:S01]  /*4d70*/  LDCU.64 UR6, c[0x0][0x380] ;  /* 0x00007000ff0677ac */ /* 0x000e220008000a00 */
[----:B------:R-:W-:Y:S01]  /*4d80*/  IADD3 R5, P0, PT, R0, R3, RZ ;  /* 0x0000000300057210 */ /* 0x000fe20007f1e0ff */
[----:B------:R-:W-:Y:S01]  /*4d90*/  IMAD.MOV.U32 R20, RZ, RZ, R0 ;  /* 0x000000ffff147224 */ /* 0x000fe200078e0000 */
[----:B------:R-:W-:-:S03]  /*4da0*/  LEA.HI R4, R12, 0x1, RZ, 0x18 ;  /* 0x000000010c047811 */ /* 0x000fc600078fc0ff */
[----:B------:R-:W-:Y:S01]  /*4db0*/  IMAD.X R6, RZ, RZ, R2, P0 ;  /* 0x000000ffff067224 */ /* 0x000fe200000e0602 */
[----:B------:R-:W-:-:S05]  /*4dc0*/  LOP3.LUT R4, R4, 0x3, RZ, 0xc0, !PT ;  /* 0x0000000304047812 */ /* 0x000fca00078ec0ff */
[----:B------:R-:W-:Y:S01]  /*4dd0*/  IMAD.MOV R13, RZ, RZ, -R4 ;  /* 0x000000ffff0d7224 */ /* 0x000fe200078e0a04 */
[----:B0-----:R-:W-:-:S04]  /*4de0*/  LEA R14, P1, R5, UR6, 0x4 ;  /* 0x00000006050e7c11 */ /* 0x001fc8000f8220ff */
[----:B------:R-:W-:-:S09]  /*4df0*/  LEA.HI.X R5, R5, UR7, R6, 0x4, P1 ;  /* 0x0000000705057c11 */ /* 0x000fd200088f2406 */
.L_x_80:
[----:B------:R-:W-:-:S05]  /*4e00*/  IMAD.MOV.U32 R4, RZ, RZ, R14 ;  /* 0x000000ffff047224 */ /* 0x000fca00078e000e */
[----:B------:R-:W2:Y:S04]  /*4e10*/  LDG.E.64.CONSTANT R8, desc[UR10][R4.64] ;  /* 0x0000000a04087981 */ /* 0x000ea8000c1e9b00 */
[----:B------:R-:W3:Y:S01]  /*4e20*/  LDG.E.64.CONSTANT R6, desc[UR10][R4.64+0x8] ;  /* 0x0000080a04067981 */ /* 0x000ee2000c1e9b00 */
[----:B------:R-:W-:Y:S01]  /*4e30*/  VIADD R13, R13, 0x1 ;  /* 0x000000010d0d7836 */ /* 0x000fe20000000000 */
[----:B------:R-:W-:Y:S01]  /*4e40*/  BSSY.RECONVERGENT B3, `(.L_x_78) ;  /* 0x000001b000037945 */ /* 0x000fe20003800200 */
[----:B------:R-:W-:Y:S01]  /*4e50*/  IMAD.MOV.U32 R15, RZ, RZ, R22 ;  /* 0x000000ffff0f7224 */ /* 0x000fe200078e0016 */
        /* <DEDUP_REMOVED lines=25> */
.L_x_79:
[----:B------:R-:W-:Y:S05]  /*4ff0*/  BSYNC.RECONVERGENT B3 ;  /* 0x0000000000037941 */ /* 0x000fea0003800200 */
.L_x_78:
[----:B------:R-:W-:Y:S02]  /*5000*/  IMAD.X R5, RZ, RZ, R5, P3 ;  /* 0x000000ffff057224 */ /* 0x000fe400018e0605 */
[----:B------:R-:W-:Y:S01]  /*5010*/  VIADD R20, R20, 0x100 ;  /* 0x0000010014147836 */ /* 0x000fe20000000000 */
[----:B------:R-:W-:Y:S06]  /*5020*/  @P2 BRA `(.L_x_80) ;  /* 0xfffffffc00742947 */ /* 0x000fec000383ffff */
.L_x_77:
[----:B------:R-:W-:Y:S05]  /*5030*/  BSYNC.RECONVERGENT B2 ;  /* 0x0000000000027941 */ /* 0x000fea0003800200 */
.L_x_76:
[----:B------:R-:W-:-:S13]  /*5040*/  ISETP.GE.U32.AND P0, PT, R12, 0x300, PT ;  /* 0x000003000c00780c */ /* 0x000fda0003f06070 */
[----:B------:R-:W-:Y:S05]  /*5050*/  @!P0 BRA `(.L_x_75) ;  /* 0x0000000400b08947 */ /* 0x000fea0003800000 */
[----:B------:R-:W0:Y:S01]  /*5060*/  LDCU.64 UR6, c[0x0][0x380] ;  /* 0x00007000ff0677ac */ /* 0x000e220008000a00 */
[----:B------:R-:W-:-:S05]  /*5070*/  IADD3 R3, P0, PT, R20, R3, RZ ;  /* 0x0000000314037210 */ /* 0x000fca0007f1e0ff */
[----:B------:R-:W-:Y:S01]  /*5080*/  IMAD.X R2, RZ, RZ, R2, P0 ;  /* 0x000000ffff027224 */ /* 0x000fe200000e0602 */
[----:B0-----:R-:W-:-:S04]  /*5090*/  LEA R8, P1, R3, UR6, 0x4 ;  /* 0x0000000603087c11 */ /* 0x001fc8000f8220ff */
[----:B------:R-:W-:Y:S02]  /*50a0*/  IADD3 R8, P0, PT, R8, 0x3008, RZ ;  /* 0x0000300808087810 */ /* 0x000fe40007f1e0ff */
[----:B------:R-:W-:-:S05]  /*50b0*/  LEA.HI.X R9, R3, UR7, R2, 0x4, P1 ;  /* 0x0000000703097c11 */ /* 0x000fca00088f2402 */
[----:B------:R-:W-:-:S07]  /*50c0*/  IMAD.X R9, RZ, RZ, R9, P0 ;  /* 0x000000ffff097224 */ /* 0x000fce00000e0609 */
.L_x_89:
[----:B------:R-:W2:Y:S04]  /*50d0*/  LDG.E.64.CONSTANT R10, desc[UR10][R8.64+-0x3008] ;  /* 0xffcff80a080a7981 */ /* 0x000ea8000c1e9b00 */
[----:B------:R-:W3:Y:S04]  /*50e0*/  LDG.E.64.CONSTANT R12, desc[UR10][R8.64+-0x3000] ;  /* 0xffd0000a080c7981 */ /* 0x000ee8000c1e9b00 */
[----:B------:R0:W5:Y:S04]  /*50f0*/  LDG.E.64.CONSTANT R6, desc[UR10][R8.64+-0x2008] ;  /* 0xffdff80a08067981 */ /* 0x000168000c1e9b00 */
        /* <DEDUP_REMOVED lines=22> */
.L_x_82:
[----:B------:R-:W-:Y:S05]  /*5260*/  BSYNC.RECONVERGENT B2 ;  /* 0x0000000000027941 */ /* 0x000fea0003800200 */
.L_x_81:
        /* <DEDUP_REMOVED lines=25> */
.L_x_84:
[----:B------:R-:W-:Y:S05]  /*5400*/  BSYNC.RECONVERGENT B2 ;  /* 0x0000000000027941 */ /* 0x000fea0003800200 */
.L_x_83:
        /* <DEDUP_REMOVED lines=21> */
.L_x_86:
[----:B------:R-:W-:Y:S05]  /*5560*/  BSYNC.RECONVERGENT B2 ;  /* 0x0000000000027941 */ /* 0x000fea0003800200 */
.L_x_85:
        /* <DEDUP_REMOVED lines=21> */
.L_x_88:
[----:B------:R-:W-:Y:S05]  /*56c0*/  BSYNC.RECONVERGENT B2 ;  /* 0x0000000000027941 */ /* 0x000fea0003800200 */
.L_x_87:
[----:B------:R-:W-:Y:S01]  /*56d0*/  VIADD R20, R20, 0x400 ;  /* 0x0000040014147836 */ /* 0x000fe20000000000 */
[----:B------:R-:W-:-:S04]  /*56e0*/  IADD3 R8, P1, PT, R8, 0x4000, RZ ;  /* 0x0000400008087810 */ /* 0x000fc80007f3e0ff */
[----:B------:R-:W-:Y:S01]  /*56f0*/  ISETP.GE.AND P0, PT, R20, R21, PT ;  /* 0x000000151400720c */ /* 0x000fe20003f06270 */
[----:B------:R-:W-:-:S12]  /*5700*/  IMAD.X R9, RZ, RZ, R9, P1 ;  /* 0x000000ffff097224 */ /* 0x000fd800008e0609 */
[----:B------:R-:W-:Y:S05]  /*5710*/  @!P0 BRA `(.L_x_89) ;  /* 0xfffffff8006c8947 */ /* 0x000fea000383ffff */
.L_x_75:
[----:B------:R-:W-:Y:S05]  /*5720*/  BSYNC.RECONVERGENT B1 ;  /* 0x0000000000017941 */ /* 0x000fea0003800200 */
.L_x_74:
[----:B------:R-:W0:Y:S01]  /*5730*/  S2R R8, SR_LANEID ;  /* 0x0000000000087919 */ /* 0x000e220000000000 */
[----:B------:R-:W-:Y:S01]  /*5740*/  BSSY.RECONVERGENT B1, `(.L_x_90) ;  /* 0x000001f000017945 */ /* 0x000fe20003800200 */
[----:B------:R-:W-:Y:S01]  /*5750*/  IMAD.MOV.U32 R11, RZ, RZ, R22 ;  /* 0x000000ffff0b7224 */ /* 0x000fe200078e0016 */
[----:B------:R1:W2:Y:S01]  /*5760*/  SHFL.DOWN PT, R4, R16, 0x1, 0x1f ;  /* 0x08201f0010047f89 */ /* 0x0002a200000e0000 */
[----:B------:R-:W-:Y:S02]  /*5770*/  IMAD.MOV.U32 R12, RZ, RZ, R23 ;  /* 0x000000ffff0c7224 */ /* 0x000fe400078e0017 */
[----:B------:R-:W-:Y:S01]  /*5780*/  IMAD.MOV.U32 R2, RZ, RZ, R16 ;  /* 0x000000ffff027224 */ /* 0x000fe200078e0010 */
[----:B------:R1:W3:Y:S01]  /*5790*/  SHFL.DOWN PT, R5, R17, 0x1, 0x1f ;  /* 0x08201f0011057f89 */ /* 0x0002e200000e0000 */
        /* <DEDUP_REMOVED lines=25> */
.L_x_91:
[----:B------:R-:W-:Y:S05]  /*5930*/  BSYNC.RECONVERGENT B1 ;  /* 0x0000000000017941 */ /* 0x000fea0003800200 */
.L_x_90:
        /* <DEDUP_REMOVED lines=31> */
.L_x_93:
[----:B------:R-:W-:Y:S05]  /*5b30*/  BSYNC.RECONVERGENT B1 ;  /* 0x0000000000017941 */ /* 0x000fea0003800200 */
.L_x_92:
[----:B------:R-:W-:Y:S01]  /*5b40*/  ISETP.GT.AND P0, PT, R8, 0x1b, PT ;  /* 0x0000001b0800780c */ /* 0x000fe20003f04270 */
[----:B-1----:R1:W1:Y:S01]  /*5b50*/  SHFL.DOWN PT, R6, R4, 0x4, 0x1f ;  /* 0x08801f0004067f89 */ /* 0x00226200000e0000 */
[----:B------:R-:W-:Y:S01]  /*5b60*/  BSSY.RECONVERGENT B1, `(.L_x_94) ;  /* 0x000001d000017945 */ /* 0x000fe20003800200 */
[----:B0-----:R-:W-:Y:S02]  /*5b70*/  IMAD.MOV.U32 R11, RZ, RZ, R9 ;  /* 0x000000ffff0b7224 */ /* 0x001fe400078e0009 */
[----:B--2---:R0:W2:Y:S01]  /*5b80*/  SHFL.DOWN PT, R7, R5, 0x4, 0x1f ;  /* 0x08801f0005077f89 */ /* 0x0040a200000e0000 */
[----:B------:R-:W-:Y:S02]  /*5b90*/  IMAD.MOV.U32 R12, RZ, RZ, R10 ;  /* 0x000000ffff0c7224 */ /* 0x000fe400078e000a */
[----:B------:R-:W-:Y:S01]  /*5ba0*/  IMAD.MOV.U32 R2, RZ, RZ, R4 ;  /* 0x000000ffff027224 */ /* 0x000fe200078e0004 */
[----:B---3--:R0:W3:Y:S01]  /*5bb0*/  SHFL.DOWN PT, R14, R9, 0x4, 0x1f ;  /* 0x08801f00090e7f89 */ /* 0x0080e200000e0000 */
[----:B------:R-:W-:-:S03]  /*5bc0*/  IMAD.MOV.U32 R3, RZ, RZ, R5 ;  /* 0x000000ffff037224 */ /* 0x000fc600078e0005 */
[----:B----4-:R0:W4:Y:S01]  /*5bd0*/  SHFL.DOWN PT, R13, R10, 0x4, 0x1f ;  /* 0x08801f000a0d7f89 */ /* 0x01012200000e0000 */
        /* <DEDUP_REMOVED lines=21> */
.L_x_95:
[----:B------:R-:W-:Y:S05]  /*5d30*/  BSYNC.RECONVERGENT B1 ;  /* 0x0000000000017941 */ /* 0x000fea0003800200 */
.L_x_94:
        /* <DEDUP_REMOVED lines=31> */
.L_x_97:
[----:B------:R-:W-:Y:S05]  /*5f30*/  BSYNC.RECONVERGENT B1 ;  /* 0x0000000000017941 */ /* 0x000fea0003800200 */
.L_x_96:
[----:B------:R-:W-:Y:S01]  /*5f40*/  ISETP.GT.AND P0, PT, R8, 0xf, PT ;  /* 0x0000000f0800780c */ /* 0x000fe20003f04270 */
[----:B-1----:R1:W1:Y:S01]  /*5f50*/  SHFL.DOWN PT, R6, R4, 0x10, 0x1f ;  /* 0x0a001f0004067f89 */ /* 0x00226200000e0000 */
[----:B------:R-:W-:Y:S01]  /*5f60*/  BSSY.RECONVERGENT B1, `(.L_x_98) ;  /* 0x000001d000017945 */ /* 0x000fe20003800200 */
[----:B---3--:R-:W-:Y:S02]  /*5f70*/  IMAD.MOV.U32 R14, RZ, RZ, R9 ;  /* 0x000000ffff0e7224 */ /* 0x008fe400078e0009 */
[----:B--2---:R2:W3:Y:S01]  /*5f80*/  SHFL.DOWN PT, R7, R5, 0x10, 0x1f ;  /* 0x0a001f0005077f89 */ /* 0x0044e200000e0000 */
[----:B------:R-:W-:Y:S02]  /*5f90*/  IMAD.MOV.U32 R15, RZ, RZ, R10 ;  /* 0x000000ffff0f7224 */ /* 0x000fe400078e000a */
[----:B------:R-:W-:Y:S01]  /*5fa0*/  IMAD.MOV.U32 R2, RZ, RZ, R4 ;  /* 0x000000ffff027224 */ /* 0x000fe200078e0004 */
[----:B0-----:R2:W0:Y:S01]  /*5fb0*/  SHFL.DOWN PT, R12, R9, 0x10, 0x1f ;  /* 0x0a001f00090c7f89 */ /* 0x00142200000e0000 */
[----:B------:R-:W-:-:S03]  /*5fc0*/  IMAD.MOV.U32 R3, RZ, RZ, R5 ;  /* 0x000000ffff037224 */ /* 0x000fc600078e0005 */
[----:B------:R2:W0:Y:S01]  /*5fd0*/  SHFL.DOWN PT, R11, R10, 0x10, 0x1f ;  /* 0x0a001f000a0b7f89 */ /* 0x00042200000e0000 */
[----:B------:R-:W-:Y:S05]  /*5fe0*/  @P0 BRA `(.L_x_99) ;  /* 0x0000000000500947 */ /* 0x000fea0003800000 */
[----:B-1-3--:R-:W-:Y:S01]  /*5ff0*/  DSETP.GEU.AND P0, PT, |R4|, |R6|, PT ;  /* 0x400000060400722a */ /* 0x00afe20003f0e200 */
        /* <DEDUP_REMOVED lines=19> */
.L_x_99:
[----:B------:R-:W-:Y:S05]  /*6130*/  BSYNC.RECONVERGENT B1 ;  /* 0x0000000000017941 */ /* 0x000fea0003800200 */
.L_x_98:
[----:B------:R-:W-:Y:S01]  /*6140*/  ISETP.NE.AND P0, PT, R8, RZ, PT ;  /* 0x000000ff0800720c */ /* 0x000fe20003f05270 */
[----:B------:R-:W-:-:S12]  /*6150*/  BSSY.RECONVERGENT B1, `(.L_x_100) ;  /* 0x000000a000017945 */ /* 0x000fd80003800200 */
[----:B------:R-:W-:Y:S05]  /*6160*/  @P0 BRA `(.L_x_101) ;  /* 0x0000000000200947 */ /* 0x000fea0003800000 */
[----:B-1----:R-:W1:Y:S01]  /*6170*/  S2R R6, SR_CgaCtaId ;  /* 0x0000000000067919 */ /* 0x002e620000008800 */
[----:B--2---:R-:W-:Y:S02]  /*6180*/  MOV R5, 0x400 ;  /* 0x0000040000057802 */ /* 0x004fe40000000f00 */
[----:B------:R-:W-:-:S04]  /*6190*/  SHF.R.U32.HI R4, RZ, 0x1, R0 ;  /* 0x00000001ff047819 */ /* 0x000fc80000011600 */
[----:B------:R-:W-:Y:S02]  /*61a0*/  LOP3.LUT R4, R4, 0x1f0, RZ, 0xc0, !PT ;  /* 0x000001f004047812 */ /* 0x000fe400078ec0ff */
[----:B-1----:R-:W-:-:S05]  /*61b0*/  LEA R5, R6, R5, 0x18 ;  /* 0x0000000506057211 */ /* 0x002fca00078ec0ff */
[----:B------:R-:W-:-:S05]  /*61c0*/  IMAD.IADD R5, R4, 0x1, R5 ;  /* 0x0000000104057824 */ /* 0x000fca00078e0205 */
[----:B------:R1:W-:Y:S04]  /*61d0*/  STS.64 [R5+0x10], R14 ;  /* 0x0000100e05007388 */ /* 0x0003e80000000a00 */
[----:B------:R1:W-:Y:S02]  /*61e0*/  STS.64 [R5+0x8], R2 ;  /* 0x0000080205007388 */ /* 0x0003e40000000a00 */
.L_x_101:
[----:B------:R-:W-:Y:S05]  /*61f0*/  BSYNC.RECONVERGENT B1 ;  /* 0x0000000000017941 */ /* 0x000fea0003800200 */
.L_x_100:
[----:B------:R-:W-:Y:S01]  /*6200*/  BAR.SYNC.DEFER_BLOCKING 0x0 ;  /* 0x0000000000007b1d */ /* 0x000fe20000010000 */
[----:B------:R-:W-:-:S13]  /*6210*/  ISETP.NE.AND P1, PT, R0, RZ, PT ;  /* 0x000000ff0000720c */ /* 0x000fda0003f25270 */
[----:B------:R-:W-:Y:S05]  /*6220*/  @P1 BRA `(.L_x_34) ;  /* 0x00000008008c1947 */ /* 0x000fea0003800000 */
[----:B-12---:R-:W1:Y:S01]  /*6230*/  S2R R5, SR_CgaCtaId ;  /* 0x0000000000057919 */ /* 0x006e620000008800 */
[----:B------:R-:W-:Y:S01]  /*6240*/  MOV R0, 0x400 ;  /* 0x0000040000007802 */ /* 0x000fe20000000f00 */
[----:B------:R-:W-:Y:S03]  /*6250*/  BSSY.RECONVERGENT B1, `(.L_x_102) ;  /* 0x000001a000017945 */ /* 0x000fe60003800200 */
[----:B-1----:R-:W-:-:S05]  /*6260*/  LEA R0, R5, R0, 0x18 ;  /* 0x0000000005007211 */ /* 0x002fca00078ec0ff */
[----:B------:R-:W1:Y:S04]  /*6270*/  LDS.64 R16, [R0+0x18] ;  /* 0x0000180000107984 */ /* 0x000e680000000a00 */
[----:B---3--:R-:W2:Y:S04]  /*6280*/  LDS.128 R4, [R0+0x20] ;  /* 0x0000200000047984 */ /* 0x008ea80000000c00 */
[----:B0---4-:R0:W3:Y:S04]  /*6290*/  LDS.64 R12, [R0+0x80] ;  /* 0x00008000000c7984 */ /* 0x0110e80000000a00 */
[----:B------:R0:W4:Y:S01]  /*62a0*/  LDS.128 R8, [R0+0x30] ;  /* 0x0000300000087984 */ /* 0x0001220000000c00 */
[----:B-1----:R-:W-:Y:S01]  /*62b0*/  DSETP.GEU.AND P0, PT, |R2|, |R16|, PT ;  /* 0x400000100200722a */ /* 0x002fe20003f0e200 */
[----:B------:R-:W-:-:S02]  /*62c0*/  IMAD.MOV.U32 R24, RZ, RZ, R16 ;  /* 0x000000ffff187224 */ /* 0x000fc400078e0010 */
[----:B------:R-:W-:Y:S02]  /*62d0*/  IMAD.MOV.U32 R25, RZ, RZ, R17 ;  /* 0x000000ffff197224 */ /* 0x000fe400078e0011 */
[----:B--2---:R-:W-:Y:S02]  /*62e0*/  IMAD.MOV.U32 R27, RZ, RZ, R4 ;  /* 0x000000ffff1b7224 */ /* 0x004fe400078e0004 */
[----:B------:R-:W-:-:S07]  /*62f0*/  IMAD.MOV.U32 R29, RZ, RZ, R5 ;  /* 0x000000ffff1d7224 */ /* 0x000fce00078e0005 */
[----:B0--34-:R-:W-:Y:S05]  /*6300*/  @!P0 BRA `(.L_x_103) ;  /* 0x0000000000388947 */ /* 0x019fea0003800000 */
        /* <DEDUP_REMOVED lines=14> */
.L_x_103:
[----:B------:R-:W-:Y:S05]  /*63f0*/  BSYNC.RECONVERGENT B1 ;  /* 0x0000000000017941 */ /* 0x000fea0003800200 */
.L_x_102:
        /* <DEDUP_REMOVED lines=23> */
.L_x_105:
[----:B------:R-:W-:Y:S05]  /*6570*/  BSYNC.RECONVERGENT B1 ;  /* 0x0000000000017941 */ /* 0x000fea0003800200 */
.L_x_104:
        /* <DEDUP_REMOVED lines=21> */
.L_x_107:
[----:B------:R-:W-:Y:S05]  /*66d0*/  BSYNC.RECONVERGENT B1 ;  /* 0x0000000000017941 */ /* 0x000fea0003800200 */
.L_x_106:
        /* <DEDUP_REMOVED lines=23> */
.L_x_109:
[----:B------:R-:W-:Y:S05]  /*6850*/  BSYNC.RECONVERGENT B1 ;  /* 0x0000000000017941 */ /* 0x000fea0003800200 */
.L_x_108:
        /* <DEDUP_REMOVED lines=21> */
.L_x_111:
[----:B------:R-:W-:Y:S05]  /*69b0*/  BSYNC.RECONVERGENT B1 ;  /* 0x0000000000017941 */ /* 0x000fea0003800200 */
.L_x_110:
        /* <DEDUP_REMOVED lines=21> */
.L_x_113:
[----:B------:R-:W-:Y:S05]  /*6b10*/  BSYNC.RECONVERGENT B1 ;  /* 0x0000000000017941 */ /* 0x000fea0003800200 */
.L_x_112:
        /* <DEDUP_REMOVED lines=20> */
.L_x_34:
[----:B------:R-:W-:Y:S05]  /*6c60*/  BSYNC.RECONVERGENT B0 ;  /* 0x0000000000007941 */ /* 0x000fea0003800200 */
.L_x_1:
[----:B------:R-:W-:Y:S05]  /*6c70*/  @P1 EXIT ;  /* 0x000000000000194d */ /* 0x000fea0003800000 */
[----:B012---:R-:W0:Y:S02]  /*6c80*/  LDC.64 R4, c[0x0][0x388] ;  /* 0x0000e200ff047b82 */ /* 0x007e240000000a00 */
[----:B0-----:R-:W-:Y:S04]  /*6c90*/  STG.E.64 desc[UR10][R4.64], R2 ;  /* 0x0000000204007986 */ /* 0x001fe8000c101b0a */
[----:B------:R-:W-:Y:S01]  /*6ca0*/  STG.E.64 desc[UR10][R4.64+0x8], R14 ;  /* 0x0000080e04007986 */ /* 0x000fe2000c101b0a */
[----:B------:R-:W-:Y:S05]  /*6cb0*/  EXIT ;  /* 0x000000000000794d */ /* 0x000fea0003800000 */
.L_x_114:
        /* <DEDUP_REMOVED lines=12> */
.L_x_721:


//--------------------- .text._ZN6thrust24THRUST_300001_SM_1000_NS8cuda_cub4core6detail13_kernel_agentINS1_8__reduce10DrainAgentIlEEJN3cub18CUB_300001_SM_10009GridQueueIyEElEEEvDpT0_ --------------------------
	.section	.text._ZN6thrust24THRUST_300001_SM_1000_NS8cuda_cub4core6detail13_kernel_agentINS1_8__reduce10DrainAgentIlEEJN3cub18CUB_300001_SM_10009GridQueueIyEElEEEvDpT0_,"ax",@progbits
	.align	128
        .global         _ZN6thrust24THRUST_300001_SM_1000_NS8cuda_cub4core6detail13_kernel_agentINS1_8__reduce10DrainAgentIlEEJN3cub18CUB_300001_SM_10009GridQueueIyEElEEEvDpT0_
        .type           _ZN6thrust24THRUST_300001_SM_1000_NS8cuda_cub4core6detail13_kernel_agentINS1_8__reduce10DrainAgentIlEEJN3cub18CUB_300001_SM_10009GridQueueIyEElEEEvDpT0_,@function
        .size           _ZN6thrust24THRUST_300001_SM_1000_NS8cuda_cub4core6detail13_kernel_agentINS1_8__reduce10DrainAgentIlEEJN3cub18CUB_300001_SM_10009GridQueueIyEElEEEvDpT0_,(.L_x_722 - _ZN6thrust24THRUST_300001_SM_1000_NS8cuda_cub4core6detail13_kernel_agentINS1_8__reduce10DrainAgentIlEEJN3cub18CUB_300001_SM_10009GridQueueIyEElEEEvDpT0_)
        .other          _ZN6thrust24THRUST_300001_SM_1000_NS8cuda_cub4core6detail13_kernel_agentINS1_8__reduce10DrainAgentIlEEJN3cub18CUB_300001_SM_10009GridQueueIyEElEEEvDpT0_,@"STO_CUDA_ENTRY STV_DEFAULT"
_ZN6thrust24THRUST_300001_SM_1000_NS8cuda_cub4core6detail13_kernel_agentINS1_8__reduce10DrainAgentIlEEJN3cub18CUB_300001_SM_10009GridQueueIyEElEEEvDpT0_:
.text._ZN6thrust24THRUST_300001_SM_1000_NS8cuda_cub4core6detail13_kernel_agentINS1_8__reduce10DrainAgentIlEEJN3cub18CUB_300001_SM_10009GridQueueIyEElEEEvDpT0_:
[----:B------:R-:W-:Y:S08]  /*0000*/  LDC R1, c[0x0][0x37c] ;  /* 0x0000df00ff017b82 */ /* 0x000ff00000000800 */
[----:B------:R-:W0:Y:S01]  /*0010*/  LDC.64 R2, c[0x0][0x380] ;  /* 0x0000e000ff027b82 */ /* 0x000e220000000a00 */
[----:B------:R-:W0:Y:S07]  /*0020*/  LDCU.64 UR4, c[0x0][0x358] ;  /* 0x00006b00ff0477ac */ /* 0x000e2e0008000a00 */
[----:B------:R-:W1:Y:S01]  /*0030*/  LDC.64 R4, c[0x0][0x388] ;  /* 0x0000e200ff047b82 */ /* 0x000e620000000a00 */
[----:B0-----:R-:W-:Y:S04]  /*0040*/  STG.E.64 desc[UR4][R2.64+0x8], RZ ;  /* 0x000008ff02007986 */ /* 0x001fe8000c101b04 */
[----:B-1----:R-:W-:Y:S01]  /*0050*/  STG.E.64 desc[UR4][R2.64], R4 ;  /* 0x0000000402007986 */ /* 0x002fe2000c101b04 */
[----:B------:R-:W-:Y:S05]  /*0060*/  EXIT ;  /* 0x000000000000794d */ /* 0x000fea0003800000 */
.L_x_115:
        /* <DEDUP_REMOVED lines=9> */
.L_x_722:


//--------------------- .text._ZN6thrust24THRUST_300001_SM_1000_NS8cuda_cub4core6detail13_kernel_agentINS1_8__reduce11ReduceAgentINS0_12zip_iteratorIN4cuda3std3__45tupleIJNS0_10device_ptrIdEENS0_17counting_iteratorIlNS0_11use_defaultESF_SF_EEEEEEEPNSB_IJdlEEESJ_lNS1_9__extrema9arg_max_fIdl7CompareEEEEJSI_SK_lN3cub18CUB_300001_SM_100013GridEvenShareIlEENSR_9GridQueueIyEESO_EEEvDpT0_ --------------------------
	.section	.text._ZN6thrust24THRUST_300001_SM_1000_NS8cuda_cub4core6detail13_kernel_agentINS1_8__reduce11ReduceAgentINS0_12zip_iteratorIN4cuda3std3__45tupleIJNS0_10device_ptrIdEENS0_17counting_iteratorIlNS0_11use_defaultESF_SF_EEEEEEEPNSB_IJdlEEESJ_lNS1_9__extrema9arg_max_fIdl7CompareEEEEJSI_SK_lN3cub18CUB_300001_SM_100013GridEvenShareIlEENSR_9GridQueueIyEESO_EEEvDpT0_,"ax",@progbits
	.align	128
        .global         _ZN6thrust24THRUST_300001_SM_1000_NS8cuda_cub4core6detail13_kernel_agentINS1_8__reduce11ReduceAgentINS0_12zip_iteratorIN4cuda3std3__45tupleIJNS0_10device_ptrIdEENS0_17counting_iteratorIlNS0_11use_defaultESF_SF_EEEEEEEPNSB_IJdlEEESJ_lNS1_9__extrema9arg_max_fIdl7CompareEEEEJSI_SK_lN3cub18CUB_300001_SM_100013GridEvenShareIlEENSR_9GridQueueIyEESO_EEEvDpT0_
        .type           _ZN6thrust24THRUST_300001_SM_1000_NS8cuda_cub4core6detail13_kernel_agentINS1_8__reduce11ReduceAgentINS0_12zip_iteratorIN4cuda3std3__45tupleIJNS0_10device_ptrIdEENS0_17counting_iteratorIlNS0_11use_defaultESF_SF_EEEEEEEPNSB_IJdlEEESJ_lNS1_9__extrema9arg_max_fIdl7CompareEEEEJSI_SK_lN3cub18CUB_300001_SM_100013GridEvenShareIlEENSR_9GridQueueIyEESO_EEEvDpT0_,@function
        .size           _ZN6thrust24THRUST_300001_SM_1000_NS8cuda_cub4core6detail13_kernel_agentINS1_8__reduce11ReduceAgentINS0_12zip_iteratorIN4cuda3std3__45tupleIJNS0_10device_ptrIdEENS0_17counting_iteratorIlNS0_11use_defaultESF_SF_EEEEEEEPNSB_IJdlEEESJ_lNS1_9__extrema9arg_max_fIdl7CompareEEEEJSI_SK_lN3cub18CUB_300001_SM_100013GridEvenShareIlEENSR_9GridQueueIyEESO_EEEvDpT0_,(.L_x_723 - _ZN6thrust24THRUST_300001_SM_1000_NS8cuda_cub4core6detail13_kernel_agentINS1_8__reduce11ReduceAgentINS0_12zip_iteratorIN4cuda3std3__45tupleIJNS0_10device_ptrIdEENS0_17counting_iteratorIlNS0_11use_defaultESF_SF_EEEEEEEPNSB_IJdlEEESJ_lNS1_9__extrema9arg_max_fIdl7CompareEEEEJSI_SK_lN3cub18CUB_300001_SM_100013GridEvenShareIlEENSR_9GridQueueIyEESO_EEEvDpT0_)
        .other          _ZN6thrust24THRUST_300001_SM_1000_NS8cuda_cub4core6detail13_kernel_agentINS1_8__reduce11ReduceAgentINS0_12zip_iteratorIN4cuda3std3__45tupleIJNS0_10device_ptrIdEENS0_17counting_iteratorIlNS0_11use_defaultESF_SF_EEEEEEEPNSB_IJdlEEESJ_lNS1_9__extrema9arg_max_fIdl7CompareEEEEJSI_SK_lN3cub18CUB_300001_SM_100013GridEvenShareIlEENSR_9GridQueueIyEESO_EEEvDpT0_,@"STO_CUDA_ENTRY STV_DEFAULT"
_ZN6thrust24THRUST_300001_SM_1000_NS8cuda_cub4core6detail13_kernel_agentINS1_8__reduce11ReduceAgentINS0_12zip_iteratorIN4cuda3std3__45tupleIJNS0_10device_ptrIdEENS0_17counting_iteratorIlNS0_11use_defaultESF_SF_EEEEEEEPNSB_IJdlEEESJ_lNS1_9__extrema9arg_max_fIdl7CompareEEEEJSI_SK_lN3cub18CUB_300001_SM_100013GridEvenShareIlEENSR_9GridQueueIyEESO_EEEvDpT0_:
.text._ZN6thrust24THRUST_300001_SM_1000_NS8cuda_cub4core6detail13_kernel_agentINS1_8__reduce11ReduceAgentINS0_12zip_iteratorIN4cuda3std3__45tupleIJNS0_10device_ptrIdEENS0_17counting_iteratorIlNS0_11use_defaultESF_SF_EEEEEEEPNSB_IJdlEEESJ_lNS1_9__extrema9arg_max_fIdl7CompareEEEEJSI_SK_lN3cub18CUB_300001_SM_100013GridEvenShareIlEENSR_9GridQueueIyEESO_EEEvDpT0_:
[----:B------:R-:W-:Y:S01]  /*0000*/  LDC R1, c[0x0][0x37c] ;  /* 0x0000df00ff017b82 */ /* 0x000fe20000000800 */
[----:B------:R-:W0:Y:S01]  /*0010*/  S2R R0, SR_CTAID.X ;  /* 0x0000000000007919 */ /* 0x000e220000002500 */
[----:B------:R-:W1:Y:S01]  /*0020*/  LDCU.64 UR4, c[0x0][0x398] ;  /* 0x00007300ff0477ac */ /* 0x000e620008000a00 */
[----:B------:R-:W-:Y:S01]  /*0030*/  BSSY.RECONVERGENT B0, `(.L_x_116) ;  /* 0x0000689000007945 */ /* 0x000fe20003800200 */
[----:B------:R-:W2:Y:S01]  /*0040*/  LDCU UR6, c[0x0][0x370] ;  /* 0x00006e00ff0677ac */ /* 0x000ea20008000800 */
[----:B------:R-:W3:Y:S01]  /*0050*/  LDCU.64 UR10, c[0x0][0x358] ;  /* 0x00006b00ff0a77ac */ /* 0x000ee20008000a00 */
[----:B-1----:R-:W-:Y:S02]  /*0060*/  IMAD.U32 R25, RZ, RZ, UR4 ;  /* 0x00000004ff197e24 */ /* 0x002fe4000f8e00ff */
[----:B------:R-:W-:Y:S01]  /*0070*/  IMAD.U32 R16, RZ, RZ, UR5 ;  /* 0x00000005ff107e24 */ /* 0x000fe2000f8e00ff */
[----:B--2---:R-:W-:Y:S01]  /*0080*/  UIMAD UR6, UR6, 0x500, URZ ;  /* 0x00000500060678a4 */ /* 0x004fe2000f8e02ff */
[----:B0-----:R-:W-:-:S05]  /*0090*/  IMAD R8, R0, 0x500, RZ ;  /* 0x0000050000087824 */ /* 0x001fca00078e02ff */
[----:B------:R-:W-:-:S04]  /*00a0*/  IADD3 R2, P1, PT, R8, 0x500, RZ ;  /* 0x0000050008027810 */ /* 0x000fc80007f3e0ff */
[----:B------:R-:W-:Y:S01]  /*00b0*/  ISETP.GT.U32.AND P0, PT, R2, R25, PT ;  /* 0x000000190200720c */ /* 0x000fe20003f04070 */
[----:B------:R-:W-:-:S05]  /*00c0*/  IMAD.X R3, RZ, RZ, RZ, P1 ;  /* 0x000000ffff037224 */ /* 0x000fca00008e06ff */
[----:B------:R-:W-:-:S13]  /*00d0*/  ISETP.GT.AND.EX P0, PT, R3, R16, PT, P0 ;  /* 0x000000100300720c */ /* 0x000fda0003f04300 */
[----:B---3--:R-:W-:Y:S05]  /*00e0*/  @!P0 BRA `(.L_x_117) ;  /* 0x0000003800e48947 */ /* 0x008fea0003800000 */
[----:B------:R-:W0:Y:S01]  /*00f0*/  S2R R10, SR_TID.X ;  /* 0x00000000000a7919 */ /* 0x000e220000002100 */
[----:B------:R-:W-:Y:S01]  /*0100*/  IMAD.IADD R9, R25, 0x1, -R8 ;  /* 0x0000000119097824 */ /* 0x000fe200078e0a08 */
[----:B------:R-:W-:Y:S01]  /*0110*/  BSSY.RECONVERGENT B1, `(.L_x_118) ;  /* 0x000000f000017945 */ /* 0x000fe20003800200 */
[----:B------:R-:W-:Y:S02]  /*0120*/  CS2R R20, SRZ ;  /* 0x0000000000147805 */ /* 0x000fe4000001ff00 */
[----:B------:R-:W-:Y:S02]  /*0130*/  CS2R R14, SRZ ;  /* 0x00000000000e7805 */ /* 0x000fe4000001ff00 */
[----:B0-----:R-:W-:Y:S01]  /*0140*/  ISETP.GE.AND P0, PT, R10, R9, PT ;  /* 0x000000090a00720c */ /* 0x001fe20003f06270 */
[----:B------:R-:W-:-:S12]  /*0150*/  IMAD.MOV.U32 R6, RZ, RZ, R10 ;  /* 0x000000ffff067224 */ /* 0x000fd800078e000a */
[----:B------:R-:W-:Y:S05]  /*0160*/  @P0 BRA `(.L_x_119) ;  /* 0x0000000000240947 */ /* 0x000fea0003800000 */
[----:B------:R-:W0:Y:S01]  /*0170*/  LDCU.128 UR4, c[0x0][0x380] ;  /* 0x00007000ff0477ac */ /* 0x000e220008000c00 */
[----:B------:R-:W-:-:S05]  /*0180*/  IADD3 R21, P0, PT, R8, R10, RZ ;  /* 0x0000000a08157210 */ /* 0x000fca0007f1e0ff */
[----:B------:R-:W-:Y:S01]  /*0190*/  IMAD.X R20, RZ, RZ, RZ, P0 ;  /* 0x000000ffff147224 */ /* 0x000fe200000e06ff */
[----:B0-----:R-:W-:-:S04]  /*01a0*/  LEA R14, P1, R21, UR4, 0x3 ;  /* 0x00000004150e7c11 */ /* 0x001fc8000f8218ff */
[----:B------:R-:W-:-:S06]  /*01b0*/  LEA.HI.X R15, R21, UR5, R20, 0x3, P1 ;  /* 0x00000005150f7c11 */ /* 0x000fcc00088f1c14 */
[----:B------:R-:W5:Y:S01]  /*01c0*/  LDG.E.64 R14, desc[UR10][R14.64] ;  /* 0x0000000a0e0e7981 */ /* 0x000f62000c1e1b00 */
[----:B------:R-:W-:Y:S01]  /*01d0*/  IADD3 R21, P0, PT, R21, UR6, RZ ;  /* 0x0000000615157c10 */ /* 0x000fe2000ff1e0ff */
[----:B------:R-:W-:-:S03]  /*01e0*/  VIADD R6, R10, 0x100 ;  /* 0x000001000a067836 */ /* 0x000fc60000000000 */
[----:B------:R-:W-:-:S09]  /*01f0*/  IADD3.X R20, PT, PT, R20, UR7, RZ, P0, !PT ;  /* 0x0000000714147c10 */ /* 0x000fd200087fe4ff */
.L_x_119:
[----:B------:R-:W-:Y:S05]  /*0200*/  BSYNC.RECONVERGENT B1 ;  /* 0x0000000000017941 */ /* 0x000fea0003800200 */
.L_x_118:
[----:B------:R-:W-:Y:S01]  /*0210*/  ISETP.GE.AND P0, PT, R6, R9, PT ;  /* 0x000000090600720c */ /* 0x000fe20003f06270 */
[----:B------:R-:W-:-:S12]  /*0220*/  BSSY.RECONVERGENT B1, `(.L_x_120) ;  /* 0x00000af000017945 */ /* 0x000fd80003800200 */
[----:B------:R-:W-:Y:S05]  /*0230*/  @P0 BRA `(.L_x_121) ;  /* 0x0000000800b40947 */ /* 0x000fea0003800000 */
[----:B------:R-:W-:Y:S01]  /*0240*/  LOP3.LUT R2, RZ, R6, RZ, 0x33, !PT ;  /* 0x00000006ff027212 */ /* 0x000fe200078e33ff */
[----:B------:R-:W-:Y:S03]  /*0250*/  BSSY.RECONVERGENT B2, `(.L_x_122) ;  /* 0x0000034000027945 */ /* 0x000fe60003800200 */
[----:B------:R-:W-:-:S04]  /*0260*/  IADD3 R25, PT, PT, -R8, R25, R2 ;  /* 0x0000001908197210 */ /* 0x000fc80007ffe102 */
[----:B------:R-:W-:-:S04]  /*0270*/  LOP3.LUT R2, R25, 0x300, RZ, 0xc0, !PT ;  /* 0x0000030019027812 */ /* 0x000fc800078ec0ff */
[----:B------:R-:W-:-:S13]  /*0280*/  ISETP.NE.AND P0, PT, R2, 0x300, PT ;  /* 0x000003000200780c */ /* 0x000fda0003f05270 */
[----:B------:R-:W-:Y:S05]  /*0290*/  @!P0 BRA `(.L_x_123) ;  /* 0x0000000000bc8947 */ /* 0x000fea0003800000 */
[----:B------:R-:W0:Y:S01]  /*02a0*/  LDCU.128 UR4, c[0x0][0x380] ;  /* 0x00007000ff0477ac */ /* 0x000e220008000c00 */
[----:B------:R-:W-:Y:S02]  /*02b0*/  IADD3 R12, P0, PT, R8, R6, RZ ;  /* 0x00000006080c7210 */ /* 0x000fe40007f1e0ff */
[----:B------:R-:W-:-:S03]  /*02c0*/  LEA.HI R2, R25, 0x1, RZ, 0x18 ;  /* 0x0000000119027811 */ /* 0x000fc600078fc0ff */
[----:B------:R-:W-:Y:S01]  /*02d0*/  IMAD.X R3, RZ, RZ, RZ, P0 ;  /* 0x000000ffff037224 */ /* 0x000fe200000e06ff */
[----:B------:R-:W-:-:S05]  /*02e0*/  LOP3.LUT R2, R2, 0x3, RZ, 0xc0, !PT ;  /* 0x0000000302027812 */ /* 0x000fca00078ec0ff */
[----:B------:R-:W-:Y:S01]  /*02f0*/  IMAD.MOV R7, RZ, RZ, -R2 ;  /* 0x000000ffff077224 */ /* 0x000fe200078e0a02 */
[C---:B0-----:R-:W-:Y:S02]  /*0300*/  IADD3 R13, P1, PT, R12.reuse, UR6, RZ ;  /* 0x000000060c0d7c10 */ /* 0x041fe4000ff3e0ff */
[C---:B------:R-:W-:Y:S02]  /*0310*/  LEA R11, P2, R12.reuse, UR4, 0x3 ;  /* 0x000000040c0b7c11 */ /* 0x040fe4000f8418ff */
[----:B------:R-:W-:Y:S02]  /*0320*/  IADD3.X R16, PT, PT, R3, UR7, RZ, P1, !PT ;  /* 0x0000000703107c10 */ /* 0x000fe40008ffe4ff */
[----:B------:R-:W-:-:S09]  /*0330*/  LEA.HI.X R12, R12, UR5, R3, 0x3, P2 ;  /* 0x000000050c0c7c11 */ /* 0x000fd200090f1c03 */
.L_x_126:
[----:B------:R-:W-:Y:S02]  /*0340*/  IMAD.MOV.U32 R2, RZ, RZ, R11 ;  /* 0x000000ffff027224 */ /* 0x000fe400078e000b */
[----:B------:R-:W-:-:S06]  /*0350*/  IMAD.MOV.U32 R3, RZ, RZ, R12 ;  /* 0x000000ffff037224 */ /* 0x000fcc00078e000c */
[----:B------:R-:W2:Y:S01]  /*0360*/  LDG.E.64 R2, desc[UR10][R2.64] ;  /* 0x0000000a02027981 */ /* 0x000ea2000c1e1b00 */
[----:B------:R-:W-:Y:S01]  /*0370*/  VIADD R7, R7, 0x1 ;  /* 0x0000000107077836 */ /* 0x000fe20000000000 */
[----:B------:R-:W-:Y:S01]  /*0380*/  BSSY.RECONVERGENT B3, `(.L_x_124) ;  /* 0x000001b000037945 */ /* 0x000fe20003800200 */
[----:B------:R-:W-:Y:S01]  /*0390*/  IMAD.MOV.U32 R18, RZ, RZ, R21 ;  /* 0x000000ffff127224 */ /* 0x000fe200078e0015 */
[----:B------:R-:W-:Y:S01]  /*03a0*/  IADD3 R11, P3, PT, R11, 0x800, RZ ;  /* 0x000008000b0b7810 */ /* 0x000fe20007f7e0ff */
[----:B------:R-:W-:Y:S01]  /*03b0*/  IMAD.MOV.U32 R17, RZ, RZ, R20 ;  /* 0x000000ffff117224 */ /* 0x000fe200078e0014 */
[----:B------:R-:W-:Y:S01]  /*03c0*/  ISETP.NE.AND P2, PT, R7, RZ, PT ;  /* 0x000000ff0700720c */ /* 0x000fe20003f45270 */
[----:B-----5:R-:W-:Y:S02]  /*03d0*/  IMAD.MOV.U32 R4, RZ, RZ, R14 ;  /* 0x000000ffff047224 */ /* 0x020fe400078e000e */
[----:B------:R-:W-:Y:S02]  /*03e0*/  IMAD.MOV.U32 R5, RZ, RZ, R15 ;  /* 0x000000ffff057224 */ /* 0x000fe400078e000f */
[----:B------:R-:W-:-:S02]  /*03f0*/  IMAD.MOV.U32 R21, RZ, RZ, R13 ;  /* 0x000000ffff157224 */ /* 0x000fc400078e000d */
[----:B------:R-:W-:Y:S01]  /*0400*/  IMAD.MOV.U32 R20, RZ, RZ, R16 ;  /* 0x000000ffff147224 */ /* 0x000fe200078e0010 */
[----:B--2---:R-:W-:Y:S01]  /*0410*/  DSETP.GEU.AND P0, PT, |R14|, |R2|, PT ;  /* 0x400000020e00722a */ /* 0x004fe20003f0e200 */
[----:B------:R-:W-:Y:S02]  /*0420*/  IMAD.MOV.U32 R14, RZ, RZ, R2 ;  /* 0x000000ffff0e7224 */ /* 0x000fe400078e0002 */
[----:B------:R-:W-:-:S11]  /*0430*/  IMAD.MOV.U32 R15, RZ, RZ, R3 ;  /* 0x000000ffff0f7224 */ /* 0x000fd600078e0003 */
        /* <DEDUP_REMOVED lines=15> */
.L_x_125:
[----:B------:R-:W-:Y:S05]  /*0530*/  BSYNC.RECONVERGENT B3 ;  /* 0x0000000000037941 */ /* 0x000fea0003800200 */
.L_x_124:
[----:B------:R-:W-:Y:S01]  /*0540*/  IADD3 R13, P0, PT, R13, 0x100, RZ ;  /* 0x000001000d0d7810 */ /* 0x000fe20007f1e0ff */
[----:B------:R-:W-:Y:S02]  /*0550*/  VIADD R6, R6, 0x100 ;  /* 0x0000010006067836 */ /* 0x000fe40000000000 */
[----:B------:R-:W-:Y:S02]  /*0560*/  IMAD.X R12, RZ, RZ, R12, P3 ;  /* 0x000000ffff0c7224 */ /* 0x000fe400018e060c */
[----:B------:R-:W-:Y:S01]  /*0570*/  IMAD.X R16, RZ, RZ, R16, P0 ;  /* 0x000000ffff107224 */ /* 0x000fe200000e0610 */
[----:B------:R-:W-:Y:S07]  /*0580*/  @P2 BRA `(.L_x_126) ;  /* 0xfffffffc006c2947 */ /* 0x000fee000383ffff */
.L_x_123:
[----:B------:R-:W-:Y:S05]  /*0590*/  BSYNC.RECONVERGENT B2 ;  /* 0x0000000000027941 */ /* 0x000fea0003800200 */
.L_x_122:
[----:B------:R-:W-:-:S13]  /*05a0*/  ISETP.GE.U32.AND P0, PT, R25, 0x300, PT ;  /* 0x000003001900780c */ /* 0x000fda0003f06070 */
[----:B------:R-:W-:Y:S05]  /*05b0*/  @!P0 BRA `(.L_x_121) ;  /* 0x0000000400d48947 */ /* 0x000fea0003800000 */
[----:B------:R-:W0:Y:S01]  /*05c0*/  LDC.64 R4, c[0x0][0x380] ;  /* 0x0000e000ff047b82 */ /* 0x000e220000000a00 */
[----:B------:R-:W-:-:S07]  /*05d0*/  VIADD R11, R6, 0x200 ;  /* 0x00000200060b7836 */ /* 0x000fce0000000000 */
[----:B------:R-:W1:Y:S02]  /*05e0*/  LDC.64 R2, c[0x0][0x388] ;  /* 0x0000e200ff027b82 */ /* 0x000e640000000a00 */
.L_x_135:
[----:B------:R-:W-:-:S05]  /*05f0*/  VIADD R7, R11, 0xfffffe00 ;  /* 0xfffffe000b077836 */ /* 0x000fca0000000000 */
[----:B------:R-:W-:-:S04]  /*0600*/  IADD3 R13, P0, PT, R8, R7, RZ ;  /* 0x00000007080d7210 */ /* 0x000fc80007f1e0ff */
[----:B------:R-:W-:Y:S02]  /*0610*/  LEA.HI.X.SX32 R12, R7, RZ, 0x1, P0 ;  /* 0x000000ff070c7211 */ /* 0x000fe400000f0eff */
[----:B0-----:R-:W-:-:S04]  /*0620*/  LEA R16, P0, R13, R4, 0x3 ;  /* 0x000000040d107211 */ /* 0x001fc800078018ff */
[----:B------:R-:W-:-:S05]  /*0630*/  LEA.HI.X R17, R13, R5, R12, 0x3, P0 ;  /* 0x000000050d117211 */ /* 0x000fca00000f1c0c */
[----:B------:R-:W2:Y:S04]  /*0640*/  LDG.E.64 R18, desc[UR10][R16.64] ;  /* 0x0000000a10127981 */ /* 0x000ea8000c1e1b00 */
[----:B-----5:R0:W5:Y:S01]  /*0650*/  LDG.E.64 R6, desc[UR10][R16.64+0x800] ;  /* 0x0008000a10067981 */ /* 0x020162000c1e1b00 */
[----:B-1----:R-:W-:Y:S01]  /*0660*/  IADD3 R24, P1, PT, R13, R2, RZ ;  /* 0x000000020d187210 */ /* 0x002fe20007f3e0ff */
[----:B------:R-:W-:Y:S04]  /*0670*/  BSSY.RECONVERGENT B2, `(.L_x_127) ;  /* 0x0000016000027945 */ /* 0x000fe80003800200 */
[----:B------:R-:W-:-:S02]  /*0680*/  IMAD.X R25, R12, 0x1, R3, P1 ;  /* 0x000000010c197824 */ /* 0x000fc400008e0603 */
[----:B------:R-:W-:Y:S02]  /*0690*/  IMAD.MOV.U32 R23, RZ, RZ, R24 ;  /* 0x000000ffff177224 */ /* 0x000fe400078e0018 */
[----:B------:R-:W-:Y:S01]  /*06a0*/  IMAD.MOV.U32 R22, RZ, RZ, R25 ;  /* 0x000000ffff167224 */ /* 0x000fe200078e0019 */
[----:B--2---:R-:W-:Y:S01]  /*06b0*/  DSETP.GEU.AND P0, PT, |R14|, |R18|, PT ;  /* 0x400000120e00722a */ /* 0x004fe20003f0e200 */
[----:B------:R-:W-:Y:S02]  /*06c0*/  IMAD.MOV.U32 R12, RZ, RZ, R18 ;  /* 0x000000ffff0c7224 */ /* 0x000fe400078e0012 */
[----:B------:R-:W-:-:S11]  /*06d0*/  IMAD.MOV.U32 R13, RZ, RZ, R19 ;  /* 0x000000ffff0d7224 */ /* 0x000fd600078e0013 */
        /* <DEDUP_REMOVED lines=15> */
.L_x_128:
[----:B------:R-:W-:Y:S05]  /*07d0*/  BSYNC.RECONVERGENT B2 ;  /* 0x0000000000027941 */ /* 0x000fea0003800200 */
.L_x_127:
[----:B------:R0:W5:Y:S04]  /*07e0*/  LDG.E.64 R14, desc[UR10][R16.64+0x1000] ;  /* 0x0010000a100e7981 */ /* 0x000168000c1e1b00 */
[----:B------:R0:W5:Y:S02]  /*07f0*/  LDG.E.64 R18, desc[UR10][R16.64+0x1800] ;  /* 0x0018000a10127981 */ /* 0x000164000c1e1b00 */
[----:B-----5:R-:W-:Y:S01]  /*0800*/  DSETP.GEU.AND P0, PT, |R12|, |R6|, PT ;  /* 0x400000060c00722a */ /* 0x020fe20003f0e200 */
[----:B------:R-:W-:Y:S01]  /*0810*/  VIADD R21, R11, 0xffffff00 ;  /* 0xffffff000b157836 */ /* 0x000fe20000000000 */
[----:B------:R-:W-:Y:S04]  /*0820*/  BSSY.RECONVERGENT B2, `(.L_x_129) ;  /* 0x0000017000027945 */ /* 0x000fe80003800200 */
[----:B------:R-:W-:-:S02]  /*0830*/  SHF.R.S32.HI R20, RZ, 0x1f, R21 ;  /* 0x0000001fff147819 */ /* 0x000fc40000011415 */
[----:B------:R-:W-:Y:S01]  /*0840*/  IADD3 R26, P1, P2, R21, R2, R8 ;  /* 0x00000002151a7210 */ /* 0x000fe20007a3e008 */
[----:B------:R-:W-:-:S03]  /*0850*/  IMAD.MOV.U32 R21, RZ, RZ, R7 ;  /* 0x000000ffff157224 */ /* 0x000fc600078e0007 */
[----:B------:R-:W-:Y:S01]  /*0860*/  IADD3.X R27, PT, PT, R20, R3, RZ, P1, P2 ;  /* 0x00000003141b7210 */ /* 0x000fe20000fe44ff */
[----:B------:R-:W-:Y:S02]  /*0870*/  IMAD.MOV.U32 R24, RZ, RZ, R26 ;  /* 0x000000ffff187224 */ /* 0x000fe400078e001a */
[----:B------:R-:W-:Y:S02]  /*0880*/  IMAD.MOV.U32 R20, RZ, RZ, R6 ;  /* 0x000000ffff147224 */ /* 0x000fe400078e0006 */
[----:B------:R-:W-:Y:S01]  /*0890*/  IMAD.MOV.U32 R25, RZ, RZ, R27 ;  /* 0x000000ffff197224 */ /* 0x000fe200078e001b */
[----:B0-----:R-:W-:Y:S06]  /*08a0*/  @!P0 BRA `(.L_x_130) ;  /* 0x0000000000388947 */ /* 0x001fec0003800000 */
        /* <DEDUP_REMOVED lines=14> */
.L_x_130:
[----:B------:R-:W-:Y:S05]  /*0990*/  BSYNC.RECONVERGENT B2 ;  /* 0x0000000000027941 */ /* 0x000fea0003800200 */
.L_x_129:
[----:B------:R-:W-:Y:S01]  /*09a0*/  DSETP.GEU.AND P0, PT, |R20|, |R14|, PT ;  /* 0x4000000e1400722a */ /* 0x000fe20003f0e200 */
[----:B------:R-:W-:Y:S01]  /*09b0*/  SHF.R.S32.HI R6, RZ, 0x1f, R11 ;  /* 0x0000001fff067819 */ /* 0x000fe2000001140b */
[----:B------:R-:W-:Y:S01]  /*09c0*/  BSSY.RECONVERGENT B2, `(.L_x_131) ;  /* 0x0000017000027945 */ /* 0x000fe20003800200 */
[C---:B------:R-:W-:Y:S01]  /*09d0*/  IADD3 R23, P1, P2, R11.reuse, R2, R8 ;  /* 0x000000020b177210 */ /* 0x040fe20007a3e008 */
[----:B------:R-:W-:Y:S02]  /*09e0*/  VIADD R17, R11, 0x100 ;  /* 0x000001000b117836 */ /* 0x000fe40000000000 */
[----:B------:R-:W-:Y:S01]  /*09f0*/  IMAD.MOV.U32 R7, RZ, RZ, R15 ;  /* 0x000000ffff077224 */ /* 0x000fe200078e000f */
[----:B------:R-:W-:Y:S01]  /*0a00*/  IADD3.X R16, PT, PT, R6, R3, RZ, P1, P2 ;  /* 0x0000000306107210 */ /* 0x000fe20000fe44ff */
[----:B------:R-:W-:Y:S02]  /*0a10*/  IMAD.MOV.U32 R12, RZ, RZ, R23 ;  /* 0x000000ffff0c7224 */ /* 0x000fe400078e0017 */
[----:B------:R-:W-:-:S02]  /*0a20*/  IMAD.MOV.U32 R6, RZ, RZ, R14 ;  /* 0x000000ffff067224 */ /* 0x000fc400078e000e */
[----:B------:R-:W-:Y:S02]  /*0a30*/  IMAD.MOV.U32 R13, RZ, RZ, R16 ;  /* 0x000000ffff0d7224 */ /* 0x000fe400078e0010 */
        /* <DEDUP_REMOVED lines=15> */
.L_x_132:
[----:B------:R-:W-:Y:S05]  /*0b30*/  BSYNC.RECONVERGENT B2 ;  /* 0x0000000000027941 */ /* 0x000fea0003800200 */
.L_x_131:
[----:B------:R-:W-:Y:S01]  /*0b40*/  DSETP.GEU.AND P0, PT, |R6|, |R18|, PT ;  /* 0x400000120600722a */ /* 0x000fe20003f0e200 */
[----:B------:R-:W-:Y:S01]  /*0b50*/  SHF.R.S32.HI R14, RZ, 0x1f, R17 ;  /* 0x0000001fff0e7819 */ /* 0x000fe20000011411 */
[----:B------:R-:W-:Y:S01]  /*0b60*/  BSSY.RECONVERGENT B2, `(.L_x_133) ;  /* 0x0000016000027945 */ /* 0x000fe20003800200 */
[----:B------:R-:W-:Y:S01]  /*0b70*/  IADD3 R17, P1, P2, R17, R2, R8 ;  /* 0x0000000211117210 */ /* 0x000fe20007a3e008 */
[----:B------:R-:W-:-:S03]  /*0b80*/  IMAD.MOV.U32 R15, RZ, RZ, R19 ;  /* 0x000000ffff0f7224 */ /* 0x000fc600078e0013 */
[----:B------:R-:W-:Y:S01]  /*0b90*/  IADD3.X R16, PT, PT, R14, R3, RZ, P1, P2 ;  /* 0x000000030e107210 */ /* 0x000fe20000fe44ff */
[----:B------:R-:W-:Y:S02]  /*0ba0*/  IMAD.MOV.U32 R21, RZ, RZ, R17 ;  /* 0x000000ffff157224 */ /* 0x000fe400078e0011 */
[----:B------:R-:W-:Y:S02]  /*0bb0*/  IMAD.MOV.U32 R14, RZ, RZ, R18 ;  /* 0x000000ffff0e7224 */ /* 0x000fe400078e0012 */
        /* <DEDUP_REMOVED lines=16> */
.L_x_134:
[----:B------:R-:W-:Y:S05]  /*0cc0*/  BSYNC.RECONVERGENT B2 ;  /* 0x0000000000027941 */ /* 0x000fea0003800200 */
.L_x_133:
[C---:B------:R-:W-:Y:S02]  /*0cd0*/  VIADD R6, R11.reuse, 0x200 ;  /* 0x000002000b067836 */ /* 0x040fe40000000000 */
[----:B------:R-:W-:-:S03]  /*0ce0*/  VIADD R11, R11, 0x400 ;  /* 0x000004000b0b7836 */ /* 0x000fc60000000000 */
[----:B------:R-:W-:-:S13]  /*0cf0*/  ISETP.GE.AND P0, PT, R6, R9, PT ;  /* 0x000000090600720c */ /* 0x000fda0003f06270 */
[----:B------:R-:W-:Y:S05]  /*0d00*/  @!P0 BRA `(.L_x_135) ;  /* 0xfffffff800388947 */ /* 0x000fea000383ffff */
.L_x_121:
[----:B------:R-:W-:Y:S05]  /*0d10*/  BSYNC.RECONVERGENT B1 ;  /* 0x0000000000017941 */ /* 0x000fea0003800200 */
.L_x_120:
[----:B------:R-:W-:-:S13]  /*0d20*/  ISETP.GE.AND P0, PT, R9, 0x100, PT ;  /* 0x000001000900780c */ /* 0x000fda0003f06270 */
[----:B------:R-:W-:Y:S05]  /*0d30*/  @!P0 BRA `(.L_x_136) ;  /* 0x0000001400508947 */ /* 0x000fea0003800000 */
[----:B------:R-:W0:Y:S01]  /*0d40*/  S2R R11, SR_LANEID ;  /* 0x00000000000b7919 */ /* 0x000e220000000000 */
[----:B------:R-:W-:Y:S01]  /*0d50*/  BSSY.RECONVERGENT B1, `(.L_x_137) ;  /* 0x000001f000017945 */ /* 0x000fe20003800200 */
[----:B------:R-:W-:Y:S01]  /*0d60*/  IMAD.MOV.U32 R12, RZ, RZ, R21 ;  /* 0x000000ffff0c7224 */ /* 0x000fe200078e0015 */
[----:B-----5:R1:W2:Y:S01]  /*0d70*/  SHFL.DOWN PT, R4, R14, 0x1, 0x1f ;  /* 0x08201f000e047f89 */ /* 0x0202a200000e0000 */
        /* <DEDUP_REMOVED lines=9> */
[----:B------:R-:W-:Y:S01]  /*0e10*/  IMAD.MOV.U32 R12, RZ, RZ, R6 ;  /* 0x000000ffff0c7224 */ /* 0x000fe200078e0006 */
[----:B------:R-:W-:Y:S01]  /*0e20*/  MOV R13, R7 ;  /* 0x00000007000d7202 */ /* 0x000fe20000000f00 */
[----:B------:R-:W-:Y:S02]  /*0e30*/  IMAD.MOV.U32 R2, RZ, RZ, R4 ;  /* 0x000000ffff027224 */ /* 0x000fe400078e0004 */
[----:B------:R-:W-:-:S09]  /*0e40*/  IMAD.MOV.U32 R3, RZ, RZ, R5 ;  /* 0x000000ffff037224 */ /* 0x000fd200078e0005 */
        /* <DEDUP_REMOVED lines=15> */
.L_x_138:
[----:B------:R-:W-:Y:S05]  /*0f40*/  BSYNC.RECONVERGENT B1 ;  /* 0x0000000000017941 */ /* 0x000fea0003800200 */
.L_x_137:
        /* <DEDUP_REMOVED lines=31> */
.L_x_140:
[----:B------:R-:W-:Y:S05]  /*1140*/  BSYNC.RECONVERGENT B1 ;  /* 0x0000000000017941 */ /* 0x000fea0003800200 */
.L_x_139:
[----:B------:R-:W-:Y:S01]  /*1150*/  ISETP.GT.AND P0, PT, R11, 0x1b, PT ;  /* 0x0000001b0b00780c */ /* 0x000fe20003f04270 */
[----:B-1----:R1:W1:Y:S01]  /*1160*/  SHFL.DOWN PT, R6, R4, 0x4, 0x1f ;  /* 0x08801f0004067f89 */ /* 0x00226200000e0000 */
[----:B------:R-:W-:Y:S01]  /*1170*/  BSSY.RECONVERGENT B1, `(.L_x_141) ;  /* 0x000001d000017945 */ /* 0x000fe20003800200 */
[----:B----4-:R-:W-:Y:S02]  /*1180*/  IMAD.MOV.U32 R14, RZ, RZ, R8 ;  /* 0x000000ffff0e7224 */ /* 0x010fe400078e0008 */
[----:B--2---:R2:W4:Y:S01]  /*1190*/  SHFL.DOWN PT, R7, R5, 0x4, 0x1f ;  /* 0x08801f0005077f89 */ /* 0x00452200000e0000 */
[----:B---3--:R-:W-:Y:S02]  /*11a0*/  IMAD.MOV.U32 R15, RZ, RZ, R9 ;  /* 0x000000ffff0f7224 */ /* 0x008fe400078e0009 */
[----:B0-----:R-:W-:Y:S01]  /*11b0*/  IMAD.MOV.U32 R2, RZ, RZ, R4 ;  /* 0x000000ffff027224 */ /* 0x001fe200078e0004 */
[----:B------:R2:W0:Y:S01]  /*11c0*/  SHFL.DOWN PT, R13, R8, 0x4, 0x1f ;  /* 0x08801f00080d7f89 */ /* 0x00042200000e0000 */
[----:B------:R-:W-:-:S03]  /*11d0*/  IMAD.MOV.U32 R3, RZ, RZ, R5 ;  /* 0x000000ffff037224 */ /* 0x000fc600078e0005 */
[----:B------:R2:W3:Y:S01]  /*11e0*/  SHFL.DOWN PT, R12, R9, 0x4, 0x1f ;  /* 0x08801f00090c7f89 */ /* 0x0004e200000e0000 */
[----:B------:R-:W-:Y:S05]  /*11f0*/  @P0 BRA `(.L_x_142) ;  /* 0x0000000000500947 */ /* 0x000fea0003800000 */
[----:B-1--4-:R-:W-:Y:S01]  /*1200*/  DSETP.GEU.AND P0, PT, |R4|, |R6|, PT ;  /* 0x400000060400722a */ /* 0x012fe20003f0e200 */
[----:B0-----:R-:W-:Y:S02]  /*1210*/  IMAD.MOV.U32 R14, RZ, RZ, R13 ;  /* 0x000000ffff0e7224 */ /* 0x001fe400078e000d */
        /* <DEDUP_REMOVED lines=18> */
.L_x_142:
[----:B------:R-:W-:Y:S05]  /*1340*/  BSYNC.RECONVERGENT B1 ;  /* 0x0000000000017941 */ /* 0x000fea0003800200 */
.L_x_141:
[----:B------:R-:W-:Y:S01]  /*1350*/  ISETP.GT.AND P0, PT, R11, 0x17, PT ;  /* 0x000000170b00780c */ /* 0x000fe20003f04270 */
[----:B-1----:R1:W1:Y:S01]  /*1360*/  SHFL.DOWN PT, R4, R2, 0x8, 0x1f ;  /* 0x09001f0002047f89 */ /* 0x00226200000e0000 */
[----:B------:R-:W-:Y:S01]  /*1370*/  BSSY.RECONVERGENT B1, `(.L_x_143) ;  /* 0x000001d000017945 */ /* 0x000fe20003800200 */
[----:B---3--:R-:W-:Y:S02]  /*1380*/  IMAD.MOV.U32 R12, RZ, RZ, R14 ;  /* 0x000000ffff0c7224 */ /* 0x008fe400078e000e */
[----:B--2---:R2:W3:Y:S01]  /*1390*/  SHFL.DOWN PT, R5, R3, 0x8, 0x1f ;  /* 0x09001f0003057f89 */ /* 0x0044e200000e0000 */
[----:B0-----:R-:W-:Y:S02]  /*13a0*/  IMAD.MOV.U32 R13, RZ, RZ, R15 ;  /* 0x000000ffff0d7224 */ /* 0x001fe400078e000f */
[----:B------:R-:W-:Y:S01]  /*13b0*/  IMAD.MOV.U32 R8, RZ, RZ, R2 ;  /* 0x000000ffff087224 */ /* 0x000fe200078e0002 */
[----:B----4-:R2:W0:Y:S01]  /*13c0*/  SHFL.DOWN PT, R7, R14, 0x8, 0x1f ;  /* 0x09001f000e077f89 */ /* 0x01042200000e0000 */
[----:B------:R-:W-:-:S03]  /*13d0*/  IMAD.MOV.U32 R9, RZ, RZ, R3 ;  /* 0x000000ffff097224 */ /* 0x000fc600078e0003 */
[----:B------:R2:W4:Y:S01]  /*13e0*/  SHFL.DOWN PT, R6, R15, 0x8, 0x1f ;  /* 0x09001f000f067f89 */ /* 0x00052200000e0000 */
[----:B------:R-:W-:Y:S05]  /*13f0*/  @P0 BRA `(.L_x_144) ;  /* 0x0000000000500947 */ /* 0x000fea0003800000 */
[----:B-1-3--:R-:W-:Y:S01]  /*1400*/  DSETP.GEU.AND P0, PT, |R2|, |R4|, PT ;  /* 0x400000040200722a */ /* 0x00afe20003f0e200 */
[----:B0-----:R-:W-:Y:S02]  /*1410*/  IMAD.MOV.U32 R12, RZ, RZ, R7 ;  /* 0x000000ffff0c7224 */ /* 0x001fe400078e0007 */
        /* <DEDUP_REMOVED lines=18> */
.L_x_144:
[----:B------:R-:W-:Y:S05]  /*1540*/  BSYNC.RECONVERGENT B1 ;  /* 0x0000000000017941 */ /* 0x000fea0003800200 */
.L_x_143:
[----:B------:R-:W-:Y:S01]  /*1550*/  ISETP.GT.AND P0, PT, R11, 0xf, PT ;  /* 0x0000000f0b00780c */ /* 0x000fe20003f04270 */
[----:B-1----:R1:W1:Y:S01]  /*1560*/  SHFL.DOWN PT, R2, R8, 0x10, 0x1f ;  /* 0x0a001f0008027f89 */ /* 0x00226200000e0000 */
[----:B------:R-:W-:Y:S01]  /*1570*/  BSSY.RECONVERGENT B1, `(.L_x_145) ;  /* 0x000001d000017945 */ /* 0x000fe20003800200 */
[----:B------:R-:W-:Y:S02]  /*1580*/  IMAD.MOV.U32 R4, RZ, RZ, R12 ;  /* 0x000000ffff047224 */ /* 0x000fe400078e000c */
[----:B--2---:R2:W1:Y:S01]  /*1590*/  SHFL.DOWN PT, R3, R9, 0x10, 0x1f ;  /* 0x0a001f0009037f89 */ /* 0x00446200000e0000 */
[----:B---3--:R-:W-:Y:S02]  /*15a0*/  IMAD.MOV.U32 R5, RZ, RZ, R13 ;  /* 0x000000ffff057224 */ /* 0x008fe400078e000d */
[----:B----4-:R-:W-:Y:S01]  /*15b0*/  IMAD.MOV.U32 R6, RZ, RZ, R8 ;  /* 0x000000ffff067224 */ /* 0x010fe200078e0008 */
[----:B------:R2:W3:Y:S01]  /*15c0*/  SHFL.DOWN PT, R15, R12, 0x10, 0x1f ;  /* 0x0a001f000c0f7f89 */ /* 0x0004e200000e0000 */
[----:B0-----:R-:W-:-:S03]  /*15d0*/  IMAD.MOV.U32 R7, RZ, RZ, R9 ;  /* 0x000000ffff077224 */ /* 0x001fc600078e0009 */
[----:B------:R2:W0:Y:S01]  /*15e0*/  SHFL.DOWN PT, R14, R13, 0x10, 0x1f ;  /* 0x0a001f000d0e7f89 */ /* 0x00042200000e0000 */
[----:B------:R-:W-:Y:S05]  /*15f0*/  @P0 BRA `(.L_x_146) ;  /* 0x0000000000500947 */ /* 0x000fea0003800000 */
[----:B-1----:R-:W-:Y:S01]  /*1600*/  DSETP.GEU.AND P0, PT, |R8|, |R2|, PT ;  /* 0x400000020800722a */ /* 0x002fe20003f0e200 */
[----:B---3--:R-:W-:Y:S02]  /*1610*/  IMAD.MOV.U32 R4, RZ, RZ, R15 ;  /* 0x000000ffff047224 */ /* 0x008fe400078e000f */
        /* <DEDUP_REMOVED lines=18> */
.L_x_146:
[----:B------:R-:W-:Y:S05]  /*1740*/  BSYNC.RECONVERGENT B1 ;  /* 0x0000000000017941 */ /* 0x000fea0003800200 */
.L_x_145:
        /* <DEDUP_REMOVED lines=11> */
.L_x_148:
[----:B------:R-:W-:Y:S05]  /*1800*/  BSYNC.RECONVERGENT B1 ;  /* 0x0000000000017941 */ /* 0x000fea0003800200 */
.L_x_147:
[----:B------:R-:W-:Y:S01]  /*1810*/  BAR.SYNC.DEFER_BLOCKING 0x0 ;  /* 0x0000000000007b1d */ /* 0x000fe20000010000 */
[----:B------:R-:W-:-:S13]  /*1820*/  ISETP.NE.AND P1, PT, R10, RZ, PT ;  /* 0x000000ff0a00720c */ /* 0x000fda0003f25270 */
[----:B------:R-:W-:Y:S05]  /*1830*/  @P1 BRA `(.L_x_149) ;  /* 0x0000005000201947 */ /* 0x000fea0003800000 */
[----:B-1--4-:R-:W1:Y:S01]  /*1840*/  S2R R3, SR_CgaCtaId ;  /* 0x0000000000037919 */ /* 0x012e620000008800 */
[----:B------:R-:W-:Y:S01]  /*1850*/  MOV R20, 0x400 ;  /* 0x0000040000147802 */ /* 0x000fe20000000f00 */
[----:B------:R-:W-:Y:S03]  /*1860*/  BSSY.RECONVERGENT B1, `(.L_x_150) ;  /* 0x000001a000017945 */ /* 0x000fe60003800200 */
[----:B-1----:R-:W-:-:S05]  /*1870*/  LEA R20, R3, R20, 0x18 ;  /* 0x0000001403147211 */ /* 0x002fca00078ec0ff */
[----:B------:R-:W1:Y:S04]  /*1880*/  LDS.64 R16, [R20+0x18] ;  /* 0x0000180014107984 */ /* 0x000e680000000a00 */
[----:B--2---:R-:W2:Y:S04]  /*1890*/  LDS.128 R8, [R20+0x20] ;  /* 0x0000200014087984 */ /* 0x004ea80000000c00 */
[----:B------:R4:W4:Y:S04]  /*18a0*/  LDS.64 R2, [R20+0x80] ;  /* 0x0000800014027984 */ /* 0x0009280000000a00 */
[----:B0--3--:R0:W3:Y:S01]  /*18b0*/  LDS.128 R12, [R20+0x30] ;  /* 0x00003000140c7984 */ /* 0x0090e20000000c00 */
[----:B-1----:R-:W-:Y:S01]  /*18c0*/  DSETP.GEU.AND P0, PT, |R6|, |R16|, PT ;  /* 0x400000100600722a */ /* 0x002fe20003f0e200 */
[----:B------:R-:W-:-:S02]  /*18d0*/  IMAD.MOV.U32 R22, RZ, RZ, R16 ;  /* 0x000000ffff167224 */ /* 0x000fc400078e0010 */
[----:B------:R-:W-:Y:S02]  /*18e0*/  IMAD.MOV.U32 R23, RZ, RZ, R17 ;  /* 0x000000ffff177224 */ /* 0x000fe400078e0011 */
[----:B--2---:R-:W-:Y:S02]  /*18f0*/  IMAD.MOV.U32 R24, RZ, RZ, R8 ;  /* 0x000000ffff187224 */ /* 0x004fe400078e0008 */
[----:B------:R-:W-:-:S07]  /*1900*/  IMAD.MOV.U32 R25, RZ, RZ, R9 ;  /* 0x000000ffff197224 */ /* 0x000fce00078e0009 */
[----:B0--34-:R-:W-:Y:S05]  /*1910*/  @!P0 BRA `(.L_x_151) ;  /* 0x0000000000388947 */ /* 0x019fea0003800000 */
[----:B------:R-:W-:Y:S01]  /*1920*/  DSETP.GEU.AND P0, PT, |R16|, |R6|, PT ;  /* 0x400000061000722a */ /* 0x000fe20003f0e200 */
[----:B------:R-:W-:Y:S01]  /*1930*/  IMAD.MOV.U32 R22, RZ, RZ, R6 ;  /* 0x000000ffff167224 */ /* 0x000fe200078e0006 */
[----:B------:R-:W-:Y:S01]  /*1940*/  MOV R25, R5 ;  /* 0x0000000500197202 */ /* 0x000fe20000000f00 */
[----:B------:R-:W-:Y:S02]  /*1950*/  IMAD.MOV.U32 R23, RZ, RZ, R7 ;  /* 0x000000ffff177224 */ /* 0x000fe400078e0007 */
[----:B------:R-:W-:-:S09]  /*1960*/  IMAD.MOV.U32 R24, RZ, RZ, R4 ;  /* 0x000000ffff187224 */ /* 0x000fd200078e0004 */
        /* <DEDUP_REMOVED lines=9> */
.L_x_151:
[----:B------:R-:W-:Y:S05]  /*1a00*/  BSYNC.RECONVERGENT B1 ;  /* 0x0000000000017941 */ /* 0x000fea0003800200 */
.L_x_150:
        /* <DEDUP_REMOVED lines=23> */
.L_x_153:
[----:B------:R-:W-:Y:S05]  /*1b80*/  BSYNC.RECONVERGENT B1 ;  /* 0x0000000000017941 */ /* 0x000fea0003800200 */
.L_x_152:
        /* <DEDUP_REMOVED lines=21> */
.L_x_155:
[----:B------:R-:W-:Y:S05]  /*1ce0*/  BSYNC.RECONVERGENT B1 ;  /* 0x0000000000017941 */ /* 0x000fea0003800200 */
.L_x_154:
        /* <DEDUP_REMOVED lines=23> */
.L_x_157:
[----:B------:R-:W-:Y:S05]  /*1e60*/  BSYNC.RECONVERGENT B1 ;  /* 0x0000000000017941 */ /* 0x000fea0003800200 */
.L_x_156:
        /* <DEDUP_REMOVED lines=21> */
.L_x_159:
[----:B------:R-:W-:Y:S05]  /*1fc0*/  BSYNC.RECONVERGENT B1 ;  /* 0x0000000000017941 */ /* 0x000fea0003800200 */
.L_x_158:
        /* <DEDUP_REMOVED lines=21> */
.L_x_161:
[----:B------:R-:W-:Y:S05]  /*2120*/  BSYNC.RECONVERGENT B1 ;  /* 0x0000000000017941 */ /* 0x000fea0003800200 */
.L_x_160:
        /* <DEDUP_REMOVED lines=21> */
.L_x_136:
[----:B------:R-:W0:Y:S01]  /*2280*/  S2R R2, SR_LANEID ;  /* 0x0000000000027919 */ /* 0x000e220000000000 */
[----:B------:R-:W-:Y:S01]  /*2290*/  LOP3.LUT R3, R10, 0x3e0, RZ, 0xc0, !PT ;  /* 0x000003e00a037812 */ /* 0x000fe200078ec0ff */
[----:B------:R-:W-:Y:S01]  /*22a0*/  BSSY.RECONVERGENT B1, `(.L_x_162) ;  /* 0x0000024000017945 */ /* 0x000fe20003800200 */
[----:B------:R-:W-:Y:S02]  /*22b0*/  IMAD.MOV.U32 R18, RZ, RZ, R21 ;  /* 0x000000ffff127224 */ /* 0x000fe400078e0015 */
[----:B------:R-:W-:Y:S01]  /*22c0*/  LOP3.LUT R6, RZ, R3, RZ, 0x33, !PT ;  /* 0x00000003ff067212 */ /* 0x000fe200078e33ff */
[----:B------:R-:W-:Y:S02]  /*22d0*/  VIADD R4, R3, 0x20 ;  /* 0x0000002003047836 */ /* 0x000fe40000000000 */
[----:B------:R-:W-:Y:S02]  /*22e0*/  IMAD.MOV.U32 R22, RZ, RZ, R20 ;  /* 0x000000ffff167224 */ /* 0x000fe400078e0014 */
[----:B------:R-:W-:Y:S01]  /*22f0*/  IMAD.IADD R3, R9, 0x1, R6 ;  /* 0x0000000109037824 */ /* 0x000fe200078e0206 */
[----:B------:R-:W-:Y:S01]  /*2300*/  ISETP.GT.AND P0, PT, R4, R9, PT ;  /* 0x000000090400720c */ /* 0x000fe20003f04270 */
[----:B-----5:R-:W-:-:S02]  /*2310*/  IMAD.MOV.U32 R4, RZ, RZ, R14 ;  /* 0x000000ffff047224 */ /* 0x020fc400078e000e */
[----:B------:R-:W-:Y:S01]  /*2320*/  IMAD.MOV.U32 R5, RZ, RZ, R15 ;  /* 0x000000ffff057224 */ /* 0x000fe200078e000f */
[----:B------:R-:W-:-:S05]  /*2330*/  SEL R3, R3, 0x1f, P0 ;  /* 0x0000001f03037807 */ /* 0x000fca0000000000 */
[----:B------:R1:W2:Y:S04]  /*2340*/  SHFL.DOWN PT, R6, R14, 0x1, R3 ;  /* 0x082000000e067989 */ /* 0x0002a800000e0003 */
[----:B------:R1:W3:Y:S04]  /*2350*/  SHFL.DOWN PT, R7, R15, 0x1, R3 ;  /* 0x082000000f077989 */ /* 0x0002e800000e0003 */
[----:B------:R1:W4:Y:S01]  /*2360*/  SHFL.DOWN PT, R8, R21, 0x1, R3 ;  /* 0x0820000015087989 */ /* 0x00032200000e0003 */
[----:B0-----:R-:W-:-:S03]  /*2370*/  ISETP.GE.AND P0, PT, R2, R3, PT ;  /* 0x000000030200720c */ /* 0x001fc60003f06270 */
[----:B------:R1:W0:Y:S10]  /*2380*/  SHFL.DOWN PT, R11, R20, 0x1, R3 ;  /* 0x08200000140b7989 */ /* 0x00023400000e0003 */
[----:B-12---:R-:W-:Y:S05]  /*2390*/  @P0 BRA `(.L_x_163) ;  /* 0x0000000000500947 */ /* 0x006fea0003800000 */
[----:B---3--:R-:W-:Y:S01]  /*23a0*/  DSETP.GEU.AND P0, PT, |R14|, |R6|, PT ;  /* 0x400000060e00722a */ /* 0x008fe20003f0e200 */
        /* <DEDUP_REMOVED lines=19> */
.L_x_163:
[----:B------:R-:W-:Y:S05]  /*24e0*/  BSYNC.RECONVERGENT B1 ;  /* 0x0000000000017941 */ /* 0x000fea0003800200 */
.L_x_162:
[----:B------:R-:W-:Y:S01]  /*24f0*/  IADD3 R6, PT, PT, R2, 0x2, RZ ;  /* 0x0000000202067810 */ /* 0x000fe20007ffe0ff */
[----:B------:R1:W2:Y:S01]  /*2500*/  SHFL.DOWN PT, R12, R4, 0x2, R3 ;  /* 0x08400000040c7989 */ /* 0x0002a200000e0003 */
[----:B------:R-:W-:Y:S01]  /*2510*/  BSSY.RECONVERGENT B1, `(.L_x_164) ;  /* 0x000001e000017945 */ /* 0x000fe20003800200 */
[----:B----4-:R-:W-:Y:S01]  /*2520*/  IMAD.MOV.U32 R8, RZ, RZ, R18 ;  /* 0x000000ffff087224 */ /* 0x010fe200078e0012 */
[----:B------:R-:W-:Y:S01]  /*2530*/  ISETP.GT.AND P0, PT, R6, R3, PT ;  /* 0x000000030600720c */ /* 0x000fe20003f04270 */
[----:B------:R1:W4:Y:S01]  /*2540*/  SHFL.DOWN PT, R13, R5, 0x2, R3 ;  /* 0x08400000050d7989 */ /* 0x00032200000e0003 */
[----:B------:R-:W-:Y:S02]  /*2550*/  IMAD.MOV.U32 R16, RZ, RZ, R22 ;  /* 0x000000ffff107224 */ /* 0x000fe400078e0016 */
[----:B------:R-:W-:Y:S01]  /*2560*/  IMAD.MOV.U32 R6, RZ, RZ, R4 ;  /* 0x000000ffff067224 */ /* 0x000fe200078e0004 */
[----:B0-----:R1:W0:Y:S01]  /*2570*/  SHFL.DOWN PT, R11, R18, 0x2, R3 ;  /* 0x08400000120b7989 */ /* 0x00122200000e0003 */
[----:B---3--:R-:W-:-:S03]  /*2580*/  IMAD.MOV.U32 R7, RZ, RZ, R5 ;  /* 0x000000ffff077224 */ /* 0x008fc600078e0005 */
[----:B------:R1:W3:Y:S04]  /*2590*/  SHFL.DOWN PT, R15, R22, 0x2, R3 ;  /* 0x08400000160f7989 */ /* 0x0002e800000e0003 */
[----:B------:R-:W-:Y:S05]  /*25a0*/  @P0 BRA `(.L_x_165) ;  /* 0x0000000000500947 */ /* 0x000fea0003800000 */
[----:B--2-4-:R-:W-:Y:S01]  /*25b0*/  DSETP.GEU.AND P0, PT, |R4|, |R12|, PT ;  /* 0x4000000c0400722a */ /* 0x014fe20003f0e200 */
        /* <DEDUP_REMOVED lines=19> */
.L_x_165:
[----:B------:R-:W-:Y:S05]  /*26f0*/  BSYNC.RECONVERGENT B1 ;  /* 0x0000000000017941 */ /* 0x000fea0003800200 */
.L_x_164:
[----:B-1----:R-:W-:Y:S01]  /*2700*/  VIADD R4, R2, 0x4 ;  /* 0x0000000402047836 */ /* 0x002fe20000000000 */
[----:B--2---:R1:W2:Y:S01]  /*2710*/  SHFL.DOWN PT, R12, R6, 0x4, R3 ;  /* 0x08800000060c7989 */ /* 0x0042a200000e0003 */
[----:B------:R-:W-:Y:S01]  /*2720*/  BSSY.RECONVERGENT B1, `(.L_x_166) ;  /* 0x000001e000017945 */ /* 0x000fe20003800200 */
[----:B------:R-:W-:Y:S02]  /*2730*/  IMAD.MOV.U32 R14, RZ, RZ, R8 ;  /* 0x000000ffff0e7224 */ /* 0x000fe400078e0008 */
[----:B------:R-:W-:Y:S01]  /*2740*/  ISETP.GT.AND P0, PT, R4, R3, PT ;  /* 0x000000030400720c */ /* 0x000fe20003f04270 */
[----:B----4-:R1:W4:Y:S01]  /*2750*/  SHFL.DOWN PT, R13, R7, 0x4, R3 ;  /* 0x08800000070d7989 */ /* 0x01032200000e0003 */
[----:B------:R-:W-:Y:S02]  /*2760*/  IMAD.MOV.U32 R18, RZ, RZ, R16 ;  /* 0x000000ffff127224 */ /* 0x000fe400078e0010 */
[----:B------:R-:W-:Y:S01]  /*2770*/  IMAD.MOV.U32 R4, RZ, RZ, R6 ;  /* 0x000000ffff047224 */ /* 0x000fe200078e0006 */
[----:B0-----:R1:W0:Y:S01]  /*2780*/  SHFL.DOWN PT, R11, R8, 0x4, R3 ;  /* 0x08800000080b7989 */ /* 0x00122200000e0003 */
[----:B------:R-:W-:-:S03]  /*2790*/  IMAD.MOV.U32 R5, RZ, RZ, R7 ;  /* 0x000000ffff057224 */ /* 0x000fc600078e0007 */
[----:B---3--:R1:W3:Y:S04]  /*27a0*/  SHFL.DOWN PT, R15, R16, 0x4, R3 ;  /* 0x08800000100f7989 */ /* 0x0082e800000e0003 */
        /* <DEDUP_REMOVED lines=21> */
.L_x_167:
[----:B------:R-:W-:Y:S05]  /*2900*/  BSYNC.RECONVERGENT B1 ;  /* 0x0000000000017941 */ /* 0x000fea0003800200 */
.L_x_166:
[----:B-1----:R-:W-:Y:S01]  /*2910*/  VIADD R8, R2, 0x8 ;  /* 0x0000000802087836 */ /* 0x002fe20000000000 */
[----:B------:R1:W1:Y:S01]  /*2920*/  SHFL.DOWN PT, R6, R4, 0x8, R3 ;  /* 0x0900000004067989 */ /* 0x00026200000e0003 */
[----:B------:R-:W-:Y:S01]  /*2930*/  BSSY.RECONVERGENT B1, `(.L_x_168) ;  /* 0x000001e000017945 */ /* 0x000fe20003800200 */
[----:B------:R-:W-:Y:S02]  /*2940*/  IMAD.MOV.U32 R16, RZ, RZ, R18 ;  /* 0x000000ffff107224 */ /* 0x000fe400078e0012 */
[----:B------:R-:W-:Y:S01]  /*2950*/  ISETP.GT.AND P0, PT, R8, R3, PT ;  /* 0x000000030800720c */ /* 0x000fe20003f04270 */
[----:B------:R1:W1:Y:S01]  /*2960*/  SHFL.DOWN PT, R7, R5, 0x8, R3 ;  /* 0x0900000005077989 */ /* 0x00026200000e0003 */
[----:B------:R-:W-:Y:S02]  /*2970*/  IMAD.MOV.U32 R8, RZ, RZ, R14 ;  /* 0x000000ffff087224 */ /* 0x000fe400078e000e */
[----:B--2---:R-:W-:Y:S01]  /*2980*/  IMAD.MOV.U32 R12, RZ, RZ, R4 ;  /* 0x000000ffff0c7224 */ /* 0x004fe200078e0004 */
[----:B0-----:R0:W2:Y:S01]  /*2990*/  SHFL.DOWN PT, R11, R14, 0x8, R3 ;  /* 0x090000000e0b7989 */ /* 0x0010a200000e0003 */
[----:B----4-:R-:W-:-:S03]  /*29a0*/  IMAD.MOV.U32 R13, RZ, RZ, R5 ;  /* 0x000000ffff0d7224 */ /* 0x010fc600078e0005 */
[----:B---3--:R0:W3:Y:S04]  /*29b0*/  SHFL.DOWN PT, R15, R18, 0x8, R3 ;  /* 0x09000000120f7989 */ /* 0x0080e800000e0003 */
[----:B------:R-:W-:Y:S05]  /*29c0*/  @P0 BRA `(.L_x_169) ;  /* 0x0000000000500947 */ /* 0x000fea0003800000 */
[----:B-1----:R-:W-:Y:S01]  /*29d0*/  DSETP.GEU.AND P0, PT, |R4|, |R6|, PT ;  /* 0x400000060400722a */ /* 0x002fe20003f0e200 */
[----:B--2---:R-:W-:Y:S02]  /*29e0*/  IMAD.MOV.U32 R8, RZ, RZ, R11 ;  /* 0x000000ffff087224 */ /* 0x004fe400078e000b */
        /* <DEDUP_REMOVED lines=18> */
.L_x_169:
[----:B------:R-:W-:Y:S05]  /*2b10*/  BSYNC.RECONVERGENT B1 ;  /* 0x0000000000017941 */ /* 0x000fea0003800200 */
.L_x_168:
[----:B-1----:R-:W-:Y:S01]  /*2b20*/  VIADD R4, R2, 0x10 ;  /* 0x0000001002047836 */ /* 0x002fe20000000000 */
[----:B0-----:R0:W1:Y:S01]  /*2b30*/  SHFL.DOWN PT, R14, R12, 0x10, R3 ;  /* 0x0a0000000c0e7989 */ /* 0x00106200000e0003 */
[----:B------:R-:W-:Y:S01]  /*2b40*/  BSSY.RECONVERGENT B1, `(.L_x_170) ;  /* 0x000001e000017945 */ /* 0x000fe20003800200 */
[----:B------:R-:W-:Y:S02]  /*2b50*/  IMAD.MOV.U32 R5, RZ, RZ, R16 ;  /* 0x000000ffff057224 */ /* 0x000fe400078e0010 */
[----:B------:R-:W-:Y:S01]  /*2b60*/  ISETP.GT.AND P0, PT, R4, R3, PT ;  /* 0x000000030400720c */ /* 0x000fe20003f04270 */
[----:B---3--:R0:W3:Y:S01]  /*2b70*/  SHFL.DOWN PT, R15, R13, 0x10, R3 ;  /* 0x0a0000000d0f7989 */ /* 0x0080e200000e0003 */
[----:B------:R-:W-:Y:S02]  /*2b80*/  IMAD.MOV.U32 R4, RZ, RZ, R8 ;  /* 0x000000ffff047224 */ /* 0x000fe400078e0008 */
[----:B------:R-:W-:Y:S01]  /*2b90*/  IMAD.MOV.U32 R6, RZ, RZ, R12 ;  /* 0x000000ffff067224 */ /* 0x000fe200078e000c */
[----:B--2---:R0:W2:Y:S01]  /*2ba0*/  SHFL.DOWN PT, R11, R8, 0x10, R3 ;  /* 0x0a000000080b7989 */ /* 0x0040a200000e0003 */
[----:B------:R-:W-:-:S03]  /*2bb0*/  IMAD.MOV.U32 R7, RZ, RZ, R13 ;  /* 0x000000ffff077224 */ /* 0x000fc600078e000d */
[----:B------:R0:W4:Y:S04]  /*2bc0*/  SHFL.DOWN PT, R17, R16, 0x10, R3 ;  /* 0x0a00000010117989 */ /* 0x00012800000e0003 */
[----:B------:R-:W-:Y:S05]  /*2bd0*/  @P0 BRA `(.L_x_171) ;  /* 0x0000000000500947 */ /* 0x000fea0003800000 */
[----:B-1-3--:R-:W-:Y:S01]  /*2be0*/  DSETP.GEU.AND P0, PT, |R12|, |R14|, PT ;  /* 0x4000000e0c00722a */ /* 0x00afe20003f0e200 */
        /* <DEDUP_REMOVED lines=19> */
.L_x_171:
[----:B------:R-:W-:Y:S05]  /*2d20*/  BSYNC.RECONVERGENT B1 ;  /* 0x0000000000017941 */ /* 0x000fea0003800200 */
.L_x_170:
[----:B------:R-:W-:Y:S01]  /*2d30*/  ISETP.NE.AND P0, PT, R2, RZ, PT ;  /* 0x000000ff0200720c */ /* 0x000fe20003f05270 */
[----:B------:R-:W-:-:S12]  /*2d40*/  BSSY.RECONVERGENT B1, `(.L_x_172) ;  /* 0x000000a000017945 */ /* 0x000fd80003800200 */
[----:B------:R-:W-:Y:S05]  /*2d50*/  @P0 BRA `(.L_x_173) ;  /* 0x0000000000200947 */ /* 0x000fea0003800000 */
[----:B0-----:R-:W0:Y:S01]  /*2d60*/  S2R R8, SR_CgaCtaId ;  /* 0x0000000000087919 */ /* 0x001e220000008800 */
[----:B------:R-:W-:Y:S02]  /*2d70*/  MOV R3, 0x400 ;  /* 0x0000040000037802 */ /* 0x000fe40000000f00 */
[----:B------:R-:W-:-:S04]  /*2d80*/  SHF.R.U32.HI R2, RZ, 0x1, R10 ;  /* 0x00000001ff027819 */ /* 0x000fc8000001160a */
[----:B------:R-:W-:Y:S02]  /*2d90*/  LOP3.LUT R2, R2, 0x1f0, RZ, 0xc0, !PT ;  /* 0x000001f002027812 */ /* 0x000fe400078ec0ff */
[----:B0-----:R-:W-:-:S05]  /*2da0*/  LEA R3, R8, R3, 0x18 ;  /* 0x0000000308037211 */ /* 0x001fca00078ec0ff */
[----:B------:R-:W-:-:S05]  /*2db0*/  IMAD.IADD R3, R2, 0x1, R3 ;  /* 0x0000000102037824 */ /* 0x000fca00078e0203 */
[----:B------:R0:W-:Y:S04]  /*2dc0*/  STS.64 [R3+0x10], R4 ;  /* 0x0000100403007388 */ /* 0x0001e80000000a00 */
[----:B------:R0:W-:Y:S02]  /*2dd0*/  STS.64 [R3+0x8], R6 ;  /* 0x0000080603007388 */ /* 0x0001e40000000a00 */
.L_x_173:
[----:B------:R-:W-:Y:S05]  /*2de0*/  BSYNC.RECONVERGENT B1 ;  /* 0x0000000000017941 */ /* 0x000fea0003800200 */
.L_x_172:
[----:B------:R-:W-:Y:S01]  /*2df0*/  BAR.SYNC.DEFER_BLOCKING 0x0 ;  /* 0x0000000000007b1d */ /* 0x000fe20000010000 */
[----:B------:R-:W-:-:S13]  /*2e00*/  ISETP.NE.AND P1, PT, R10, RZ, PT ;  /* 0x000000ff0a00720c */ /* 0x000fda0003f25270 */
[----:B------:R-:W-:Y:S05]  /*2e10*/  @P1 BRA `(.L_x_149) ;  /* 0x0000003800a81947 */ /* 0x000fea0003800000 */
[----:B------:R-:W-:Y:S01]  /*2e20*/  ISETP.GE.AND P0, PT, R9, 0x21, PT ;  /* 0x000000210900780c */ /* 0x000fe20003f06270 */
[----:B0-----:R-:W-:Y:S02]  /*2e30*/  IMAD.MOV.U32 R13, RZ, RZ, R4 ;  /* 0x000000ffff0d7224 */ /* 0x001fe400078e0004 */
[----:B------:R-:W-:Y:S02]  /*2e40*/  IMAD.MOV.U32 R8, RZ, RZ, R5 ;  /* 0x000000ffff087224 */ /* 0x000fe400078e0005 */
[----:B------:R-:W-:Y:S02]  /*2e50*/  IMAD.MOV.U32 R2, RZ, RZ, R6 ;  /* 0x000000ffff027224 */ /* 0x000fe400078e0006 */
[----:B------:R-:W-:-:S06]  /*2e60*/  IMAD.MOV.U32 R3, RZ, RZ, R7 ;  /* 0x000000ffff037224 */ /* 0x000fcc00078e0007 */
[----:B------:R-:W-:Y:S05]  /*2e70*/  @!P0 BRA `(.L_x_174) ;  /* 0x00000000006c8947 */ /* 0x000fea0003800000 */
[----:B------:R-:W0:Y:S01]  /*2e80*/  S2UR UR5, SR_CgaCtaId ;  /* 0x00000000000579c3 */ /* 0x000e220000008800 */
[----:B------:R-:W-:Y:S01]  /*2e90*/  UMOV UR4, 0x400 ;  /* 0x0000040000047882 */ /* 0x000fe20000000000 */
[----:B------:R-:W-:Y:S01]  /*2ea0*/  BSSY.RECONVERGENT B1, `(.L_x_174) ;  /* 0x0000018000017945 */ /* 0x000fe20003800200 */
[----:B0-----:R-:W-:-:S09]  /*2eb0*/  ULEA UR4, UR5, UR4, 0x18 ;  /* 0x0000000405047291 */ /* 0x001fd2000f8ec0ff */
[----:B--2---:R-:W0:Y:S04]  /*2ec0*/  LDS.64 R10, [UR4+0x18] ;  /* 0x00001804ff0a7984 */ /* 0x004e280008000a00 */
[----:B-1-3--:R-:W1:Y:S01]  /*2ed0*/  LDS.64 R14, [UR4+0x20] ;  /* 0x00002004ff0e7984 */ /* 0x00ae620008000a00 */
[----:B0-----:R-:W-:Y:S01]  /*2ee0*/  DSETP.GEU.AND P0, PT, |R6|, |R10|, PT ;  /* 0x4000000a0600722a */ /* 0x001fe20003f0e200 */
[----:B------:R-:W-:Y:S02]  /*2ef0*/  IMAD.MOV.U32 R2, RZ, RZ, R10 ;  /* 0x000000ffff027224 */ /* 0x000fe400078e000a */
[----:B------:R-:W-:Y:S02]  /*2f00*/  IMAD.MOV.U32 R3, RZ, RZ, R11 ;  /* 0x000000ffff037224 */ /* 0x000fe400078e000b */
[----:B-1----:R-:W-:-:S02]  /*2f10*/  IMAD.MOV.U32 R13, RZ, RZ, R14 ;  /* 0x000000ffff0d7224 */ /* 0x002fc400078e000e */
[----:B------:R-:W-:-:S07]  /*2f20*/  IMAD.MOV.U32 R8, RZ, RZ, R15 ;  /* 0x000000ffff087224 */ /* 0x000fce00078e000f */
[----:B------:R-:W-:Y:S05]  /*2f30*/  @!P0 BRA `(.L_x_175) ;  /* 0x0000000000388947 */ /* 0x000fea0003800000 */
        /* <DEDUP_REMOVED lines=14> */
.L_x_175:
[----:B------:R-:W-:Y:S05]  /*3020*/  BSYNC.RECONVERGENT B1 ;  /* 0x0000000000017941 */ /* 0x000fea0003800200 */
.L_x_174:
[----:B------:R-:W-:Y:S01]  /*3030*/  ISETP.GE.AND P0, PT, R9, 0x41, PT ;  /* 0x000000410900780c */ /* 0x000fe20003f06270 */
[----:B--2---:R-:W-:Y:S02]  /*3040*/  IMAD.MOV.U32 R11, RZ, RZ, R13 ;  /* 0x000000ffff0b7224 */ /* 0x004fe400078e000d */
        /* <DEDUP_REMOVED lines=8> */
[----:B------:R-:W0:Y:S04]  /*30d0*/  LDS.64 R6, [UR4+0x28] ;  /* 0x00002804ff067984 */ /* 0x000e280008000a00 */
        /* <DEDUP_REMOVED lines=21> */
.L_x_177:
[----:B------:R-:W-:Y:S05]  /*3230*/  BSYNC.RECONVERGENT B1 ;  /* 0x0000000000017941 */ /* 0x000fea0003800200 */
.L_x_176:
[----:B------:R-:W-:Y:S01]  /*3240*/  ISETP.GE.AND P0, PT, R9, 0x61, PT ;  /* 0x000000610900780c */ /* 0x000fe20003f06270 */
[----:B------:R-:W-:Y:S02]  /*3250*/  IMAD.MOV.U32 R13, RZ, RZ, R11 ;  /* 0x000000ffff0d7224 */ /* 0x000fe400078e000b */
        /* <DEDUP_REMOVED lines=30> */
.L_x_179:
[----:B------:R-:W-:Y:S05]  /*3440*/  BSYNC.RECONVERGENT B1 ;  /* 0x0000000000017941 */ /* 0x000fea0003800200 */
.L_x_178:
        /* <DEDUP_REMOVED lines=32> */
.L_x_181:
[----:B------:R-:W-:Y:S05]  /*3650*/  BSYNC.RECONVERGENT B1 ;  /* 0x0000000000017941 */ /* 0x000fea0003800200 */
.L_x_180:
        /* <DEDUP_REMOVED lines=32> */
.L_x_183:
[----:B------:R-:W-:Y:S05]  /*3860*/  BSYNC.RECONVERGENT B1 ;  /* 0x0000000000017941 */ /* 0x000fea0003800200 */
.L_x_182:
        /* <DEDUP_REMOVED lines=32> */
.L_x_185:
[----:B------:R-:W-:Y:S05]  /*3a70*/  BSYNC.RECONVERGENT B1 ;  /* 0x0000000000017941 */ /* 0x000fea0003800200 */
.L_x_184:
[----:B------:R-:W-:Y:S01]  /*3a80*/  ISETP.GE.AND P0, PT, R9, 0xe1, PT ;  /* 0x000000e10900780c */ /* 0x000fe20003f06270 */
[----:B------:R-:W-:Y:S01]  /*3a90*/  IMAD.MOV.U32 R5, RZ, RZ, R10 ;  /* 0x000000ffff057224 */ /* 0x000fe200078e000a */
[----:B------:R-:W-:Y:S01]  /*3aa0*/  MOV R4, R11 ;  /* 0x0000000b00047202 */ /* 0x000fe20000000f00 */
[----:B------:R-:W-:Y:S02]  /*3ab0*/  IMAD.MOV.U32 R6, RZ, RZ, R2 ;  /* 0x000000ffff067224 */ /* 0x000fe400078e0002 */
[----:B------:R-:W-:-:S08]  /*3ac0*/  IMAD.MOV.U32 R7, RZ, RZ, R3 ;  /* 0x000000ffff077224 */ /* 0x000fd000078e0003 */
[----:B------:R-:W-:Y:S05]  /*3ad0*/  @!P0 BRA `(.L_x_149) ;  /* 0x0000002c00788947 */ /* 0x000fea0003800000 */
[----:B------:R-:W0:Y:S01]  /*3ae0*/  S2UR UR5, SR_CgaCtaId ;  /* 0x00000000000579c3 */ /* 0x000e220000008800 */
[----:B------:R-:W-:Y:S02]  /*3af0*/  UMOV UR4, 0x400 ;  /* 0x0000040000047882 */ /* 0x000fe40000000000 */
[----:B0-----:R-:W-:-:S09]  /*3b00*/  ULEA UR4, UR5, UR4, 0x18 ;  /* 0x0000000405047291 */ /* 0x001fd2000f8ec0ff */
[----:B------:R-:W0:Y:S04]  /*3b10*/  LDS.64 R8, [UR4+0x78] ;  /* 0x00007804ff087984 */ /* 0x000e280008000a00 */
[----:B------:R-:W2:Y:S01]  /*3b20*/  LDS.64 R12, [UR4+0x80] ;  /* 0x00008004ff0c7984 */ /* 0x000ea20008000a00 */
[----:B0-----:R-:W-:Y:S01]  /*3b30*/  DSETP.GEU.AND P0, PT, |R2|, |R8|, PT ;  /* 0x400000080200722a */ /* 0x001fe20003f0e200 */
        /* <DEDUP_REMOVED lines=20> */
.L_x_117:
[----:B------:R-:W0:Y:S01]  /*3c80*/  S2R R3, SR_TID.X ;  /* 0x0000000000037919 */ /* 0x000e220000002100 */
[----:B------:R-:W1:Y:S02]  /*3c90*/  LDCU.128 UR12, c[0x0][0x380] ;  /* 0x00007000ff0c77ac */ /* 0x000e640008000c00 */
[----:B-1----:R-:W-:Y:S02]  /*3ca0*/  IMAD.U32 R2, RZ, RZ, UR12 ;  /* 0x0000000cff027e24 */ /* 0x002fe4000f8e00ff */
[----:B------:R-:W-:Y:S01]  /*3cb0*/  IMAD.U32 R4, RZ, RZ, UR13 ;  /* 0x0000000dff047e24 */ /* 0x000fe2000f8e00ff */
[----:B0-----:R-:W-:-:S05]  /*3cc0*/  IADD3 R5, P0, PT, R8, R3, RZ ;  /* 0x0000000308057210 */ /* 0x001fca0007f1e0ff */
[----:B------:R-:W-:Y:S01]  /*3cd0*/  IMAD.X R6, RZ, RZ, RZ, P0 ;  /* 0x000000ffff067224 */ /* 0x000fe200000e06ff */
[----:B------:R-:W-:-:S04]  /*3ce0*/  LEA R20, P0, R5, R2, 0x3 ;  /* 0x0000000205147211 */ /* 0x000fc800078018ff */
[----:B------:R-:W-:-:S05]  /*3cf0*/  LEA.HI.X R21, R5, R4, R6, 0x3, P0 ;  /* 0x0000000405157211 */ /* 0x000fca00000f1c06 */
[----:B------:R-:W2:Y:S04]  /*3d00*/  LDG.E.64 R6, desc[UR10][R20.64] ;  /* 0x0000000a14067981 */ /* 0x000ea8000c1e1b00 */
[----:B------:R-:W2:Y:S04]  /*3d10*/  LDG.E.64 R14, desc[UR10][R20.64+0x800] ;  /* 0x0008000a140e7981 */ /* 0x000ea8000c1e1b00 */
[----:B------:R-:W3:Y:S04]  /*3d20*/  LDG.E.64 R18, desc[UR10][R20.64+0x1000] ;  /* 0x0010000a14127981 */ /* 0x000ee8000c1e1b00 */
[----:B------:R-:W4:Y:S04]  /*3d30*/  LDG.E.64 R12, desc[UR10][R20.64+0x1800] ;  /* 0x0018000a140c7981 */ /* 0x000f28000c1e1b00 */
[----:B------:R-:W5:Y:S01]  /*3d40*/  LDG.E.64 R10, desc[UR10][R20.64+0x2000] ;  /* 0x0020000a140a7981 */ /* 0x000f62000c1e1b00 */
[----:B------:R-:W-:Y:S01]  /*3d50*/  IMAD.U32 R5, RZ, RZ, UR14 ;  /* 0x0000000eff057e24 */ /* 0x000fe2000f8e00ff */
[----:B------:R-:W-:Y:S01]  /*3d60*/  LOP3.LUT R9, R3, 0x400, RZ, 0xfc, !PT ;  /* 0x0000040003097812 */ /* 0x000fe200078efcff */
[----:B------:R-:W-:Y:S01]  /*3d70*/  BSSY.RECONVERGENT B1, `(.L_x_186) ;  /* 0x0000020000017945 */ /* 0x000fe20003800200 */
[----:B------:R-:W-:-:S04]  /*3d80*/  ISETP.LE.U32.AND P0, PT, R25, UR6, PT ;  /* 0x0000000619007c0c */ /* 0x000fc8000bf03070 */
[----:B------:R-:W-:Y:S01]  /*3d90*/  ISETP.GE.U32.AND.EX P0, PT, RZ, R16, PT, P0 ;  /* 0x00000010ff00720c */ /* 0x000fe20003f06100 */
[----:B--2---:R-:W-:-:S06]  /*3da0*/  DSETP.GEU.AND P2, PT, |R6|, |R14|, PT ;  /* 0x4000000e0600722a */ /* 0x004fcc0003f4e200 */
[----:B------:R-:W-:Y:S02]  /*3db0*/  FSEL R6, R6, R14, P2 ;  /* 0x0000000e06067208 */ /* 0x000fe40001000000 */
[----:B------:R-:W-:-:S06]  /*3dc0*/  FSEL R7, R7, R15, P2 ;  /* 0x0000000f07077208 */ /* 0x000fcc0001000000 */
[----:B---3--:R-:W-:-:S06]  /*3dd0*/  DSETP.GEU.AND P3, PT, |R6|, |R18|, PT ;  /* 0x400000120600722a */ /* 0x008fcc0003f6e200 */
[----:B------:R-:W-:Y:S01]  /*3de0*/  FSEL R14, R6, R18, P3 ;  /* 0x00000012060e7208 */ /* 0x000fe20001800000 */
[----:B------:R-:W-:Y:S01]  /*3df0*/  IMAD.U32 R6, RZ, RZ, UR15 ;  /* 0x0000000fff067e24 */ /* 0x000fe2000f8e00ff */
[----:B------:R-:W-:Y:S01]  /*3e00*/  FSEL R15, R7, R19, P3 ;  /* 0x00000013070f7208 */ /* 0x000fe20001800000 */
[----:B------:R-:W-:-:S05]  /*3e10*/  VIADD R18, R3, 0x100 ;  /* 0x0000010003127836 */ /* 0x000fca0000000000 */
[----:B----4-:R-:W-:-:S06]  /*3e20*/  DSETP.GEU.AND P1, PT, |R14|, |R12|, PT ;  /* 0x4000000c0e00722a */ /* 0x010fcc0003f2e200 */
[----:B------:R-:W-:Y:S01]  /*3e30*/  FSEL R12, R14, R12, P1 ;  /* 0x0000000c0e0c7208 */ /* 0x000fe20000800000 */
[----:B------:R-:W-:Y:S01]  /*3e40*/  VIADD R14, R3, 0x200 ;  /* 0x00000200030e7836 */ /* 0x000fe20000000000 */
[----:B------:R-:W-:Y:S02]  /*3e50*/  FSEL R13, R15, R13, P1 ;  /* 0x0000000d0f0d7208 */ /* 0x000fe40000800000 */
[----:B------:R-:W-:Y:S02]  /*3e60*/  IADD3 R15, P5, PT, R8, R5, RZ ;  /* 0x00000005080f7210 */ /* 0x000fe40007fbe0ff */
[----:B------:R-:W-:Y:S02]  /*3e70*/  @P3 SEL R14, R3, R18, P2 ;  /* 0x00000012030e3207 */ /* 0x000fe40001000000 */
[----:B-----5:R-:W-:Y:S01]  /*3e80*/  DSETP.GEU.AND P4, PT, |R12|, |R10|, PT ;  /* 0x4000000a0c00722a */ /* 0x020fe20003f8e200 */
[----:B------:R-:W-:Y:S01]  /*3e90*/  IMAD.X R17, RZ, RZ, R6, P5 ;  /* 0x000000ffff117224 */ /* 0x000fe200028e0606 */
[----:B------:R-:W-:Y:S01]  /*3ea0*/  IADD3 R7, P5, PT, R9, R15, RZ ;  /* 0x0000000f09077210 */ /* 0x000fe20007fbe0ff */
[----:B------:R-:W-:-:S04]  /*3eb0*/  @!P1 VIADD R14, R3, 0x300 ;  /* 0x00000300030e9836 */ /* 0x000fc80000000000 */
[----:B------:R-:W-:-:S07]  /*3ec0*/  IMAD.X R8, RZ, RZ, R17, P5 ;  /* 0x000000ffff087224 */ /* 0x000fce00028e0611 */
[----:B------:R-:W-:Y:S05]  /*3ed0*/  @!P4 BRA `(.L_x_187) ;  /* 0x000000000024c947 */ /* 0x000fea0003800000 */
[C---:B------:R-:W-:Y:S02]  /*3ee0*/  ISETP.GE.U32.AND P1, PT, R14.reuse, R9, PT ;  /* 0x000000090e00720c */ /* 0x040fe40003f26070 */
[----:B------:R-:W-:Y:S02]  /*3ef0*/  IADD3 R14, P2, PT, R14, R15, RZ ;  /* 0x0000000f0e0e7210 */ /* 0x000fe40007f5e0ff */
[----:B------:R-:W-:-:S03]  /*3f00*/  ISETP.GE.U32.AND.EX P1, PT, RZ, RZ, PT, P1 ;  /* 0x000000ffff00720c */ /* 0x000fc60003f26110 */
[----:B------:R-:W-:-:S10]  /*3f10*/  IMAD.X R9, RZ, RZ, R17, P2 ;  /* 0x000000ffff097224 */ /* 0x000fd400010e0611 */
[----:B------:R-:W-:-:S06]  /*3f20*/  DSETP.LT.OR P1, PT, |R10|, |R12|, !P1 ;  /* 0x4000000c0a00722a */ /* 0x000fcc0004f21600 */
[----:B------:R-:W-:Y:S02]  /*3f30*/  FSEL R10, R12, R10, P1 ;  /* 0x0000000a0c0a7208 */ /* 0x000fe40000800000 */
[----:B------:R-:W-:Y:S02]  /*3f40*/  FSEL R11, R13, R11, P1 ;  /* 0x0000000b0d0b7208 */ /* 0x000fe40000800000 */
[----:B------:R-:W-:Y:S02]  /*3f50*/  SEL R7, R14, R7, P1 ;  /* 0x000000070e077207 */ /* 0x000fe40000800000 */
[----:B------:R-:W-:-:S07]  /*3f60*/  SEL R8, R9, R8, P1 ;  /* 0x0000000809087207 */ /* 0x000fce0000800000 */
.L_x_187:
[----:B------:R-:W-:Y:S05]  /*3f70*/  BSYNC.RECONVERGENT B1 ;  /* 0x0000000000017941 */ /* 0x000fea0003800200 */
.L_x_186:
[----:B------:R-:W-:Y:S05]  /*3f80*/  @P0 BRA `(.L_x_188) ;  /* 0x0000001400000947 */ /* 0x000fea0003800000 */
[----:B------:R-:W0:Y:S01]  /*3f90*/  LDCU.64 UR8, c[0x0][0x3e8] ;  /* 0x00007d00ff0877ac */ /* 0x000e220008000a00 */
[----:B------:R-:W-:Y:S01]  /*3fa0*/  ISETP.NE.AND P0, PT, R3, RZ, PT ;  /* 0x000000ff0300720c */ /* 0x000fe20003f05270 */
[----:B------:R-:W-:Y:S01]  /*3fb0*/  BSSY.RECONVERGENT B1, `(.L_x_189) ;  /* 0x0000012000017945 */ /* 0x000fe20003800200 */
[----:B------:R-:W-:Y:S01]  /*3fc0*/  UMOV UR4, 0x8 ;  /* 0x0000000800047882 */ /* 0x000fe20000000000 */
[----:B------:R-:W-:Y:S02]  /*3fd0*/  UMOV UR5, 0x0 ;  /* 0x0000000000057882 */ /* 0x000fe40000000000 */
[----:B0-----:R-:W-:-:S04]  /*3fe0*/  UIMAD.WIDE.U32 UR4, UR8, 0x1, UR4 ;  /* 0x00000001080478a5 */ /* 0x001fc8000f8e0004 */
[----:B------:R-:W-:Y:S02]  /*3ff0*/  UIADD3 UR7, UPT, UPT, UR5, UR9, URZ ;  /* 0x0000000905077290 */ /* 0x000fe4000fffe0ff */
[----:B------:R-:W-:Y:S02]  /*4000*/  IMAD.U32 R13, RZ, RZ, UR5 ;  /* 0x00000005ff0d7e24 */ /* 0x000fe4000f8e00ff */
[----:B------:R-:W-:Y:S02]  /*4010*/  IMAD.U32 R12, RZ, RZ, UR4 ;  /* 0x00000004ff0c7e24 */ /* 0x000fe4000f8e00ff */
[----:B------:R-:W-:Y:S01]  /*4020*/  IMAD.U32 R13, RZ, RZ, UR7 ;  /* 0x00000007ff0d7e24 */ /* 0x000fe2000f8e00ff */
[----:B------:R-:W-:Y:S06]  /*4030*/  @P0 BRA `(.L_x_190) ;  /* 0x0000000000240947 */ /* 0x000fec0003800000 */
[----:B------:R-:W-:Y:S02]  /*4040*/  IMAD.MOV.U32 R18, RZ, RZ, 0x500 ;  /* 0x00000500ff127424 */ /* 0x000fe400078e00ff */
[----:B------:R-:W-:-:S05]  /*4050*/  IMAD.MOV.U32 R19, RZ, RZ, 0x0 ;  /* 0x00000000ff137424 */ /* 0x000fca00078e00ff */
[----:B------:R-:W2:Y:S01]  /*4060*/  ATOMG.E.ADD.64.STRONG.GPU PT, R14, desc[UR10][R12.64], R18 ;  /* 0x800000120c0e79a8 */ /* 0x000ea200081ef50a */
[----:B------:R-:W0:Y:S01]  /*4070*/  S2UR UR5, SR_CgaCtaId ;  /* 0x00000000000579c3 */ /* 0x000e220000008800 */
[----:B------:R-:W-:Y:S02]  /*4080*/  UMOV UR4, 0x400 ;  /* 0x0000040000047882 */ /* 0x000fe40000000000 */
[----:B0-----:R-:W-:Y:S01]  /*4090*/  ULEA UR4, UR5, UR4, 0x18 ;  /* 0x0000000405047291 */ /* 0x001fe2000f8ec0ff */
[----:B--2---:R-:W-:-:S05]  /*40a0*/  IADD3 R14, P0, PT, R14, UR6, RZ ;  /* 0x000000060e0e7c10 */ /* 0x004fca000ff1e0ff */
[----:B------:R-:W-:-:S05]  /*40b0*/  IMAD.X R15, RZ, RZ, R15, P0 ;  /* 0x000000ffff0f7224 */ /* 0x000fca00000e060f */
[----:B------:R0:W-:Y:S03]  /*40c0*/  STS.64 [UR4+0x98], R14 ;  /* 0x0000980eff007988 */ /* 0x0001e60008000a04 */
.L_x_190:
[----:B------:R-:W-:Y:S05]  /*40d0*/  BSYNC.RECONVERGENT B1 ;  /* 0x0000000000017941 */ /* 0x000fea0003800200 */
.L_x_189:
[----:B------:R-:W1:Y:S08]  /*40e0*/  S2UR UR5, SR_CgaCtaId ;  /* 0x00000000000579c3 */ /* 0x000e700000008800 */
[----:B------:R-:W-:Y:S06]  /*40f0*/  BAR.SYNC.DEFER_BLOCKING 0x0 ;  /* 0x0000000000007b1d */ /* 0x000fec0000010000 */
[----:B------:R-:W-:-:S02]  /*4100*/  UMOV UR4, 0x400 ;  /* 0x0000040000047882 */ /* 0x000fc40000000000 */
[----:B-1----:R-:W-:-:S06]  /*4110*/  ULEA UR4, UR5, UR4, 0x18 ;  /* 0x0000000405047291 */ /* 0x002fcc000f8ec0ff */
[----:B------:R-:W-:-:S05]  /*4120*/  IMAD.U32 R9, RZ, RZ, UR4 ;  /* 0x00000004ff097e24 */ /* 0x000fca000f8e00ff */
[----:B------:R-:W0:Y:S02]  /*4130*/  LDS.64 R18, [R9+0x98] ;  /* 0x0000980009127984 */ /* 0x000e240000000a00 */
[----:B0-----:R-:W-:-:S04]  /*4140*/  IADD3 R14, P1, PT, R18, 0x500, RZ ;  /* 0x00000500120e7810 */ /* 0x001fc80007f3e0ff */
[----:B------:R-:W-:Y:S01]  /*4150*/  ISETP.GT.U32.AND P0, PT, R14, R25, PT ;  /* 0x000000190e00720c */ /* 0x000fe20003f04070 */
[----:B------:R-:W-:-:S05]  /*4160*/  IMAD.X R15, RZ, RZ, R19, P1 ;  /* 0x000000ffff0f7224 */ /* 0x000fca00008e0613 */
[----:B------:R-:W-:-:S13]  /*4170*/  ISETP.GT.AND.EX P0, PT, R15, R16, PT, P0 ;  /* 0x000000100f00720c */ /* 0x000fda0003f04300 */
[----:B------:R-:W-:Y:S05]  /*4180*/  @P0 BRA `(.L_x_191) ;  /* 0x0000000400b40947 */ /* 0x000fea0003800000 */
[----:B------:R-:W-:Y:S01]  /*4190*/  BSSY.RECONVERGENT B1, `(.L_x_191) ;  /* 0x000006c000017945 */ /* 0x000fe20003800200 */
[----:B------:R-:W-:Y:S01]  /*41a0*/  IMAD.MOV.U32 R20, RZ, RZ, R10 ;  /* 0x000000ffff147224 */ /* 0x000fe200078e000a */
[----:B------:R-:W0:Y:S01]  /*41b0*/  LDCU.64 UR8, c[0x0][0x398] ;  /* 0x00007300ff0877ac */ /* 0x000e220008000a00 */
[----:B------:R-:W-:Y:S02]  /*41c0*/  IMAD.MOV.U32 R21, RZ, RZ, R11 ;  /* 0x000000ffff157224 */ /* 0x000fe400078e000b */
[----:B------:R-:W-:Y:S01]  /*41d0*/  IMAD.MOV.U32 R15, RZ, RZ, R7 ;  /* 0x000000ffff0f7224 */ /* 0x000fe200078e0007 */
[----:B------:R-:W1:Y:S01]  /*41e0*/  LDCU.128 UR12, c[0x0][0x380] ;  /* 0x00007000ff0c77ac */ /* 0x000e620008000c00 */
[----:B------:R-:W-:-:S07]  /*41f0*/  IMAD.MOV.U32 R14, RZ, RZ, R8 ;  /* 0x000000ffff0e7224 */ /* 0x000fce00078e0008 */
.L_x_194:
[----:B------:R-:W-:Y:S01]  /*4200*/  IADD3 R7, P0, PT, R3, R18, RZ ;  /* 0x0000001203077210 */ /* 0x000fe20007f1e0ff */
[----:B-1----:R-:W-:Y:S02]  /*4210*/  IMAD.U32 R2, RZ, RZ, UR12 ;  /* 0x0000000cff027e24 */ /* 0x002fe4000f8e00ff */
[----:B------:R-:W-:Y:S02]  /*4220*/  IMAD.U32 R4, RZ, RZ, UR13 ;  /* 0x0000000dff047e24 */ /* 0x000fe4000f8e00ff */
[----:B------:R-:W-:Y:S01]  /*4230*/  IMAD.X R25, RZ, RZ, R19, P0 ;  /* 0x000000ffff197224 */ /* 0x000fe200000e0613 */
[----:B------:R-:W-:-:S04]  /*4240*/  LEA R10, P0, R7, R2, 0x3 ;  /* 0x00000002070a7211 */ /* 0x000fc800078018ff */
[----:B------:R-:W-:-:S05]  /*4250*/  LEA.HI.X R11, R7, R4, R25, 0x3, P0 ;  /* 0x00000004070b7211 */ /* 0x000fca00000f1c19 */
[----:B------:R-:W2:Y:S04]  /*4260*/  LDG.E.64 R16, desc[UR10][R10.64] ;  /* 0x0000000a0a107981 */ /* 0x000ea8000c1e1b00 */
[----:B------:R-:W3:Y:S01]  /*4270*/  LDG.E.64 R18, desc[UR10][R10.64+0x800] ;  /* 0x0008000a0a127981 */ /* 0x000ee2000c1e1b00 */
[----:B------:R-:W-:Y:S02]  /*4280*/  IMAD.U32 R5, RZ, RZ, UR14 ;  /* 0x0000000eff057e24 */ /* 0x000fe4000f8e00ff */
[----:B------:R-:W-:-:S03]  /*4290*/  IMAD.U32 R6, RZ, RZ, UR15 ;  /* 0x0000000fff067e24 */ /* 0x000fc6000f8e00ff */
[----:B------:R-:W-:-:S04]  /*42a0*/  IADD3 R24, P0, PT, R7, R5, RZ ;  /* 0x0000000507187210 */ /* 0x000fc80007f1e0ff */
[----:B------:R-:W-:Y:S01]  /*42b0*/  IADD3 R27, P3, PT, R24, 0x100, RZ ;  /* 0x00000100181b7810 */ /* 0x000fe20007f7e0ff */
[----:B------:R-:W-:-:S04]  /*42c0*/  IMAD.X R25, R25, 0x1, R6, P0 ;  /* 0x0000000119197824 */ /* 0x000fc800000e0606 */
[----:B------:R-:W-:Y:S01]  /*42d0*/  IMAD.X R26, RZ, RZ, R25, P3 ;  /* 0x000000ffff1a7224 */ /* 0x000fe200018e0619 */
[----:B--2---:R-:W-:-:S14]  /*42e0*/  DSETP.GEU.AND P2, PT, |R20|, |R16|, PT ;  /* 0x400000101400722a */ /* 0x004fdc0003f4e200 */
[----:B------:R-:W-:-:S04]  /*42f0*/  @P2 ISETP.GE.U32.AND P0, PT, R15, R24, PT ;  /* 0x000000180f00220c */ /* 0x000fc80003f06070 */
[----:B------:R-:W-:-:S13]  /*4300*/  @P2 ISETP.GE.AND.EX P0, PT, R14, R25, PT, P0 ;  /* 0x000000190e00220c */ /* 0x000fda0003f06300 */
[----:B------:R-:W-:-:S06]  /*4310*/  @P2 DSETP.LT.OR P0, PT, |R16|, |R20|, !P0 ;  /* 0x400000141000222a */ /* 0x000fcc0004701600 */
[----:B------:R-:W-:Y:S02]  /*4320*/  @P2 FSEL R7, R20, R16, P0 ;  /* 0x0000001014072208 */ /* 0x000fe40000000000 */
[----:B------:R-:W-:Y:S02]  /*4330*/  @P2 FSEL R20, R21, R17, P0 ;  /* 0x0000001115142208 */ /* 0x000fe40000000000 */
[C---:B------:R-:W-:Y:S01]  /*4340*/  IADD3 R21, P5, PT, R24.reuse, 0x300, RZ ;  /* 0x0000030018157810 */ /* 0x040fe20007fbe0ff */
[----:B------:R-:W-:Y:S01]  /*4350*/  @P2 IMAD.MOV.U32 R16, RZ, RZ, R7 ;  /* 0x000000ffff102224 */ /* 0x000fe200078e0007 */
[C---:B------:R-:W-:Y:S01]  /*4360*/  IADD3 R7, P6, PT, R24.reuse, 0x400, RZ ;  /* 0x0000040018077810 */ /* 0x040fe20007fde0ff */
[----:B------:R-:W-:Y:S01]  /*4370*/  @P2 IMAD.MOV.U32 R17, RZ, RZ, R20 ;  /* 0x000000ffff112224 */ /* 0x000fe200078e0014 */
[----:B------:R-:W-:Y:S01]  /*4380*/  IADD3 R20, P4, PT, R24, 0x200, RZ ;  /* 0x0000020018147810 */ /* 0x000fe20007f9e0ff */
[--C-:B------:R-:W-:Y:S01]  /*4390*/  IMAD.X R23, RZ, RZ, R25.reuse, P5 ;  /* 0x000000ffff177224 */ /* 0x100fe200028e0619 */
[----:B------:R-:W-:Y:S01]  /*43a0*/  @P2 SEL R24, R15, R24, P0 ;  /* 0x000000180f182207 */ /* 0x000fe20000000000 */
[----:B------:R-:W-:-:S02]  /*43b0*/  IMAD.X R8, RZ, RZ, R25, P6 ;  /* 0x000000ffff087224 */ /* 0x000fc400030e0619 */
[----:B------:R-:W-:Y:S01]  /*43c0*/  IMAD.X R22, RZ, RZ, R25, P4 ;  /* 0x000000ffff167224 */ /* 0x000fe200020e0619 */
[----:B------:R-:W-:Y:S01]  /*43d0*/  @P2 SEL R25, R14, R25, P0 ;  /* 0x000000190e192207 */ /* 0x000fe20000000000 */
[----:B---3--:R-:W-:Y:S01]  /*43e0*/  DSETP.GEU.AND P1, PT, |R16|, |R18|, PT ;  /* 0x400000121000722a */ /* 0x008fe20003f2e200 */
[----:B------:R-:W2:-:S13]  /*43f0*/  LDG.E.64 R14, desc[UR10][R10.64+0x1000] ;  /* 0x0010000a0a0e7981 */ /* 0x000e9a000c1e1b00 */
[----:B------:R-:W-:-:S04]  /*4400*/  @P1 ISETP.GE.U32.AND P0, PT, R24, R27, PT ;  /* 0x0000001b1800120c */ /* 0x000fc80003f06070 */
[----:B------:R-:W-:-:S13]  /*4410*/  @P1 ISETP.GE.AND.EX P0, PT, R25, R26, PT, P0 ;  /* 0x0000001a1900120c */ /* 0x000fda0003f06300 */
[----:B------:R-:W-:-:S06]  /*4420*/  @P1 DSETP.LT.OR P0, PT, |R18|, |R16|, !P0 ;  /* 0x400000101200122a */ /* 0x000fcc0004701600 */
[----:B------:R-:W-:Y:S02]  /*4430*/  @P1 FSEL R28, R16, R18, P0 ;  /* 0x00000012101c1208 */ /* 0x000fe40000000000 */
[----:B------:R-:W-:Y:S02]  /*4440*/  @P1 FSEL R29, R17, R19, P0 ;  /* 0x00000013111d1208 */ /* 0x000fe40000000000 */
[----:B------:R-:W3:Y:S01]  /*4450*/  LDG.E.64 R16, desc[UR10][R10.64+0x1800] ;  /* 0x0018000a0a107981 */ /* 0x000ee2000c1e1b00 */
[----:B------:R-:W-:Y:S02]  /*4460*/  @P1 IMAD.MOV.U32 R18, RZ, RZ, R28 ;  /* 0x000000ffff121224 */ /* 0x000fe400078e001c */
[----:B------:R-:W-:Y:S01]  /*4470*/  @P1 IMAD.MOV.U32 R19, RZ, RZ, R29 ;  /* 0x000000ffff131224 */ /* 0x000fe200078e001d */
[----:B------:R-:W-:Y:S02]  /*4480*/  @P1 SEL R27, R24, R27, P0 ;  /* 0x0000001b181b1207 */ /* 0x000fe40000000000 */
[----:B------:R-:W-:Y:S01]  /*4490*/  @P1 SEL R26, R25, R26, P0 ;  /* 0x0000001a191a1207 */ /* 0x000fe20000000000 */
[----:B------:R-:W-:Y:S01]  /*44a0*/  BSSY.RECONVERGENT B2, `(.L_x_192) ;  /* 0x000001d000027945 */ /* 0x000fe20003800200 */
[----:B------:R-:W5:Y:S01]  /*44b0*/  LDG.E.64 R10, desc[UR10][R10.64+0x2000] ;  /* 0x0020000a0a0a7981 */ /* 0x000f62000c1e1b00 */
[----:B------:R-:W-:Y:S06]  /*44c0*/  BAR.SYNC.DEFER_BLOCKING 0x0 ;  /* 0x0000000000007b1d */ /* 0x000fec0000010000 */
[----:B--2---:R-:W-:-:S14]  /*44d0*/  DSETP.GEU.AND P2, PT, |R18|, |R14|, PT ;  /* 0x4000000e1200722a */ /* 0x004fdc0003f4e200 */
[----:B------:R-:W-:-:S04]  /*44e0*/  @P2 ISETP.GE.U32.AND P0, PT, R27, R20, PT ;  /* 0x000000141b00220c */ /* 0x000fc80003f06070 */
[----:B------:R-:W-:-:S13]  /*44f0*/  @P2 ISETP.GE.AND.EX P0, PT, R26, R22, PT, P0 ;  /* 0x000000161a00220c */ /* 0x000fda0003f06300 */
[----:B------:R-:W-:-:S06]  /*4500*/  @P2 DSETP.LT.OR P0, PT, |R14|, |R18|, !P0 ;  /* 0x400000120e00222a */ /* 0x000fcc0004701600 */
[----:B------:R-:W-:Y:S02]  /*4510*/  @P2 FSEL R18, R18, R14, P0 ;  /* 0x0000000e12122208 */ /* 0x000fe40000000000 */
[----:B------:R-:W-:-:S03]  /*4520*/  @P2 FSEL R19, R19, R15, P0 ;  /* 0x0000000f13132208 */ /* 0x000fc60000000000 */
[----:B------:R-:W-:Y:S02]  /*4530*/  @P2 IMAD.MOV.U32 R14, RZ, RZ, R18 ;  /* 0x000000ffff0e2224 */ /* 0x000fe400078e0012 */
[----:B------:R-:W-:-:S06]  /*4540*/  @P2 IMAD.MOV.U32 R15, RZ, RZ, R19 ;  /* 0x000000ffff0f2224 */ /* 0x000fcc00078e0013 */
[----:B---3--:R-:W-:Y:S01]  /*4550*/  DSETP.GEU.AND P1, PT, |R14|, |R16|, PT ;  /* 0x400000100e00722a */ /* 0x008fe20003f2e200 */
[----:B------:R-:W-:Y:S02]  /*4560*/  @P2 SEL R20, R27, R20, P0 ;  /* 0x000000141b142207 */ /* 0x000fe40000000000 */
[----:B------:R-:W-:Y:S02]  /*4570*/  @P2 SEL R22, R26, R22, P0 ;  /* 0x000000161a162207 */ /* 0x000fe40000000000 */
[----:B------:R-:W-:-:S09]  /*4580*/  ISETP.NE.AND P2, PT, R3, RZ, PT ;  /* 0x000000ff0300720c */ /* 0x000fd20003f45270 */
[----:B------:R-:W-:-:S04]  /*4590*/  @P1 ISETP.GE.U32.AND P0, PT, R20, R21, PT ;  /* 0x000000151400120c */ /* 0x000fc80003f06070 */
[----:B------:R-:W-:-:S13]  /*45a0*/  @P1 ISETP.GE.AND.EX P0, PT, R22, R23, PT, P0 ;  /* 0x000000171600120c */ /* 0x000fda0003f06300 */
[----:B------:R-:W-:Y:S01]  /*45b0*/  @P1 DSETP.LT.OR P0, PT, |R16|, |R14|, !P0 ;  /* 0x4000000e1000122a */ /* 0x000fe20004701600 */
[----:B------:R-:W-:-:S13]  /*45c0*/  @P2 BRA `(.L_x_193) ;  /* 0x0000000000282947 */ /* 0x000fda0003800000 */
[----:B------:R-:W-:Y:S02]  /*45d0*/  IMAD.MOV.U32 R24, RZ, RZ, 0x500 ;  /* 0x00000500ff187424 */ /* 0x000fe400078e00ff */
[----:B------:R-:W-:-:S06]  /*45e0*/  IMAD.MOV.U32 R25, RZ, RZ, 0x0 ;  /* 0x00000000ff197424 */ /* 0x000fcc00078e00ff */
[----:B------:R-:W2:Y:S01]  /*45f0*/  ATOMG.E.ADD.64.STRONG.GPU PT, R24, desc[UR10][R12.64], R24 ;  /* 0x800000180c1879a8 */ /* 0x000ea200081ef50a */
[----:B------:R-:W1:Y:S01]  /*4600*/  S2UR UR5, SR_CgaCtaId ;  /* 0x00000000000579c3 */ /* 0x000e620000008800 */
[----:B------:R-:W-:Y:S02]  /*4610*/  UMOV UR4, 0x400 ;  /* 0x0000040000047882 */ /* 0x000fe40000000000 */
[----:B-1----:R-:W-:-:S06]  /*4620*/  ULEA UR4, UR5, UR4, 0x18 ;  /* 0x0000000405047291 */ /* 0x002fcc000f8ec0ff */
[----:B------:R-:W-:Y:S01]  /*4630*/  IMAD.U32 R9, RZ, RZ, UR4 ;  /* 0x00000004ff097e24 */ /* 0x000fe2000f8e00ff */
[----:B--2---:R-:W-:-:S05]  /*4640*/  IADD3 R18, P2, PT, R24, UR6, RZ ;  /* 0x0000000618127c10 */ /* 0x004fca000ff5e0ff */
[----:B------:R-:W-:-:S05]  /*4650*/  IMAD.X R19, RZ, RZ, R25, P2 ;  /* 0x000000ffff137224 */ /* 0x000fca00010e0619 */
[----:B------:R1:W-:Y:S03]  /*4660*/  STS.64 [R9+0x98], R18 ;  /* 0x0000981209007388 */ /* 0x0003e60000000a00 */
.L_x_193:
[----:B0-----:R-:W-:Y:S05]  /*4670*/  BSYNC.RECONVERGENT B2 ;  /* 0x0000000000027941 */ /* 0x001fea0003800200 */
.L_x_192:
[----:B------:R-:W-:Y:S01]  /*4680*/  BAR.SYNC.DEFER_BLOCKING 0x0 ;  /* 0x0000000000007b1d */ /* 0x000fe20000010000 */
[----:B------:R-:W-:Y:S01]  /*4690*/  @P1 FSEL R14, R14, R16, P0 ;  /* 0x000000100e0e1208 */ /* 0x000fe20000000000 */
[----:B------:R-:W-:Y:S01]  /*46a0*/  IMAD.U32 R25, RZ, RZ, UR8 ;  /* 0x00000008ff197e24 */ /* 0x000fe2000f8e00ff */
[----:B------:R-:W-:Y:S02]  /*46b0*/  @P1 FSEL R15, R15, R17, P0 ;  /* 0x000000110f0f1208 */ /* 0x000fe40000000000 */
[----:B------:R-:W-:Y:S01]  /*46c0*/  @P1 SEL R21, R20, R21, P0 ;  /* 0x0000001514151207 */ /* 0x000fe20000000000 */
[----:B------:R-:W-:Y:S01]  /*46d0*/  @P1 IMAD.MOV.U32 R16, RZ, RZ, R14 ;  /* 0x000000ffff101224 */ /* 0x000fe200078e000e */
[----:B------:R-:W-:Y:S01]  /*46e0*/  @P1 SEL R23, R22, R23, P0 ;  /* 0x0000001716171207 */ /* 0x000fe20000000000 */
[----:B------:R-:W-:-:S06]  /*46f0*/  @P1 IMAD.MOV.U32 R17, RZ, RZ, R15 ;  /* 0x000000ffff111224 */ /* 0x000fcc00078e000f */
[----:B-----5:R-:W-:Y:S01]  /*4700*/  DSETP.GEU.AND P2, PT, |R16|, |R10|, PT ;  /* 0x4000000a1000722a */ /* 0x020fe20003f4e200 */
[----:B-1----:R-:W0:-:S13]  /*4710*/  LDS.64 R18, [R9+0x98] ;  /* 0x0000980009127984 */ /* 0x002e1a0000000a00 */
[----:B------:R-:W-:-:S04]  /*4720*/  @P2 ISETP.GE.U32.AND P0, PT, R21, R7, PT ;  /* 0x000000071500220c */ /* 0x000fc80003f06070 */
[----:B------:R-:W-:-:S13]  /*4730*/  @P2 ISETP.GE.AND.EX P0, PT, R23, R8, PT, P0 ;  /* 0x000000081700220c */ /* 0x000fda0003f06300 */
[----:B------:R-:W-:-:S06]  /*4740*/  @P2 DSETP.LT.OR P0, PT, |R10|, |R16|, !P0 ;  /* 0x400000100a00222a */ /* 0x000fcc0004701600 */
[----:B------:R-:W-:Y:S02]  /*4750*/  @P2 FSEL R17, R17, R11, P0 ;  /* 0x0000000b11112208 */ /* 0x000fe40000000000 */
[----:B------:R-:W-:Y:S02]  /*4760*/  @P2 SEL R7, R21, R7, P0 ;  /* 0x0000000715072207 */ /* 0x000fe40000000000 */
[----:B------:R-:W-:Y:S01]  /*4770*/  @P2 SEL R8, R23, R8, P0 ;  /* 0x0000000817082207 */ /* 0x000fe20000000000 */
[----:B------:R-:W-:-:S04]  /*4780*/  @P2 IMAD.MOV.U32 R11, RZ, RZ, R17 ;  /* 0x000000ffff0b2224 */ /* 0x000fc800078e0011 */
[----:B------:R-:W-:Y:S01]  /*4790*/  IMAD.MOV.U32 R21, RZ, RZ, R11 ;  /* 0x000000ffff157224 */ /* 0x000fe200078e000b */
[----:B0-----:R-:W-:-:S04]  /*47a0*/  IADD3 R14, P3, PT, R18, 0x500, RZ ;  /* 0x00000500120e7810 */ /* 0x001fc80007f7e0ff */
[----:B------:R-:W-:Y:S01]  /*47b0*/  ISETP.GT.U32.AND P1, PT, R14, R25, PT ;  /* 0x000000190e00720c */ /* 0x000fe20003f24070 */
[----:B------:R-:W-:Y:S01]  /*47c0*/  IMAD.X R15, RZ, RZ, R19, P3 ;  /* 0x000000ffff0f7224 */ /* 0x000fe200018e0613 */
[----:B------:R-:W-:Y:S01]  /*47d0*/  @P2 FSEL R14, R16, R10, P0 ;  /* 0x0000000a100e2208 */ /* 0x000fe20000000000 */
[----:B------:R-:W-:-:S04]  /*47e0*/  IMAD.U32 R16, RZ, RZ, UR9 ;  /* 0x00000009ff107e24 */ /* 0x000fc8000f8e00ff */
[----:B------:R-:W-:Y:S01]  /*47f0*/  @P2 IMAD.MOV.U32 R10, RZ, RZ, R14 ;  /* 0x000000ffff0a2224 */ /* 0x000fe200078e000e */
[----:B------:R-:W-:Y:S01]  /*4800*/  ISETP.GT.AND.EX P0, PT, R15, R16, PT, P1 ;  /* 0x000000100f00720c */ /* 0x000fe20003f04310 */
[----:B------:R-:W-:Y:S01]  /*4810*/  IMAD.MOV.U32 R14, RZ, RZ, R8 ;  /* 0x000000ffff0e7224 */ /* 0x000fe200078e0008 */
[----:B------:R-:W-:Y:S01]  /*4820*/  MOV R15, R7 ;  /* 0x00000007000f7202 */ /* 0x000fe20000000f00 */
[----:B------:R-:W-:-:S10]  /*4830*/  IMAD.MOV.U32 R20, RZ, RZ, R10 ;  /* 0x000000ffff147224 */ /* 0x000fd400078e000a */
[----:B------:R-:W-:Y:S05]  /*4840*/  @!P0 BRA `(.L_x_194) ;  /* 0xfffffff8006c8947 */ /* 0x000fea000383ffff */
[----:B------:R-:W-:Y:S05]  /*4850*/  BSYNC.RECONVERGENT B1 ;  /* 0x0000000000017941 */ /* 0x000fea0003800200 */
.L_x_191:
[----:B------:R-:W-:Y:S01]  /*4860*/  ISETP.GE.U32.AND P0, PT, R18, R25, PT ;  /* 0x000000191200720c */ /* 0x000fe20003f06070 */
[----:B------:R-:W-:Y:S03]  /*4870*/  BSSY.RECONVERGENT B1, `(.L_x_188) ;  /* 0x00000b1000017945 */ /* 0x000fe60003800200 */
[----:B------:R-:W-:-:S13]  /*4880*/  ISETP.GE.AND.EX P0, PT, R19, R16, PT, P0 ;  /* 0x000000101300720c */ /* 0x000fda0003f06300 */
[----:B------:R-:W-:Y:S05]  /*4890*/  @P0 BRA `(.L_x_195) ;  /* 0x0000000800b80947 */ /* 0x000fea0003800000 */
[----:B------:R-:W-:-:S05]  /*48a0*/  IMAD.IADD R20, R25, 0x1, -R18 ;  /* 0x0000000119147824 */ /* 0x000fca00078e0a12 */
[----:B------:R-:W-:-:S13]  /*48b0*/  ISETP.GE.AND P0, PT, R3, R20, PT ;  /* 0x000000140300720c */ /* 0x000fda0003f06270 */
[----:B------:R-:W-:Y:S05]  /*48c0*/  @P0 BRA `(.L_x_195) ;  /* 0x0000000800ac0947 */ /* 0x000fea0003800000 */
[----:B------:R-:W-:Y:S01]  /*48d0*/  LOP3.LUT R9, RZ, R3, RZ, 0x33, !PT ;  /* 0x00000003ff097212 */ /* 0x000fe200078e33ff */
[----:B------:R-:W-:Y:S03]  /*48e0*/  BSSY.RECONVERGENT B2, `(.L_x_196) ;  /* 0x0000035000027945 */ /* 0x000fe60003800200 */
[----:B------:R-:W-:-:S04]  /*48f0*/  IADD3 R25, PT, PT, -R18, R25, R9 ;  /* 0x0000001912197210 */ /* 0x000fc80007ffe109 */
[----:B------:R-:W-:-:S04]  /*4900*/  LOP3.LUT R9, R25, 0x300, RZ, 0xc0, !PT ;  /* 0x0000030019097812 */ /* 0x000fc800078ec0ff */
[----:B------:R-:W-:Y:S01]  /*4910*/  ISETP.NE.AND P0, PT, R9, 0x300, PT ;  /* 0x000003000900780c */ /* 0x000fe20003f05270 */
[----:B------:R-:W-:-:S12]  /*4920*/  IMAD.MOV.U32 R9, RZ, RZ, R3 ;  /* 0x000000ffff097224 */ /* 0x000fd800078e0003 */
[----:B------:R-:W-:Y:S05]  /*4930*/  @!P0 BRA `(.L_x_197) ;  /* 0x0000000000bc8947 */ /* 0x000fea0003800000 */
[----:B------:R-:W-:Y:S02]  /*4940*/  IADD3 R15, P0, PT, R3, R18, RZ ;  /* 0x00000012030f7210 */ /* 0x000fe40007f1e0ff */
[----:B------:R-:W-:Y:S02]  /*4950*/  LEA.HI R9, R25, 0x1, RZ, 0x18 ;  /* 0x0000000119097811 */ /* 0x000fe400078fc0ff */
[C---:B------:R-:W-:Y:S01]  /*4960*/  LEA R2, P1, R15.reuse, R2, 0x3 ;  /* 0x000000020f027211 */ /* 0x040fe200078218ff */
[----:B------:R-:W-:Y:S01]  /*4970*/  IMAD.X R13, RZ, RZ, R19, P0 ;  /* 0x000000ffff0d7224 */ /* 0x000fe200000e0613 */
[----:B------:R-:W-:Y:S02]  /*4980*/  IADD3 R14, P0, PT, R15, R5, RZ ;  /* 0x000000050f0e7210 */ /* 0x000fe40007f1e0ff */
[----:B------:R-:W-:Y:S01]  /*4990*/  LOP3.LUT R5, R9, 0x3, RZ, 0xc0, !PT ;  /* 0x0000000309057812 */ /* 0x000fe200078ec0ff */
[----:B------:R-:W-:Y:S01]  /*49a0*/  IMAD.MOV.U32 R9, RZ, RZ, R3 ;  /* 0x000000ffff097224 */ /* 0x000fe200078e0003 */
[----:B------:R-:W-:Y:S01]  /*49b0*/  LEA.HI.X R15, R15, R4, R13, 0x3, P1 ;  /* 0x000000040f0f7211 */ /* 0x000fe200008f1c0d */
[----:B------:R-:W-:-:S02]  /*49c0*/  IMAD.X R16, R13, 0x1, R6, P0 ;  /* 0x000000010d107824 */ /* 0x000fc400000e0606 */
[----:B------:R-:W-:-:S07]  /*49d0*/  IMAD.MOV R6, RZ, RZ, -R5 ;  /* 0x000000ffff067224 */ /* 0x000fce00078e0a05 */
.L_x_200:
        /* <DEDUP_REMOVED lines=9> */
[----:B------:R-:W-:Y:S02]  /*4a70*/  IMAD.MOV.U32 R4, RZ, RZ, R10 ;  /* 0x000000ffff047224 */ /* 0x000fe400078e000a */
        /* <DEDUP_REMOVED lines=21> */
.L_x_199:
[----:B------:R-:W-:Y:S05]  /*4bd0*/  BSYNC.RECONVERGENT B3 ;  /* 0x0000000000037941 */ /* 0x000fea0003800200 */
.L_x_198:
[----:B------:R-:W-:Y:S01]  /*4be0*/  IADD3 R14, P0, PT, R14, 0x100, RZ ;  /* 0x000001000e0e7810 */ /* 0x000fe20007f1e0ff */
[----:B------:R-:W-:Y:S02]  /*4bf0*/  VIADD R9, R9, 0x100 ;  /* 0x0000010009097836 */ /* 0x000fe40000000000 */
[----:B------:R-:W-:Y:S02]  /*4c00*/  IMAD.X R15, RZ, RZ, R15, P3 ;  /* 0x000000ffff0f7224 */ /* 0x000fe400018e060f */
[----:B------:R-:W-:Y:S01]  /*4c10*/  IMAD.X R16, RZ, RZ, R16, P0 ;  /* 0x000000ffff107224 */ /* 0x000fe200000e0610 */
[----:B------:R-:W-:Y:S07]  /*4c20*/  @P2 BRA `(.L_x_200) ;  /* 0xfffffffc006c2947 */ /* 0x000fee000383ffff */
.L_x_197:
[----:B------:R-:W-:Y:S05]  /*4c30*/  BSYNC.RECONVERGENT B2 ;  /* 0x0000000000027941 */ /* 0x000fea0003800200 */
.L_x_196:
[----:B------:R-:W-:-:S13]  /*4c40*/  ISETP.GE.U32.AND P0, PT, R25, 0x300, PT ;  /* 0x000003001900780c */ /* 0x000fda0003f06070 */
[----:B------:R-:W-:Y:S05]  /*4c50*/  @!P0 BRA `(.L_x_195) ;  /* 0x0000000400c88947 */ /* 0x000fea0003800000 */
[----:B------:R-:W0:Y:S01]  /*4c60*/  LDC.64 R16, c[0x0][0x380] ;  /* 0x0000e000ff107b82 */ /* 0x000e220000000a00 */
[----:B------:R-:W-:-:S07]  /*4c70*/  VIADD R21, R9, 0x200 ;  /* 0x0000020009157836 */ /* 0x000fce0000000000 */
[----:B------:R-:W1:Y:S02]  /*4c80*/  LDC.64 R14, c[0x0][0x388] ;  /* 0x0000e200ff0e7b82 */ /* 0x000e640000000a00 */
.L_x_209:
[----:B------:R-:W-:-:S05]  /*4c90*/  VIADD R5, R21, 0xfffffe00 ;  /* 0xfffffe0015057836 */ /* 0x000fca0000000000 */
[----:B------:R-:W-:-:S05]  /*4ca0*/  IADD3 R5, P0, PT, R5, R18, RZ ;  /* 0x0000001205057210 */ /* 0x000fca0007f1e0ff */
[----:B------:R-:W-:Y:S01]  /*4cb0*/  IMAD.X R2, RZ, RZ, R19, P0 ;  /* 0x000000ffff027224 */ /* 0x000fe200000e0613 */
[----:B0-----:R-:W-:-:S04]  /*4cc0*/  LEA R22, P0, R5, R16, 0x3 ;  /* 0x0000001005167211 */ /* 0x001fc800078018ff */
[----:B------:R-:W-:-:S05]  /*4cd0*/  LEA.HI.X R23, R5, R17, R2, 0x3, P0 ;  /* 0x0000001105177211 */ /* 0x000fca00000f1c02 */
[----:B------:R-:W2:Y:S04]  /*4ce0*/  LDG.E.64 R24, desc[UR10][R22.64] ;  /* 0x0000000a16187981 */ /* 0x000ea8000c1e1b00 */
[----:B------:R0:W5:Y:S01]  /*4cf0*/  LDG.E.64 R12, desc[UR10][R22.64+0x800] ;  /* 0x0008000a160c7981 */ /* 0x000162000c1e1b00 */
        /* <DEDUP_REMOVED lines=23> */
.L_x_202:
[----:B------:R-:W-:Y:S05]  /*4e70*/  BSYNC.RECONVERGENT B2 ;  /* 0x0000000000027941 */ /* 0x000fea0003800200 */
.L_x_201:
[----:B------:R0:W5:Y:S04]  /*4e80*/  LDG.E.64 R6, desc[UR10][R22.64+0x1000] ;  /* 0x0010000a16067981 */ /* 0x000168000c1e1b00 */
[----:B------:R0:W5:Y:S02]  /*4e90*/  LDG.E.64 R24, desc[UR10][R22.64+0x1800] ;  /* 0x0018000a16187981 */ /* 0x000164000c1e1b00 */
[----:B-----5:R-:W-:Y:S01]  /*4ea0*/  DSETP.GEU.AND P0, PT, |R4|, |R12|, PT ;  /* 0x4000000c0400722a */ /* 0x020fe20003f0e200 */
[----:B------:R-:W-:Y:S01]  /*4eb0*/  VIADD R11, R21, 0xffffff00 ;  /* 0xffffff00150b7836 */ /* 0x000fe20000000000 */
[----:B------:R-:W-:Y:S01]  /*4ec0*/  BSSY.RECONVERGENT B2, `(.L_x_203) ;  /* 0x0000016000027945 */ /* 0x000fe20003800200 */
[----:B------:R-:W-:-:S03]  /*4ed0*/  IMAD.MOV.U32 R10, RZ, RZ, R12 ;  /* 0x000000ffff0a7224 */ /* 0x000fc600078e000c */
[----:B------:R-:W-:Y:S01]  /*4ee0*/  IADD3 R28, P1, P2, R18, R14, R11 ;  /* 0x0000000e121c7210 */ /* 0x000fe20007a3e00b */
[----:B------:R-:W-:-:S03]  /*4ef0*/  IMAD.MOV.U32 R11, RZ, RZ, R13 ;  /* 0x000000ffff0b7224 */ /* 0x000fc600078e000d */
[----:B------:R-:W-:Y:S01]  /*4f00*/  IADD3.X R27, PT, PT, R19, R15, RZ, P1, P2 ;  /* 0x0000000f131b7210 */ /* 0x000fe20000fe44ff */
[----:B------:R-:W-:-:S04]  /*4f10*/  IMAD.MOV.U32 R8, RZ, RZ, R28 ;  /* 0x000000ffff087224 */ /* 0x000fc800078e001c */
        /* <DEDUP_REMOVED lines=16> */
.L_x_204:
[----:B------:R-:W-:Y:S05]  /*5020*/  BSYNC.RECONVERGENT B2 ;  /* 0x0000000000027941 */ /* 0x000fea0003800200 */
.L_x_203:
[----:B------:R-:W-:Y:S01]  /*5030*/  DSETP.GEU.AND P0, PT, |R10|, |R6|, PT ;  /* 0x400000060a00722a */ /* 0x000fe20003f0e200 */
[----:B------:R-:W-:Y:S01]  /*5040*/  IADD3 R23, P1, P2, R18, R14, R21 ;  /* 0x0000000e12177210 */ /* 0x000fe20007a3e015 */
[----:B------:R-:W-:Y:S01]  /*5050*/  BSSY.RECONVERGENT B2, `(.L_x_205) ;  /* 0x0000016000027945 */ /* 0x000fe20003800200 */
[----:B------:R-:W-:Y:S02]  /*5060*/  VIADD R13, R21, 0x100 ;  /* 0x00000100150d7836 */ /* 0x000fe40000000000 */
[----:B------:R-:W-:Y:S01]  /*5070*/  IADD3.X R27, PT, PT, R19, R15, RZ, P1, P2 ;  /* 0x0000000f131b7210 */ /* 0x000fe20000fe44ff */
[----:B------:R-:W-:Y:S02]  /*5080*/  IMAD.MOV.U32 R2, RZ, RZ, R23 ;  /* 0x000000ffff027224 */ /* 0x000fe400078e0017 */
        /* <DEDUP_REMOVED lines=18> */
.L_x_206:
[----:B------:R-:W-:Y:S05]  /*51b0*/  BSYNC.RECONVERGENT B2 ;  /* 0x0000000000027941 */ /* 0x000fea0003800200 */
.L_x_205:
[----:B------:R-:W-:Y:S01]  /*51c0*/  DSETP.GEU.AND P0, PT, |R4|, |R24|, PT ;  /* 0x400000180400722a */ /* 0x000fe20003f0e200 */
[----:B------:R-:W-:Y:S01]  /*51d0*/  IADD3 R13, P1, P2, R18, R14, R13 ;  /* 0x0000000e120d7210 */ /* 0x000fe20007a3e00d */
[----:B------:R-:W-:Y:S01]  /*51e0*/  BSSY.RECONVERGENT B2, `(.L_x_207) ;  /* 0x0000015000027945 */ /* 0x000fe20003800200 */
[----:B------:R-:W-:Y:S02]  /*51f0*/  IMAD.MOV.U32 R10, RZ, RZ, R24 ;  /* 0x000000ffff0a7224 */ /* 0x000fe400078e0018 */
[----:B------:R-:W-:Y:S01]  /*5200*/  IADD3.X R6, PT, PT, R19, R15, RZ, P1, P2 ;  /* 0x0000000f13067210 */ /* 0x000fe20000fe44ff */
[----:B------:R-:W-:Y:S02]  /*5210*/  IMAD.MOV.U32 R7, RZ, RZ, R13 ;  /* 0x000000ffff077224 */ /* 0x000fe400078e000d */
[----:B------:R-:W-:Y:S02]  /*5220*/  IMAD.MOV.U32 R11, RZ, RZ, R25 ;  /* 0x000000ffff0b7224 */ /* 0x000fe400078e0019 */
[----:B------:R-:W-:-:S04]  /*5230*/  IMAD.MOV.U32 R8, RZ, RZ, R6 ;  /* 0x000000ffff087224 */ /* 0x000fc800078e0006 */
[----:B------:R-:W-:Y:S05]  /*5240*/  @!P0 BRA `(.L_x_208) ;  /* 0x0000000000388947 */ /* 0x000fea0003800000 */
[----:B------:R-:W-:Y:S01]  /*5250*/  DSETP.GEU.AND P0, PT, |R24|, |R4|, PT ;  /* 0x400000041800722a */ /* 0x000fe20003f0e200 */
[----:B------:R-:W-:Y:S01]  /*5260*/  MOV R7, R2 ;  /* 0x0000000200077202 */ /* 0x000fe20000000f00 */
[----:B------:R-:W-:Y:S02]  /*5270*/  IMAD.MOV.U32 R8, RZ, RZ, R9 ;  /* 0x000000ffff087224 */ /* 0x000fe400078e0009 */
[----:B------:R-:W-:Y:S02]  /*5280*/  IMAD.MOV.U32 R10, RZ, RZ, R4 ;  /* 0x000000ffff0a7224 */ /* 0x000fe400078e0004 */
[----:B------:R-:W-:-:S08]  /*5290*/  IMAD.MOV.U32 R11, RZ, RZ, R5 ;  /* 0x000000ffff0b7224 */ /* 0x000fd000078e0005 */
        /* <DEDUP_REMOVED lines=9> */
.L_x_208:
[----:B------:R-:W-:Y:S05]  /*5330*/  BSYNC.RECONVERGENT B2 ;  /* 0x0000000000027941 */ /* 0x000fea0003800200 */
.L_x_207:
[C---:B------:R-:W-:Y:S02]  /*5340*/  VIADD R5, R21.reuse, 0x200 ;  /* 0x0000020015057836 */ /* 0x040fe40000000000 */
[----:B------:R-:W-:-:S03]  /*5350*/  VIADD R21, R21, 0x400 ;  /* 0x0000040015157836 */ /* 0x000fc60000000000 */
[----:B------:R-:W-:-:S13]  /*5360*/  ISETP.GE.AND P0, PT, R5, R20, PT ;  /* 0x000000140500720c */ /* 0x000fda0003f06270 */
[----:B------:R-:W-:Y:S05]  /*5370*/  @!P0 BRA `(.L_x_209) ;  /* 0xfffffff800448947 */ /* 0x000fea000383ffff */
.L_x_195:
[----:B------:R-:W-:Y:S05]  /*5380*/  BSYNC.RECONVERGENT B1 ;  /* 0x0000000000017941 */ /* 0x000fea0003800200 */
.L_x_188:
        /* <DEDUP_REMOVED lines=32> */
.L_x_211:
[----:B------:R-:W-:Y:S05]  /*5590*/  BSYNC.RECONVERGENT B1 ;  /* 0x0000000000017941 */ /* 0x000fea0003800200 */
.L_x_210:
        /* <DEDUP_REMOVED lines=31> */
.L_x_213:
[----:B------:R-:W-:Y:S05]  /*5790*/  BSYNC.RECONVERGENT B1 ;  /* 0x0000000000017941 */ /* 0x000fea0003800200 */
.L_x_212:
        /* <DEDUP_REMOVED lines=31> */
.L_x_215:
[----:B------:R-:W-:Y:S05]  /*5990*/  BSYNC.RECONVERGENT B1 ;  /* 0x0000000000017941 */ /* 0x000fea0003800200 */
.L_x_214:
[----:B------:R-:W-:Y:S01]  /*59a0*/  ISETP.GT.AND P0, PT, R2, 0x17, PT ;  /* 0x000000170200780c */ /* 0x000fe20003f04270 */
[----:B-1----:R1:W1:Y:S01]  /*59b0*/  SHFL.DOWN PT, R6, R4, 0x8, 0x1f ;  /* 0x09001f0004067f89 */ /* 0x00226200000e0000 */
[----:B------:R-:W-:Y:S01]  /*59c0*/  BSSY.RECONVERGENT B1, `(.L_x_216) ;  /* 0x000001d000017945 */ /* 0x000fe20003800200 */
[----:B--2---:R-:W-:Y:S02]  /*59d0*/  IMAD.MOV.U32 R12, RZ, RZ, R10 ;  /* 0x000000ffff0c7224 */ /* 0x004fe400078e000a */
[----:B------:R2:W1:Y:S01]  /*59e0*/  SHFL.DOWN PT, R7, R5, 0x8, 0x1f ;  /* 0x09001f0005077f89 */ /* 0x00046200000e0000 */
[----:B------:R-:W-:Y:S02]  /*59f0*/  IMAD.MOV.U32 R13, RZ, RZ, R11 ;  /* 0x000000ffff0d7224 */ /* 0x000fe400078e000b */
[----:B------:R-:W-:Y:S01]  /*5a00*/  IMAD.MOV.U32 R8, RZ, RZ, R4 ;  /* 0x000000ffff087224 */ /* 0x000fe200078e0004 */
[----:B0-----:R2:W0:Y:S01]  /*5a10*/  SHFL.DOWN PT, R15, R10, 0x8, 0x1f ;  /* 0x09001f000a0f7f89 */ /* 0x00142200000e0000 */
[----:B----4-:R-:W-:-:S03]  /*5a20*/  IMAD.MOV.U32 R9, RZ, RZ, R5 ;  /* 0x000000ffff097224 */ /* 0x010fc600078e0005 */
[----:B---3--:R2:W3:Y:S01]  /*5a30*/  SHFL.DOWN PT, R14, R11, 0x8, 0x1f ;  /* 0x09001f000b0e7f89 */ /* 0x0084e200000e0000 */
[----:B------:R-:W-:Y:S05]  /*5a40*/  @P0 BRA `(.L_x_217) ;  /* 0x0000000000500947 */ /* 0x000fea0003800000 */
[----:B-1----:R-:W-:Y:S01]  /*5a50*/  DSETP.GEU.AND P0, PT, |R4|, |R6|, PT ;  /* 0x400000060400722a */ /* 0x002fe20003f0e200 */
        /* <DEDUP_REMOVED lines=19> */
.L_x_217:
[----:B------:R-:W-:Y:S05]  /*5b90*/  BSYNC.RECONVERGENT B1 ;  /* 0x0000000000017941 */ /* 0x000fea0003800200 */
.L_x_216:
[----:B------:R-:W-:Y:S01]  /*5ba0*/  ISETP.GT.AND P0, PT, R2, 0xf, PT ;  /* 0x0000000f0200780c */ /* 0x000fe20003f04270 */
[----:B--2---:R2:W4:Y:S01]  /*5bb0*/  SHFL.DOWN PT, R10, R8, 0x10, 0x1f ;  /* 0x0a001f00080a7f89 */ /* 0x00452200000e0000 */
[----:B------:R-:W-:Y:S01]  /*5bc0*/  BSSY.RECONVERGENT B1, `(.L_x_218) ;  /* 0x000001d000017945 */ /* 0x000fe20003800200 */
[----:B-1----:R-:W-:Y:S02]  /*5bd0*/  IMAD.MOV.U32 R4, RZ, RZ, R12 ;  /* 0x000000ffff047224 */ /* 0x002fe400078e000c */
[----:B------:R2:W1:Y:S01]  /*5be0*/  SHFL.DOWN PT, R11, R9, 0x10, 0x1f ;  /* 0x0a001f00090b7f89 */ /* 0x00046200000e0000 */
[----:B------:R-:W-:Y:S02]  /*5bf0*/  IMAD.MOV.U32 R5, RZ, RZ, R13 ;  /* 0x000000ffff057224 */ /* 0x000fe400078e000d */
[----:B------:R-:W-:Y:S01]  /*5c00*/  IMAD.MOV.U32 R6, RZ, RZ, R8 ;  /* 0x000000ffff067224 */ /* 0x000fe200078e0008 */
[----:B0-----:R2:W0:Y:S01]  /*5c10*/  SHFL.DOWN PT, R15, R12, 0x10, 0x1f ;  /* 0x0a001f000c0f7f89 */ /* 0x00142200000e0000 */
[----:B------:R-:W-:-:S03]  /*5c20*/  IMAD.MOV.U32 R7, RZ, RZ, R9 ;  /* 0x000000ffff077224 */ /* 0x000fc600078e0009 */
[----:B---3--:R2:W3:Y:S01]  /*5c30*/  SHFL.DOWN PT, R14, R13, 0x10, 0x1f ;  /* 0x0a001f000d0e7f89 */ /* 0x0084e200000e0000 */
        /* <DEDUP_REMOVED lines=21> */
.L_x_219:
[----:B------:R-:W-:Y:S05]  /*5d90*/  BSYNC.RECONVERGENT B1 ;  /* 0x0000000000017941 */ /* 0x000fea0003800200 */
.L_x_218:
[----:B------:R-:W-:Y:S01]  /*5da0*/  ISETP.NE.AND P0, PT, R2, RZ, PT ;  /* 0x000000ff0200720c */ /* 0x000fe20003f05270 */
[----:B------:R-:W-:-:S12]  /*5db0*/  BSSY.RECONVERGENT B1, `(.L_x_220) ;  /* 0x000000a000017945 */ /* 0x000fd80003800200 */
[----:B------:R-:W-:Y:S05]  /*5dc0*/  @P0 BRA `(.L_x_221) ;  /* 0x0000000000200947 */ /* 0x000fea0003800000 */
[----:B--2---:R-:W2:Y:S01]  /*5dd0*/  S2R R9, SR_CgaCtaId ;  /* 0x0000000000097919 */ /* 0x004ea20000008800 */
[----:B------:R-:W-:Y:S02]  /*5de0*/  MOV R8, 0x400 ;  /* 0x0000040000087802 */ /* 0x000fe40000000f00 */
[----:B------:R-:W-:-:S04]  /*5df0*/  SHF.R.U32.HI R2, RZ, 0x1, R3 ;  /* 0x00000001ff027819 */ /* 0x000fc80000011603 */
[----:B------:R-:W-:Y:S02]  /*5e00*/  LOP3.LUT R2, R2, 0x1f0, RZ, 0xc0, !PT ;  /* 0x000001f002027812 */ /* 0x000fe400078ec0ff */
[----:B--2---:R-:W-:-:S05]  /*5e10*/  LEA R9, R9, R8, 0x18 ;  /* 0x0000000809097211 */ /* 0x004fca00078ec0ff */
[----:B------:R-:W-:-:S05]  /*5e20*/  IMAD.IADD R9, R2, 0x1, R9 ;  /* 0x0000000102097824 */ /* 0x000fca00078e0209 */
[----:B------:R2:W-:Y:S04]  /*5e30*/  STS.64 [R9+0x10], R4 ;  /* 0x0000100409007388 */ /* 0x0005e80000000a00 */
[----:B------:R2:W-:Y:S02]  /*5e40*/  STS.64 [R9+0x8], R6 ;  /* 0x0000080609007388 */ /* 0x0005e40000000a00 */
.L_x_221:
[----:B------:R-:W-:Y:S05]  /*5e50*/  BSYNC.RECONVERGENT B1 ;  /* 0x0000000000017941 */ /* 0x000fea0003800200 */
.L_x_220:
[----:B------:R-:W-:Y:S01]  /*5e60*/  BAR.SYNC.DEFER_BLOCKING 0x0 ;  /* 0x0000000000007b1d */ /* 0x000fe20000010000 */
[----:B------:R-:W-:-:S13]  /*5e70*/  ISETP.NE.AND P1, PT, R3, RZ, PT ;  /* 0x000000ff0300720c */ /* 0x000fda0003f25270 */
[----:B------:R-:W-:Y:S05]  /*5e80*/  @P1 BRA `(.L_x_149) ;  /* 0x00000008008c1947 */ /* 0x000fea0003800000 */
[----:B------:R-:W5:Y:S01]  /*5e90*/  S2R R3, SR_CgaCtaId ;  /* 0x0000000000037919 */ /* 0x000f620000008800 */
[----:B------:R-:W-:Y:S01]  /*5ea0*/  MOV R20, 0x400 ;  /* 0x0000040000147802 */ /* 0x000fe20000000f00 */
[----:B------:R-:W-:Y:S03]  /*5eb0*/  BSSY.RECONVERGENT B1, `(.L_x_222) ;  /* 0x000001a000017945 */ /* 0x000fe60003800200 */
[----:B-----5:R-:W-:-:S05]  /*5ec0*/  LEA R20, R3, R20, 0x18 ;  /* 0x0000001403147211 */ /* 0x020fca00078ec0ff */
[----:B------:R-:W5:Y:S04]  /*5ed0*/  LDS.64 R16, [R20+0x18] ;  /* 0x0000180014107984 */ /* 0x000f680000000a00 */
[----:B-12-4-:R-:W1:Y:S04]  /*5ee0*/  LDS.128 R8, [R20+0x20] ;  /* 0x0000200014087984 */ /* 0x016e680000000c00 */
[----:B------:R2:W4:Y:S04]  /*5ef0*/  LDS.64 R2, [R20+0x80] ;  /* 0x0000800014027984 */ /* 0x0005280000000a00 */
[----:B0--3--:R2:W0:Y:S01]  /*5f00*/  LDS.128 R12, [R20+0x30] ;  /* 0x00003000140c7984 */ /* 0x0094220000000c00 */
[----:B-----5:R-:W-:Y:S01]  /*5f10*/  DSETP.GEU.AND P0, PT, |R6|, |R16|, PT ;  /* 0x400000100600722a */ /* 0x020fe20003f0e200 */
[----:B------:R-:W-:-:S02]  /*5f20*/  IMAD.MOV.U32 R22, RZ, RZ, R16 ;  /* 0x000000ffff167224 */ /* 0x000fc400078e0010 */
[----:B------:R-:W-:Y:S02]  /*5f30*/  IMAD.MOV.U32 R23, RZ, RZ, R17 ;  /* 0x000000ffff177224 */ /* 0x000fe400078e0011 */
[----:B-1----:R-:W-:Y:S02]  /*5f40*/  IMAD.MOV.U32 R25, RZ, RZ, R8 ;  /* 0x000000ffff197224 */ /* 0x002fe400078e0008 */
[----:B------:R-:W-:-:S07]  /*5f50*/  IMAD.MOV.U32 R21, RZ, RZ, R9 ;  /* 0x000000ffff157224 */ /* 0x000fce00078e0009 */
[----:B0-2-4-:R-:W-:Y:S05]  /*5f60*/  @!P0 BRA `(.L_x_223) ;  /* 0x0000000000388947 */ /* 0x015fea0003800000 */
        /* <DEDUP_REMOVED lines=14> */
.L_x_223:
[----:B------:R-:W-:Y:S05]  /*6050*/  BSYNC.RECONVERGENT B1 ;  /* 0x0000000000017941 */ /* 0x000fea0003800200 */
.L_x_222:
        /* <DEDUP_REMOVED lines=23> */
.L_x_225:
[----:B------:R-:W-:Y:S05]  /*61d0*/  BSYNC.RECONVERGENT B1 ;  /* 0x0000000000017941 */ /* 0x000fea0003800200 */
.L_x_224:
        /* <DEDUP_REMOVED lines=21> */
.L_x_227:
[----:B------:R-:W-:Y:S05]  /*6330*/  BSYNC.RECONVERGENT B1 ;  /* 0x0000000000017941 */ /* 0x000fea0003800200 */
.L_x_226:
        /* <DEDUP_REMOVED lines=23> */
.L_x_229:
[----:B------:R-:W-:Y:S05]  /*64b0*/  BSYNC.RECONVERGENT B1 ;  /* 0x0000000000017941 */ /* 0x000fea0003800200 */
.L_x_228:
        /* <DEDUP_REMOVED lines=21> */
.L_x_231:
[----:B------:R-:W-:Y:S05]  /*6610*/  BSYNC.RECONVERGENT B1 ;  /* 0x0000000000017941 */ /* 0x000fea0003800200 */
.L_x_230:
        /* <DEDUP_REMOVED lines=21> */
.L_x_233:
[----:B------:R-:W-:Y:S05]  /*6770*/  BSYNC.RECONVERGENT B1 ;  /* 0x0000000000017941 */ /* 0x000fea0003800200 */
.L_x_232:
        /* <DEDUP_REMOVED lines=20> */
.L_x_149:
[----:B------:R-:W-:Y:S05]  /*68c0*/  BSYNC.RECONVERGENT B0 ;  /* 0x0000000000007941 */ /* 0x000fea0003800200 */
.L_x_116:
[----:B------:R-:W-:Y:S05]  /*68d0*/  @P1 EXIT ;  /* 0x000000000000194d */ /* 0x000fea0003800000 */
[----:B01--4-:R-:W0:Y:S02]  /*68e0*/  LDC.64 R2, c[0x0][0x390] ;  /* 0x0000e400ff027b82 */ /* 0x013e240000000a00 */
[----:B0-----:R-:W-:-:S05]  /*68f0*/  IMAD.WIDE.U32 R2, R0, 0x10, R2 ;  /* 0x0000001000027825 */ /* 0x001fca00078e0002 */
[----:B------:R-:W-:Y:S04]  /*6900*/  STG.E.64 desc[UR10][R2.64], R6 ;  /* 0x0000000602007986 */ /* 0x000fe8000c101b0a */
[----:B------:R-:W-:Y:S01]  /*6910*/  STG.E.64 desc[UR10][R2.64+0x8], R4 ;  /* 0x0000080402007986 */ /* 0x000fe2000c101b0a */
[----:B------:R-:W-:Y:S05]  /*6920*/  EXIT ;  /* 0x000000000000794d */ /* 0x000fea0003800000 */
.L_x_234:
        /* <DEDUP_REMOVED lines=13> */
.L_x_723:


//--------------------- .text._ZN6thrust24THRUST_300001_SM_1000_NS8cuda_cub4core6detail13_kernel_agentINS1_8__reduce11ReduceAgentINS0_12zip_iteratorIN4cuda3std3__45tupleIJNS0_10device_ptrIdEENS0_17counting_iteratorIlNS0_11use_defaultESF_SF_EEEEEEEPNSB_IJdlEEESJ_lNS1_9__extrema9arg_max_fIdl7CompareEEEEJSI_SK_lSO_EEEvDpT0_ --------------------------
	.section	.text._ZN6thrust24THRUST_300001_SM_1000_NS8cuda_cub4core6detail13_kernel_agentINS1_8__reduce11ReduceAgentINS0_12zip_iteratorIN4cuda3std3__45tupleIJNS0_10device_ptrIdEENS0_17counting_iteratorIlNS0_11use_defaultESF_SF_EEEEEEEPNSB_IJdlEEESJ_lNS1_9__extrema9arg_max_fIdl7CompareEEEEJSI_SK_lSO_EEEvDpT0_,"ax",@progbits
	.align	128
        .global         _ZN6thrust24THRUST_300001_SM_1000_NS8cuda_cub4core6detail13_kernel_agentINS1_8__reduce11ReduceAgentINS0_12zip_iteratorIN4cuda3std3__45tupleIJNS0_10device_ptrIdEENS0_17counting_iteratorIlNS0_11use_defaultESF_SF_EEEEEEEPNSB_IJdlEEESJ_lNS1_9__extrema9arg_max_fIdl7CompareEEEEJSI_SK_lSO_EEEvDpT0_
        .type           _ZN6thrust24THRUST_300001_SM_1000_NS8cuda_cub4core6detail13_kernel_agentINS1_8__reduce11ReduceAgentINS0_12zip_iteratorIN4cuda3std3__45tupleIJNS0_10device_ptrIdEENS0_17counting_iteratorIlNS0_11use_defaultESF_SF_EEEEEEEPNSB_IJdlEEESJ_lNS1_9__extrema9arg_max_fIdl7CompareEEEEJSI_SK_lSO_EEEvDpT0_,@function
        .size           _ZN6thrust24THRUST_300001_SM_1000_NS8cuda_cub4core6detail13_kernel_agentINS1_8__reduce11ReduceAgentINS0_12zip_iteratorIN4cuda3std3__45tupleIJNS0_10device_ptrIdEENS0_17counting_iteratorIlNS0_11use_defaultESF_SF_EEEEEEEPNSB_IJdlEEESJ_lNS1_9__extrema9arg_max_fIdl7CompareEEEEJSI_SK_lSO_EEEvDpT0_,(.L_x_724 - _ZN6thrust24THRUST_300001_SM_1000_NS8cuda_cub4core6detail13_kernel_agentINS1_8__reduce11ReduceAgentINS0_12zip_iteratorIN4cuda3std3__45tupleIJNS0_10device_ptrIdEENS0_17counting_iteratorIlNS0_11use_defaultESF_SF_EEEEEEEPNSB_IJdlEEESJ_lNS1_9__extrema9arg_max_fIdl7CompareEEEEJSI_SK_lSO_EEEvDpT0_)
        .other          _ZN6thrust24THRUST_300001_SM_1000_NS8cuda_cub4core6detail13_kernel_agentINS1_8__reduce11ReduceAgentINS0_12zip_iteratorIN4cuda3std3__45tupleIJNS0_10device_ptrIdEENS0_17counting_iteratorIlNS0_11use_defaultESF_SF_EEEEEEEPNSB_IJdlEEESJ_lNS1_9__extrema9arg_max_fIdl7CompareEEEEJSI_SK_lSO_EEEvDpT0_,@"STO_CUDA_ENTRY STV_DEFAULT"
_ZN6thrust24THRUST_300001_SM_1000_NS8cuda_cub4core6detail13_kernel_agentINS1_8__reduce11ReduceAgentINS0_12zip_iteratorIN4cuda3std3__45tupleIJNS0_10device_ptrIdEENS0_17counting_iteratorIlNS0_11use_defaultESF_SF_EEEEEEEPNSB_IJdlEEESJ_lNS1_9__extrema9arg_max_fIdl7CompareEEEEJSI_SK_lSO_EEEvDpT0_:
.text._ZN6thrust24THRUST_300001_SM_1000_NS8cuda_cub4core6detail13_kernel_agentINS1_8__reduce11ReduceAgentINS0_12zip_iteratorIN4cuda3std3__45tupleIJNS0_10device_ptrIdEENS0_17counting_iteratorIlNS0_11use_defaultESF_SF_EEEEEEEPNSB_IJdlEEESJ_lNS1_9__extrema9arg_max_fIdl7CompareEEEEJSI_SK_lSO_EEEvDpT0_:
[----:B------:R-:W-:Y:S01]  /*0000*/  LDC R1, c[0x0][0x37c] ;  /* 0x0000df00ff017b82 */ /* 0x000fe20000000800 */
[----:B------:R-:W0:Y:S02]  /*0010*/  LDCU.64 UR4, c[0x0][0x398] ;  /* 0x00007300ff0477ac */ /* 0x000e240008000a00 */
[----:B0-----:R-:W-:-:S04]  /*0020*/  ISETP.NE.U32.AND P0, PT, RZ, UR4, PT ;  /* 0x00000004ff007c0c */ /* 0x001fc8000bf05070 */
[----:B------:R-:W-:-:S13]  /*0030*/  ISETP.NE.AND.EX P0, PT, RZ, UR5, PT, P0 ;  /* 0x00000005ff007c0c */ /* 0x000fda000bf05300 */
[----:B------:R-:W-:Y:S05]  /*0040*/  @!P0 EXIT ;  /* 0x000000000000894d */ /* 0x000fea0003800000 */
[----:B------:R-:W-:Y:S01]  /*0050*/  UISETP.GT.U32.AND UP0, UPT, UR4, 0x4ff, UPT ;  /* 0x000004ff0400788c */ /* 0x000fe2000bf04070 */
[----:B------:R-:W-:Y:S01]  /*0060*/  BSSY.RECONVERGENT B0, `(.L_x_235) ;  /* 0x000063e000007945 */ /* 0x000fe20003800200 */
[----:B------:R-:W0:Y:S02]  /*0070*/  LDCU.64 UR8, c[0x0][0x358] ;  /* 0x00006b00ff0877ac */ /* 0x000e240008000a00 */
[----:B------:R-:W-:-:S09]  /*0080*/  UISETP.GT.AND.EX UP0, UPT, UR5, URZ, UPT, UP0 ;  /* 0x000000ff0500728c */ /* 0x000fd2000bf04300 */
        /* <DEDUP_REMOVED lines=9> */
[----:B------:R-:W1:Y:S01]  /*0120*/  LDC.64 R2, c[0x0][0x380] ;  /* 0x0000e000ff027b82 */ /* 0x000e620000000a00 */
[----:B------:R-:W2:Y:S01]  /*0130*/  LDCU.64 UR6, c[0x0][0x388] ;  /* 0x00007100ff0677ac */ /* 0x000ea20008000a00 */
[----:B-1----:R-:W-:-:S06]  /*0140*/  IMAD.WIDE.U32 R2, R0, 0x8, R2 ;  /* 0x0000000800027825 */ /* 0x002fcc00078e0002 */
[----:B0-----:R-:W5:Y:S01]  /*0150*/  LDG.E.64 R2, desc[UR8][R2.64] ;  /* 0x0000000802027981 */ /* 0x001f62000c1e1b00 */
[C---:B--2---:R-:W-:Y:S01]  /*0160*/  IADD3 R9, P0, PT, R0.reuse, UR6, RZ ;  /* 0x0000000600097c10 */ /* 0x044fe2000ff1e0ff */
[----:B------:R-:W-:-:S04]  /*0170*/  VIADD R10, R0, 0x100 ;  /* 0x00000100000a7836 */ /* 0x000fc80000000000 */
[----:B------:R-:W-:-:S08]  /*0180*/  IMAD.X R8, RZ, RZ, UR7, P0 ;  /* 0x00000007ff087e24 */ /* 0x000fd000080e06ff */
.L_x_238:
[----:B0-----:R-:W-:Y:S05]  /*0190*/  BSYNC.RECONVERGENT B1 ;  /* 0x0000000000017941 */ /* 0x001fea0003800200 */
.L_x_237:
[----:B------:R-:W-:Y:S01]  /*01a0*/  ISETP.GE.AND P0, PT, R10, UR4, PT ;  /* 0x000000040a007c0c */ /* 0x000fe2000bf06270 */
[----:B------:R-:W-:-:S12]  /*01b0*/  BSSY.RECONVERGENT B1, `(.L_x_239) ;  /* 0x00000a9000017945 */ /* 0x000fd80003800200 */
[----:B------:R-:W-:Y:S05]  /*01c0*/  @P0 BRA `(.L_x_240) ;  /* 0x00000008009c0947 */ /* 0x000fea0003800000 */
[----:B------:R-:W-:Y:S01]  /*01d0*/  LOP3.LUT R4, RZ, R10, RZ, 0x33, !PT ;  /* 0x0000000aff047212 */ /* 0x000fe200078e33ff */
[----:B------:R-:W-:Y:S04]  /*01e0*/  BSSY.RECONVERGENT B2, `(.L_x_241) ;  /* 0x0000034000027945 */ /* 0x000fe80003800200 */
[----:B------:R-:W-:-:S05]  /*01f0*/  VIADD R16, R4, UR4 ;  /* 0x0000000404107c36 */ /* 0x000fca0008000000 */
[----:B------:R-:W-:-:S04]  /*0200*/  LOP3.LUT R4, R16, 0x300, RZ, 0xc0, !PT ;  /* 0x0000030010047812 */ /* 0x000fc800078ec0ff */
[----:B------:R-:W-:-:S13]  /*0210*/  ISETP.NE.AND P0, PT, R4, 0x300, PT ;  /* 0x000003000400780c */ /* 0x000fda0003f05270 */
[----:B------:R-:W-:Y:S05]  /*0220*/  @!P0 BRA `(.L_x_242) ;  /* 0x0000000000bc8947 */ /* 0x000fea0003800000 */
[----:B------:R-:W0:Y:S01]  /*0230*/  LDC.64 R4, c[0x0][0x380] ;  /* 0x0000e000ff047b82 */ /* 0x000e220000000a00 */
[----:B------:R-:W1:Y:S01]  /*0240*/  LDCU.64 UR6, c[0x0][0x388] ;  /* 0x00007100ff0677ac */ /* 0x000e620008000a00 */
[----:B------:R-:W-:-:S04]  /*0250*/  LEA.HI R6, R16, 0x1, RZ, 0x18 ;  /* 0x0000000110067811 */ /* 0x000fc800078fc0ff */
[----:B------:R-:W-:-:S05]  /*0260*/  LOP3.LUT R6, R6, 0x3, RZ, 0xc0, !PT ;  /* 0x0000000306067812 */ /* 0x000fca00078ec0ff */
[----:B------:R-:W-:Y:S01]  /*0270*/  IMAD.MOV R11, RZ, RZ, -R6 ;  /* 0x000000ffff0b7224 */ /* 0x000fe200078e0a06 */
[C---:B-1----:R-:W-:Y:S01]  /*0280*/  IADD3 R14, P0, PT, R10.reuse, UR6, RZ ;  /* 0x000000060a0e7c10 */ /* 0x042fe2000ff1e0ff */
[----:B0-----:R-:W-:-:S04]  /*0290*/  IMAD.WIDE.U32 R4, R10, 0x8, R4 ;  /* 0x000000080a047825 */ /* 0x001fc800078e0004 */
[----:B------:R-:W-:Y:S02]  /*02a0*/  IMAD.MOV.U32 R12, RZ, RZ, R4 ;  /* 0x000000ffff0c7224 */ /* 0x000fe400078e0004 */
[----:B------:R-:W-:Y:S02]  /*02b0*/  IMAD.MOV.U32 R13, RZ, RZ, R5 ;  /* 0x000000ffff0d7224 */ /* 0x000fe400078e0005 */
[----:B------:R-:W-:-:S07]  /*02c0*/  IMAD.X R15, RZ, RZ, UR7, P0 ;  /* 0x00000007ff0f7e24 */ /* 0x000fce00080e06ff */
.L_x_245:
        /* <DEDUP_REMOVED lines=31> */
.L_x_244:
[----:B------:R-:W-:Y:S05]  /*04c0*/  BSYNC.RECONVERGENT B3 ;  /* 0x0000000000037941 */ /* 0x000fea0003800200 */
.L_x_243:
[----:B------:R-:W-:Y:S01]  /*04d0*/  IADD3 R14, P0, PT, R14, 0x100, RZ ;  /* 0x000001000e0e7810 */ /* 0x000fe20007f1e0ff */
[----:B------:R-:W-:Y:S02]  /*04e0*/  VIADD R10, R10, 0x100 ;  /* 0x000001000a0a7836 */ /* 0x000fe40000000000 */
[----:B------:R-:W-:Y:S02]  /*04f0*/  IMAD.X R13, RZ, RZ, R13, P3 ;  /* 0x000000ffff0d7224 */ /* 0x000fe400018e060d */
[----:B------:R-:W-:Y:S01]  /*0500*/  IMAD.X R15, RZ, RZ, R15, P0 ;  /* 0x000000ffff0f7224 */ /* 0x000fe200000e060f */
[----:B------:R-:W-:Y:S07]  /*0510*/  @P2 BRA `(.L_x_245) ;  /* 0xfffffffc006c2947 */ /* 0x000fee000383ffff */
.L_x_242:
[----:B------:R-:W-:Y:S05]  /*0520*/  BSYNC.RECONVERGENT B2 ;  /* 0x0000000000027941 */ /* 0x000fea0003800200 */
.L_x_241:
[----:B------:R-:W-:-:S13]  /*0530*/  ISETP.GE.U32.AND P0, PT, R16, 0x300, PT ;  /* 0x000003001000780c */ /* 0x000fda0003f06070 */
[----:B------:R-:W-:Y:S05]  /*0540*/  @!P0 BRA `(.L_x_240) ;  /* 0x0000000400bc8947 */ /* 0x000fea0003800000 */
[----:B------:R-:W0:Y:S01]  /*0550*/  LDC.64 R4, c[0x0][0x380] ;  /* 0x0000e000ff047b82 */ /* 0x000e220000000a00 */
[----:B------:R-:W-:-:S07]  /*0560*/  VIADD R20, R10, 0x200 ;  /* 0x000002000a147836 */ /* 0x000fce0000000000 */
[----:B------:R-:W1:Y:S02]  /*0570*/  LDC.64 R6, c[0x0][0x388] ;  /* 0x0000e200ff067b82 */ /* 0x000e640000000a00 */
.L_x_254:
[----:B------:R-:W-:-:S04]  /*0580*/  VIADD R17, R20, 0xfffffe00 ;  /* 0xfffffe0014117836 */ /* 0x000fc80000000000 */
[----:B0-----:R-:W-:-:S05]  /*0590*/  IMAD.WIDE R24, R17, 0x8, R4 ;  /* 0x0000000811187825 */ /* 0x001fca00078e0204 */
[----:B------:R-:W2:Y:S04]  /*05a0*/  LDG.E.64 R18, desc[UR8][R24.64] ;  /* 0x0000000818127981 */ /* 0x000ea8000c1e1b00 */
[----:B-----5:R0:W5:Y:S04]  /*05b0*/  LDG.E.64 R14, desc[UR8][R24.64+0x800] ;  /* 0x00080008180e7981 */ /* 0x020168000c1e1b00 */
[----:B------:R0:W5:Y:S04]  /*05c0*/  LDG.E.64 R12, desc[UR8][R24.64+0x1000] ;  /* 0x00100008180c7981 */ /* 0x000168000c1e1b00 */
[----:B------:R0:W5:Y:S01]  /*05d0*/  LDG.E.64 R10, desc[UR8][R24.64+0x1800] ;  /* 0x00180008180a7981 */ /* 0x000162000c1e1b00 */
[----:B-1----:R-:W-:Y:S01]  /*05e0*/  IADD3 R26, P1, PT, R17, R6, RZ ;  /* 0x00000006111a7210 */ /* 0x002fe20007f3e0ff */
[----:B------:R-:W-:Y:S01]  /*05f0*/  BSSY.RECONVERGENT B2, `(.L_x_246) ;  /* 0x0000017000027945 */ /* 0x000fe20003800200 */
[----:B------:R-:W-:-:S02]  /*0600*/  VIADD R23, R20, 0xffffff00 ;  /* 0xffffff0014177836 */ /* 0x000fc40000000000 */
[----:B------:R-:W-:Y:S01]  /*0610*/  LEA.HI.X.SX32 R27, R17, R7, 0x1, P1 ;  /* 0x00000007111b7211 */ /* 0x000fe200008f0eff */
[----:B------:R-:W-:-:S04]  /*0620*/  IMAD.MOV.U32 R22, RZ, RZ, R26 ;  /* 0x000000ffff167224 */ /* 0x000fc800078e001a */
        /* <DEDUP_REMOVED lines=19> */
.L_x_247:
[----:B------:R-:W-:Y:S05]  /*0760*/  BSYNC.RECONVERGENT B2 ;  /* 0x0000000000027941 */ /* 0x000fea0003800200 */
.L_x_246:
[----:B-----5:R-:W-:Y:S01]  /*0770*/  DSETP.GEU.AND P0, PT, |R16|, |R14|, PT ;  /* 0x4000000e1000722a */ /* 0x020fe20003f0e200 */
[C---:B------:R-:W-:Y:S01]  /*0780*/  IADD3 R19, P1, PT, R23.reuse, R6, RZ ;  /* 0x0000000617137210 */ /* 0x040fe20007f3e0ff */
[----:B------:R-:W-:Y:S01]  /*0790*/  BSSY.RECONVERGENT B2, `(.L_x_248) ;  /* 0x0000015000027945 */ /* 0x000fe20003800200 */
[----:B------:R-:W-:Y:S02]  /*07a0*/  IMAD.MOV.U32 R2, RZ, RZ, R14 ;  /* 0x000000ffff027224 */ /* 0x000fe400078e000e */
[----:B------:R-:W-:Y:S01]  /*07b0*/  LEA.HI.X.SX32 R18, R23, R7, 0x1, P1 ;  /* 0x0000000717127211 */ /* 0x000fe200008f0eff */
[----:B------:R-:W-:Y:S02]  /*07c0*/  IMAD.MOV.U32 R9, RZ, RZ, R19 ;  /* 0x000000ffff097224 */ /* 0x000fe400078e0013 */
[----:B------:R-:W-:Y:S01]  /*07d0*/  IMAD.MOV.U32 R3, RZ, RZ, R15 ;  /* 0x000000ffff037224 */ /* 0x000fe200078e000f */
[----:B------:R-:W-:-:S05]  /*07e0*/  MOV R8, R18 ;  /* 0x0000001200087202 */ /* 0x000fca0000000f00 */
        /* <DEDUP_REMOVED lines=15> */
.L_x_249:
[----:B------:R-:W-:Y:S05]  /*08e0*/  BSYNC.RECONVERGENT B2 ;  /* 0x0000000000027941 */ /* 0x000fea0003800200 */
.L_x_248:
[----:B------:R-:W-:Y:S01]  /*08f0*/  DSETP.GEU.AND P0, PT, |R2|, |R12|, PT ;  /* 0x4000000c0200722a */ /* 0x000fe20003f0e200 */
[CC--:B------:R-:W-:Y:S01]  /*0900*/  IADD3 R22, P1, PT, R20.reuse, R6.reuse, RZ ;  /* 0x0000000614167210 */ /* 0x0c0fe20007f3e0ff */
[C---:B------:R-:W-:Y:S01]  /*0910*/  VIADD R16, R20.reuse, 0x100 ;  /* 0x0000010014107836 */ /* 0x040fe20000000000 */
[----:B------:R-:W-:Y:S01]  /*0920*/  BSSY.RECONVERGENT B2, `(.L_x_250) ;  /* 0x0000016000027945 */ /* 0x000fe20003800200 */
[----:B------:R-:W-:Y:S01]  /*0930*/  IMAD.MOV.U32 R14, RZ, RZ, R12 ;  /* 0x000000ffff0e7224 */ /* 0x000fe200078e000c */
[----:B------:R-:W-:Y:S01]  /*0940*/  LEA.HI.X.SX32 R19, R20, R7, 0x1, P1 ;  /* 0x0000000714137211 */ /* 0x000fe200008f0eff */
[----:B------:R-:W-:Y:S01]  /*0950*/  IMAD.MOV.U32 R17, RZ, RZ, R22 ;  /* 0x000000ffff117224 */ /* 0x000fe200078e0016 */
[----:B------:R-:W-:Y:S01]  /*0960*/  IADD3 R24, P2, PT, R16, R6, RZ ;  /* 0x0000000610187210 */ /* 0x000fe20007f5e0ff */
[----:B------:R-:W-:Y:S02]  /*0970*/  IMAD.MOV.U32 R15, RZ, RZ, R13 ;  /* 0x000000ffff0f7224 */ /* 0x000fe400078e000d */
[----:B------:R-:W-:-:S04]  /*0980*/  IMAD.MOV.U32 R18, RZ, RZ, R19 ;  /* 0x000000ffff127224 */ /* 0x000fc800078e0013 */
[----:B------:R-:W-:Y:S06]  /*0990*/  @!P0 BRA `(.L_x_251) ;  /* 0x0000000000388947 */ /* 0x000fec0003800000 */
        /* <DEDUP_REMOVED lines=14> */
.L_x_251:
[----:B------:R-:W-:Y:S05]  /*0a80*/  BSYNC.RECONVERGENT B2 ;  /* 0x0000000000027941 */ /* 0x000fea0003800200 */
.L_x_250:
[----:B------:R-:W-:Y:S01]  /*0a90*/  DSETP.GEU.AND P0, PT, |R14|, |R10|, PT ;  /* 0x4000000a0e00722a */ /* 0x000fe20003f0e200 */
[----:B------:R-:W-:Y:S01]  /*0aa0*/  LEA.HI.X.SX32 R13, R16, R7, 0x1, P2 ;  /* 0x00000007100d7211 */ /* 0x000fe200010f0eff */
[----:B------:R-:W-:Y:S01]  /*0ab0*/  BSSY.RECONVERGENT B2, `(.L_x_252) ;  /* 0x0000014000027945 */ /* 0x000fe20003800200 */
[----:B------:R-:W-:Y:S02]  /*0ac0*/  IMAD.MOV.U32 R9, RZ, RZ, R24 ;  /* 0x000000ffff097224 */ /* 0x000fe400078e0018 */
[----:B------:R-:W-:Y:S02]  /*0ad0*/  IMAD.MOV.U32 R2, RZ, RZ, R10 ;  /* 0x000000ffff027224 */ /* 0x000fe400078e000a */
[----:B------:R-:W-:Y:S02]  /*0ae0*/  IMAD.MOV.U32 R8, RZ, RZ, R13 ;  /* 0x000000ffff087224 */ /* 0x000fe400078e000d */
[----:B------:R-:W-:-:S05]  /*0af0*/  IMAD.MOV.U32 R3, RZ, RZ, R11 ;  /* 0x000000ffff037224 */ /* 0x000fca00078e000b */
        /* <DEDUP_REMOVED lines=15> */
.L_x_253:
[----:B------:R-:W-:Y:S05]  /*0bf0*/  BSYNC.RECONVERGENT B2 ;  /* 0x0000000000027941 */ /* 0x000fea0003800200 */
.L_x_252:
[C---:B------:R-:W-:Y:S02]  /*0c00*/  VIADD R10, R20.reuse, 0x200 ;  /* 0x00000200140a7836 */ /* 0x040fe40000000000 */
[----:B------:R-:W-:-:S03]  /*0c10*/  VIADD R20, R20, 0x400 ;  /* 0x0000040014147836 */ /* 0x000fc60000000000 */
[----:B------:R-:W-:-:S13]  /*0c20*/  ISETP.GE.AND P0, PT, R10, UR5, PT ;  /* 0x000000050a007c0c */ /* 0x000fda000bf06270 */
[----:B------:R-:W-:Y:S05]  /*0c30*/  @!P0 BRA `(.L_x_254) ;  /* 0xfffffff800508947 */ /* 0x000fea000383ffff */
.L_x_240:
[----:B------:R-:W-:Y:S05]  /*0c40*/  BSYNC.RECONVERGENT B1 ;  /* 0x0000000000017941 */ /* 0x000fea0003800200 */
.L_x_239:
[----:B------:R-:W0:Y:S02]  /*0c50*/  LDCU UR6, c[0x0][0x398] ;  /* 0x00007300ff0677ac */ /* 0x000e240008000800 */
[----:B0-----:R-:W-:-:S09]  /*0c60*/  UISETP.GE.AND UP0, UPT, UR6, 0x100, UPT ;  /* 0x000001000600788c */ /* 0x001fd2000bf06270 */
[----:B------:R-:W-:Y:S05]  /*0c70*/  BRA.U !UP0, `(.L_x_255) ;  /* 0x0000001508507547 */ /* 0x000fea000b800000 */
        /* <DEDUP_REMOVED lines=32> */
.L_x_257:
[----:B------:R-:W-:Y:S05]  /*0e80*/  BSYNC.RECONVERGENT B1 ;  /* 0x0000000000017941 */ /* 0x000fea0003800200 */
.L_x_256:
        /* <DEDUP_REMOVED lines=31> */
.L_x_259:
[----:B------:R-:W-:Y:S05]  /*1080*/  BSYNC.RECONVERGENT B1 ;  /* 0x0000000000017941 */ /* 0x000fea0003800200 */
.L_x_258:
[----:B------:R-:W-:Y:S01]  /*1090*/  ISETP.GT.AND P0, PT, R10, 0x1b, PT ;  /* 0x0000001b0a00780c */ /* 0x000fe20003f04270 */
[----:B-1----:R1:W1:Y:S01]  /*10a0*/  SHFL.DOWN PT, R6, R2, 0x4, 0x1f ;  /* 0x08801f0002067f89 */ /* 0x00226200000e0000 */
[----:B------:R-:W-:Y:S01]  /*10b0*/  BSSY.RECONVERGENT B1, `(.L_x_260) ;  /* 0x000001d000017945 */ /* 0x000fe20003800200 */
[----:B0-----:R-:W-:Y:S02]  /*10c0*/  IMAD.MOV.U32 R11, RZ, RZ, R8 ;  /* 0x000000ffff0b7224 */ /* 0x001fe400078e0008 */
[----:B--2---:R0:W2:Y:S01]  /*10d0*/  SHFL.DOWN PT, R7, R3, 0x4, 0x1f ;  /* 0x08801f0003077f89 */ /* 0x0040a200000e0000 */
[----:B------:R-:W-:Y:S02]  /*10e0*/  IMAD.MOV.U32 R12, RZ, RZ, R9 ;  /* 0x000000ffff0c7224 */ /* 0x000fe400078e0009 */
[----:B------:R-:W-:Y:S01]  /*10f0*/  IMAD.MOV.U32 R4, RZ, RZ, R2 ;  /* 0x000000ffff047224 */ /* 0x000fe200078e0002 */
[----:B----4-:R0:W4:Y:S01]  /*1100*/  SHFL.DOWN PT, R13, R8, 0x4, 0x1f ;  /* 0x08801f00080d7f89 */ /* 0x01012200000e0000 */
[----:B------:R-:W-:-:S03]  /*1110*/  IMAD.MOV.U32 R5, RZ, RZ, R3 ;  /* 0x000000ffff057224 */ /* 0x000fc600078e0003 */
[----:B---3--:R0:W3:Y:S01]  /*1120*/  SHFL.DOWN PT, R14, R9, 0x4, 0x1f ;  /* 0x08801f00090e7f89 */ /* 0x0080e200000e0000 */
[----:B------:R-:W-:Y:S05]  /*1130*/  @P0 BRA `(.L_x_261) ;  /* 0x0000000000500947 */ /* 0x000fea0003800000 */
[----:B-12---:R-:W-:Y:S01]  /*1140*/  DSETP.GEU.AND P0, PT, |R2|, |R6|, PT ;  /* 0x400000060200722a */ /* 0x006fe20003f0e200 */
[----:B----4-:R-:W-:Y:S02]  /*1150*/  IMAD.MOV.U32 R11, RZ, RZ, R13 ;  /* 0x000000ffff0b7224 */ /* 0x010fe400078e000d */
        /* <DEDUP_REMOVED lines=18> */
.L_x_261:
[----:B------:R-:W-:Y:S05]  /*1280*/  BSYNC.RECONVERGENT B1 ;  /* 0x0000000000017941 */ /* 0x000fea0003800200 */
.L_x_260:
        /* <DEDUP_REMOVED lines=31> */
.L_x_263:
[----:B------:R-:W-:Y:S05]  /*1480*/  BSYNC.RECONVERGENT B1 ;  /* 0x0000000000017941 */ /* 0x000fea0003800200 */
.L_x_262:
[----:B------:R-:W-:Y:S01]  /*1490*/  ISETP.GT.AND P0, PT, R10, 0xf, PT ;  /* 0x0000000f0a00780c */ /* 0x000fe20003f04270 */
[----:B-1----:R1:W1:Y:S01]  /*14a0*/  SHFL.DOWN PT, R4, R2, 0x10, 0x1f ;  /* 0x0a001f0002047f89 */ /* 0x00226200000e0000 */
[----:B------:R-:W-:Y:S01]  /*14b0*/  BSSY.RECONVERGENT B1, `(.L_x_264) ;  /* 0x000001d000017945 */ /* 0x000fe20003800200 */
[----:B---3--:R-:W-:Y:S01]  /*14c0*/  MOV R14, R8 ;  /* 0x00000008000e7202 */ /* 0x008fe20000000f00 */
[----:B------:R-:W-:Y:S01]  /*14d0*/  IMAD.MOV.U32 R15, RZ, RZ, R9 ;  /* 0x000000ffff0f7224 */ /* 0x000fe200078e0009 */
[----:B0-----:R0:W3:Y:S01]  /*14e0*/  SHFL.DOWN PT, R5, R3, 0x10, 0x1f ;  /* 0x0a001f0003057f89 */ /* 0x0010e200000e0000 */
[----:B------:R-:W-:Y:S02]  /*14f0*/  IMAD.MOV.U32 R12, RZ, RZ, R2 ;  /* 0x000000ffff0c7224 */ /* 0x000fe400078e0002 */
[----:B----4-:R-:W-:Y:S01]  /*1500*/  IMAD.MOV.U32 R13, RZ, RZ, R3 ;  /* 0x000000ffff0d7224 */ /* 0x010fe200078e0003 */
[----:B--2---:R0:W2:Y:S04]  /*1510*/  SHFL.DOWN PT, R7, R8, 0x10, 0x1f ;  /* 0x0a001f0008077f89 */ /* 0x0040a800000e0000 */
[----:B------:R0:W4:Y:S01]  /*1520*/  SHFL.DOWN PT, R6, R9, 0x10, 0x1f ;  /* 0x0a001f0009067f89 */ /* 0x00012200000e0000 */
        /* <DEDUP_REMOVED lines=21> */
.L_x_265:
[----:B------:R-:W-:Y:S05]  /*1680*/  BSYNC.RECONVERGENT B1 ;  /* 0x0000000000017941 */ /* 0x000fea0003800200 */
.L_x_264:
        /* <DEDUP_REMOVED lines=11> */
.L_x_267:
[----:B------:R-:W-:Y:S05]  /*1740*/  BSYNC.RECONVERGENT B1 ;  /* 0x0000000000017941 */ /* 0x000fea0003800200 */
.L_x_266:
        /* <DEDUP_REMOVED lines=8> */
[----:B-1234-:R-:W1:Y:S04]  /*17d0*/  LDS.128 R4, [R0+0x20] ;  /* 0x0000200000047984 */ /* 0x01ee680000000c00 */
[----:B------:R2:W3:Y:S04]  /*17e0*/  LDS.64 R2, [R0+0x80] ;  /* 0x0000800000027984 */ /* 0x0004e80000000a00 */
[----:B------:R2:W4:Y:S01]  /*17f0*/  LDS.128 R8, [R0+0x30] ;  /* 0x0000300000087984 */ /* 0x0005220000000c00 */
        /* <DEDUP_REMOVED lines=20> */
.L_x_270:
[----:B------:R-:W-:Y:S05]  /*1940*/  BSYNC.RECONVERGENT B1 ;  /* 0x0000000000017941 */ /* 0x000fea0003800200 */
.L_x_269:
        /* <DEDUP_REMOVED lines=23> */
.L_x_272:
[----:B------:R-:W-:Y:S05]  /*1ac0*/  BSYNC.RECONVERGENT B1 ;  /* 0x0000000000017941 */ /* 0x000fea0003800200 */
.L_x_271:
        /* <DEDUP_REMOVED lines=21> */
.L_x_274:
[----:B------:R-:W-:Y:S05]  /*1c20*/  BSYNC.RECONVERGENT B1 ;  /* 0x0000000000017941 */ /* 0x000fea0003800200 */
.L_x_273:
[----:B------:R0:W1:Y:S01]  /*1c30*/  LDS.128 R8, [R0+0x60] ;  /* 0x0000600000087984 */ /* 0x0000620000000c00 */
[----:B------:R-:W-:Y:S01]  /*1c40*/  DSETP.GEU.AND P0, PT, |R20|, |R14|, PT ;  /* 0x4000000e1400722a */ /* 0x000fe20003f0e200 */
[----:B------:R-:W-:Y:S01]  /*1c50*/  BSSY.RECONVERGENT B1, `(.L_x_275) ;  /* 0x0000015000017945 */ /* 0x000fe20003800200 */
[----:B------:R-:W-:Y:S01]  /*1c60*/  MOV R12, R14 ;  /* 0x0000000e000c7202 */ /* 0x000fe20000000f00 */
        /* <DEDUP_REMOVED lines=19> */
.L_x_276:
[----:B------:R-:W-:Y:S05]  /*1da0*/  BSYNC.RECONVERGENT B1 ;  /* 0x0000000000017941 */ /* 0x000fea0003800200 */
.L_x_275:
        /* <DEDUP_REMOVED lines=21> */
.L_x_278:
[----:B------:R-:W-:Y:S05]  /*1f00*/  BSYNC.RECONVERGENT B1 ;  /* 0x0000000000017941 */ /* 0x000fea0003800200 */
.L_x_277:
        /* <DEDUP_REMOVED lines=21> */
.L_x_280:
[----:B------:R-:W-:Y:S05]  /*2060*/  BSYNC.RECONVERGENT B1 ;  /* 0x0000000000017941 */ /* 0x000fea0003800200 */
.L_x_279:
        /* <DEDUP_REMOVED lines=21> */
.L_x_255:
[----:B------:R-:W0:Y:S01]  /*21c0*/  S2R R4, SR_LANEID ;  /* 0x0000000000047919 */ /* 0x000e220000000000 */
[----:B------:R-:W-:Y:S01]  /*21d0*/  LOP3.LUT R5, R0, 0x3e0, RZ, 0xc0, !PT ;  /* 0x000003e000057812 */ /* 0x000fe200078ec0ff */
[----:B------:R-:W-:Y:S01]  /*21e0*/  BSSY.RECONVERGENT B1, `(.L_x_281) ;  /* 0x0000024000017945 */ /* 0x000fe20003800200 */
[----:B------:R-:W-:Y:S02]  /*21f0*/  IMAD.MOV.U32 R12, RZ, RZ, R9 ;  /* 0x000000ffff0c7224 */ /* 0x000fe400078e0009 */
[----:B------:R-:W-:Y:S02]  /*2200*/  IMAD.MOV.U32 R14, RZ, RZ, R8 ;  /* 0x000000ffff0e7224 */ /* 0x000fe400078e0008 */
[----:B------:R-:W-:Y:S01]  /*2210*/  VIADD R6, R5, 0x20 ;  /* 0x0000002005067836 */ /* 0x000fe20000000000 */
[----:B------:R-:W-:Y:S01]  /*2220*/  LOP3.LUT R5, RZ, R5, RZ, 0x33, !PT ;  /* 0x00000005ff057212 */ /* 0x000fe200078e33ff */
[----:B-----5:R-:W-:-:S03]  /*2230*/  IMAD.MOV.U32 R7, RZ, RZ, R3 ;  /* 0x000000ffff077224 */ /* 0x020fc600078e0003 */
[----:B------:R-:W-:Y:S01]  /*2240*/  ISETP.GT.AND P0, PT, R6, UR6, PT ;  /* 0x0000000606007c0c */ /* 0x000fe2000bf04270 */
[----:B------:R-:W-:Y:S01]  /*2250*/  VIADD R5, R5, UR6 ;  /* 0x0000000605057c36 */ /* 0x000fe20008000000 */
[----:B------:R-:W-:-:S04]  /*2260*/  MOV R6, R2 ;  /* 0x0000000200067202 */ /* 0x000fc80000000f00 */
[----:B------:R-:W-:-:S05]  /*2270*/  SEL R5, R5, 0x1f, P0 ;  /* 0x0000001f05057807 */ /* 0x000fca0000000000 */
[----:B------:R1:W2:Y:S04]  /*2280*/  SHFL.DOWN PT, R10, R2, 0x1, R5 ;  /* 0x08200000020a7989 */ /* 0x0002a800000e0005 */
[----:B------:R1:W3:Y:S04]  /*2290*/  SHFL.DOWN PT, R11, R3, 0x1, R5 ;  /* 0x08200000030b7989 */ /* 0x0002e800000e0005 */
[----:B------:R1:W4:Y:S01]  /*22a0*/  SHFL.DOWN PT, R16, R9, 0x1, R5 ;  /* 0x0820000009107989 */ /* 0x00032200000e0005 */
[----:B0-----:R-:W-:-:S03]  /*22b0*/  ISETP.GE.AND P0, PT, R4, R5, PT ;  /* 0x000000050400720c */ /* 0x001fc60003f06270 */
[----:B------:R1:W0:Y:S10]  /*22c0*/  SHFL.DOWN PT, R13, R8, 0x1, R5 ;  /* 0x08200000080d7989 */ /* 0x00023400000e0005 */
[----:B-1----:R-:W-:Y:S05]  /*22d0*/  @P0 BRA `(.L_x_282) ;  /* 0x0000000000500947 */ /* 0x002fea0003800000 */
[----:B--23--:R-:W-:Y:S01]  /*22e0*/  DSETP.GEU.AND P0, PT, |R2|, |R10|, PT ;  /* 0x4000000a0200722a */ /* 0x00cfe20003f0e200 */
        /* <DEDUP_REMOVED lines=19> */
.L_x_282:
[----:B------:R-:W-:Y:S05]  /*2420*/  BSYNC.RECONVERGENT B1 ;  /* 0x0000000000017941 */ /* 0x000fea0003800200 */
.L_x_281:
[----:B------:R-:W-:Y:S01]  /*2430*/  VIADD R2, R4, 0x2 ;  /* 0x0000000204027836 */ /* 0x000fe20000000000 */
[----:B------:R1:W1:Y:S01]  /*2440*/  SHFL.DOWN PT, R8, R6, 0x2, R5 ;  /* 0x0840000006087989 */ /* 0x00026200000e0005 */
[----:B------:R-:W-:Y:S01]  /*2450*/  BSSY.RECONVERGENT B1, `(.L_x_283) ;  /* 0x000001e000017945 */ /* 0x000fe20003800200 */
[----:B--2---:R-:W-:Y:S02]  /*2460*/  IMAD.MOV.U32 R10, RZ, RZ, R12 ;  /* 0x000000ffff0a7224 */ /* 0x004fe400078e000c */
[----:B------:R-:W-:Y:S01]  /*2470*/  ISETP.GT.AND P0, PT, R2, R5, PT ;  /* 0x000000050200720c */ /* 0x000fe20003f04270 */
[----:B------:R2:W1:Y:S01]  /*2480*/  SHFL.DOWN PT, R9, R7, 0x2, R5 ;  /* 0x0840000007097989 */ /* 0x00046200000e0005 */
[----:B----4-:R-:W-:Y:S02]  /*2490*/  IMAD.MOV.U32 R16, RZ, RZ, R14 ;  /* 0x000000ffff107224 */ /* 0x010fe400078e000e */
[----:B------:R-:W-:Y:S01]  /*24a0*/  IMAD.MOV.U32 R2, RZ, RZ, R6 ;  /* 0x000000ffff027224 */ /* 0x000fe200078e0006 */
[----:B---3--:R2:W3:Y:S01]  /*24b0*/  SHFL.DOWN PT, R11, R12, 0x2, R5 ;  /* 0x084000000c0b7989 */ /* 0x0084e200000e0005 */
[----:B------:R-:W-:-:S03]  /*24c0*/  IMAD.MOV.U32 R3, RZ, RZ, R7 ;  /* 0x000000ffff037224 */ /* 0x000fc600078e0007 */
[----:B0-----:R2:W0:Y:S04]  /*24d0*/  SHFL.DOWN PT, R13, R14, 0x2, R5 ;  /* 0x084000000e0d7989 */ /* 0x00142800000e0005 */
        /* <DEDUP_REMOVED lines=21> */
.L_x_284:
[----:B------:R-:W-:Y:S05]  /*2630*/  BSYNC.RECONVERGENT B1 ;  /* 0x0000000000017941 */ /* 0x000fea0003800200 */
.L_x_283:
[----:B-1----:R-:W-:Y:S01]  /*2640*/  VIADD R6, R4, 0x4 ;  /* 0x0000000404067836 */ /* 0x002fe20000000000 */
[----:B------:R1:W4:Y:S01]  /*2650*/  SHFL.DOWN PT, R8, R2, 0x4, R5 ;  /* 0x0880000002087989 */ /* 0x00032200000e0005 */
[----:B------:R-:W-:Y:S01]  /*2660*/  BSSY.RECONVERGENT B1, `(.L_x_285) ;  /* 0x000001e000017945 */ /* 0x000fe20003800200 */
[----:B--2---:R-:W-:Y:S02]  /*2670*/  IMAD.MOV.U32 R12, RZ, RZ, R10 ;  /* 0x000000ffff0c7224 */ /* 0x004fe400078e000a */
[----:B------:R-:W-:Y:S01]  /*2680*/  ISETP.GT.AND P0, PT, R6, R5, PT ;  /* 0x000000050600720c */ /* 0x000fe20003f04270 */
[----:B------:R1:W2:Y:S01]  /*2690*/  SHFL.DOWN PT, R9, R3, 0x4, R5 ;  /* 0x0880000003097989 */ /* 0x0002a200000e0005 */
[----:B------:R-:W-:Y:S02]  /*26a0*/  IMAD.MOV.U32 R14, RZ, RZ, R16 ;  /* 0x000000ffff0e7224 */ /* 0x000fe400078e0010 */
[----:B------:R-:W-:Y:S01]  /*26b0*/  IMAD.MOV.U32 R6, RZ, RZ, R2 ;  /* 0x000000ffff067224 */ /* 0x000fe200078e0002 */
[----:B---3--:R1:W3:Y:S01]  /*26c0*/  SHFL.DOWN PT, R11, R10, 0x4, R5 ;  /* 0x088000000a0b7989 */ /* 0x0082e200000e0005 */
[----:B------:R-:W-:-:S03]  /*26d0*/  IMAD.MOV.U32 R7, RZ, RZ, R3 ;  /* 0x000000ffff077224 */ /* 0x000fc600078e0003 */
[----:B0-----:R1:W0:Y:S04]  /*26e0*/  SHFL.DOWN PT, R13, R16, 0x4, R5 ;  /* 0x08800000100d7989 */ /* 0x00122800000e0005 */
[----:B------:R-:W-:Y:S05]  /*26f0*/  @P0 BRA `(.L_x_286) ;  /* 0x0000000000500947 */ /* 0x000fea0003800000 */
[----:B--2-4-:R-:W-:Y:S01]  /*2700*/  DSETP.GEU.AND P0, PT, |R2|, |R8|, PT ;  /* 0x400000080200722a */ /* 0x014fe20003f0e200 */
        /* <DEDUP_REMOVED lines=19> */
.L_x_286:
[----:B------:R-:W-:Y:S05]  /*2840*/  BSYNC.RECONVERGENT B1 ;  /* 0x0000000000017941 */ /* 0x000fea0003800200 */
.L_x_285:
[----:B-1----:R-:W-:Y:S01]  /*2850*/  IADD3 R2, PT, PT, R4, 0x8, RZ ;  /* 0x0000000804027810 */ /* 0x002fe20007ffe0ff */
[----:B----4-:R1:W4:Y:S01]  /*2860*/  SHFL.DOWN PT, R8, R6, 0x8, R5 ;  /* 0x0900000006087989 */ /* 0x01032200000e0005 */
[----:B------:R-:W-:Y:S01]  /*2870*/  BSSY.RECONVERGENT B1, `(.L_x_287) ;  /* 0x000001e000017945 */ /* 0x000fe20003800200 */
[----:B------:R-:W-:Y:S01]  /*2880*/  IMAD.MOV.U32 R10, RZ, RZ, R12 ;  /* 0x000000ffff0a7224 */ /* 0x000fe200078e000c */
[----:B------:R-:W-:Y:S01]  /*2890*/  ISETP.GT.AND P0, PT, R2, R5, PT ;  /* 0x000000050200720c */ /* 0x000fe20003f04270 */
[----:B--2---:R1:W2:Y:S01]  /*28a0*/  SHFL.DOWN PT, R9, R7, 0x8, R5 ;  /* 0x0900000007097989 */ /* 0x0042a200000e0005 */
        /* <DEDUP_REMOVED lines=26> */
.L_x_288:
[----:B------:R-:W-:Y:S05]  /*2a50*/  BSYNC.RECONVERGENT B1 ;  /* 0x0000000000017941 */ /* 0x000fea0003800200 */
.L_x_287:
[----:B----4-:R-:W-:Y:S01]  /*2a60*/  VIADD R8, R4, 0x10 ;  /* 0x0000001004087836 */ /* 0x010fe20000000000 */
[----:B-1----:R1:W4:Y:S01]  /*2a70*/  SHFL.DOWN PT, R6, R2, 0x10, R5 ;  /* 0x0a00000002067989 */ /* 0x00232200000e0005 */
[----:B------:R-:W-:Y:S01]  /*2a80*/  BSSY.RECONVERGENT B1, `(.L_x_289) ;  /* 0x000001e000017945 */ /* 0x000fe20003800200 */
[----:B------:R-:W-:Y:S02]  /*2a90*/  IMAD.MOV.U32 R14, RZ, RZ, R10 ;  /* 0x000000ffff0e7224 */ /* 0x000fe400078e000a */
[----:B------:R-:W-:Y:S01]  /*2aa0*/  ISETP.GT.AND P0, PT, R8, R5, PT ;  /* 0x000000050800720c */ /* 0x000fe20003f04270 */
[----:B------:R1:W1:Y:S01]  /*2ab0*/  SHFL.DOWN PT, R7, R3, 0x10, R5 ;  /* 0x0a00000003077989 */ /* 0x00026200000e0005 */
[----:B------:R-:W-:Y:S02]  /*2ac0*/  IMAD.MOV.U32 R15, RZ, RZ, R16 ;  /* 0x000000ffff0f7224 */ /* 0x000fe400078e0010 */
[----:B------:R-:W-:Y:S01]  /*2ad0*/  IMAD.MOV.U32 R12, RZ, RZ, R2 ;  /* 0x000000ffff0c7224 */ /* 0x000fe200078e0002 */
[----:B--2---:R2:W1:Y:S01]  /*2ae0*/  SHFL.DOWN PT, R9, R10, 0x10, R5 ;  /* 0x0a0000000a097989 */ /* 0x00446200000e0005 */
[----:B0-----:R-:W-:-:S03]  /*2af0*/  IMAD.MOV.U32 R13, RZ, RZ, R3 ;  /* 0x000000ffff0d7224 */ /* 0x001fc600078e0003 */
[----:B---3--:R2:W0:Y:S04]  /*2b00*/  SHFL.DOWN PT, R11, R16, 0x10, R5 ;  /* 0x0a000000100b7989 */ /* 0x00842800000e0005 */
[----:B------:R-:W-:Y:S05]  /*2b10*/  @P0 BRA `(.L_x_290) ;  /* 0x0000000000500947 */ /* 0x000fea0003800000 */
[----:B-1--4-:R-:W-:Y:S01]  /*2b20*/  DSETP.GEU.AND P0, PT, |R2|, |R6|, PT ;  /* 0x400000060200722a */ /* 0x012fe20003f0e200 */
[----:B------:R-:W-:Y:S02]  /*2b30*/  IMAD.MOV.U32 R14, RZ, RZ, R9 ;  /* 0x000000ffff0e7224 */ /* 0x000fe400078e0009 */
        /* <DEDUP_REMOVED lines=18> */
.L_x_290:
[----:B------:R-:W-:Y:S05]  /*2c60*/  BSYNC.RECONVERGENT B1 ;  /* 0x0000000000017941 */ /* 0x000fea0003800200 */
.L_x_289:
[----:B------:R-:W-:Y:S01]  /*2c70*/  ISETP.NE.AND P0, PT, R4, RZ, PT ;  /* 0x000000ff0400720c */ /* 0x000fe20003f05270 */
[----:B------:R-:W-:-:S12]  /*2c80*/  BSSY.RECONVERGENT B1, `(.L_x_291) ;  /* 0x000000a000017945 */ /* 0x000fd80003800200 */
[----:B------:R-:W-:Y:S05]  /*2c90*/  @P0 BRA `(.L_x_292) ;  /* 0x0000000000200947 */ /* 0x000fea0003800000 */
[----:B------:R-:W3:Y:S01]  /*2ca0*/  S2R R4, SR_CgaCtaId ;  /* 0x0000000000047919 */ /* 0x000ee20000008800 */
[----:B-1----:R-:W-:Y:S02]  /*2cb0*/  MOV R3, 0x400 ;  /* 0x0000040000037802 */ /* 0x002fe40000000f00 */
[----:B------:R-:W-:-:S04]  /*2cc0*/  SHF.R.U32.HI R2, RZ, 0x1, R0 ;  /* 0x00000001ff027819 */ /* 0x000fc80000011600 */
[----:B------:R-:W-:Y:S02]  /*2cd0*/  LOP3.LUT R2, R2, 0x1f0, RZ, 0xc0, !PT ;  /* 0x000001f002027812 */ /* 0x000fe400078ec0ff */
[----:B---3--:R-:W-:-:S05]  /*2ce0*/  LEA R3, R4, R3, 0x18 ;  /* 0x0000000304037211 */ /* 0x008fca00078ec0ff */
[----:B------:R-:W-:-:S05]  /*2cf0*/  IMAD.IADD R3, R2, 0x1, R3 ;  /* 0x0000000102037824 */ /* 0x000fca00078e0203 */
[----:B------:R3:W-:Y:S04]  /*2d00*/  STS.64 [R3+0x10], R14 ;  /* 0x0000100e03007388 */ /* 0x0007e80000000a00 */
[----:B------:R3:W-:Y:S02]  /*2d10*/  STS.64 [R3+0x8], R12 ;  /* 0x0000080c03007388 */ /* 0x0007e40000000a00 */
.L_x_292:
[----:B------:R-:W-:Y:S05]  /*2d20*/  BSYNC.RECONVERGENT B1 ;  /* 0x0000000000017941 */ /* 0x000fea0003800200 */
.L_x_291:
[----:B------:R-:W-:Y:S01]  /*2d30*/  BAR.SYNC.DEFER_BLOCKING 0x0 ;  /* 0x0000000000007b1d */ /* 0x000fe20000010000 */
[----:B------:R-:W-:-:S13]  /*2d40*/  ISETP.NE.AND P1, PT, R0, RZ, PT ;  /* 0x000000ff0000720c */ /* 0x000fda0003f25270 */
[----:B------:R-:W-:Y:S05]  /*2d50*/  @P1 BRA `(.L_x_268) ;  /* 0x0000003400b81947 */ /* 0x000fea0003800000 */
[----:B------:R-:W-:Y:S01]  /*2d60*/  UISETP.GE.AND UP0, UPT, UR6, 0x21, UPT ;  /* 0x000000210600788c */ /* 0x000fe2000bf06270 */
[----:B0-----:R-:W-:Y:S02]  /*2d70*/  IMAD.MOV.U32 R11, RZ, RZ, R14 ;  /* 0x000000ffff0b7224 */ /* 0x001fe400078e000e */
[----:B------:R-:W-:Y:S02]  /*2d80*/  IMAD.MOV.U32 R8, RZ, RZ, R15 ;  /* 0x000000ffff087224 */ /* 0x000fe400078e000f */
[----:B-1----:R-:W-:Y:S02]  /*2d90*/  IMAD.MOV.U32 R2, RZ, RZ, R12 ;  /* 0x000000ffff027224 */ /* 0x002fe400078e000c */
[----:B---3--:R-:W-:Y:S02]  /*2da0*/  IMAD.MOV.U32 R3, RZ, RZ, R13 ;  /* 0x000000ffff037224 */ /* 0x008fe400078e000d */
[----:B------:R-:W-:Y:S05]  /*2db0*/  BRA.U !UP0, `(.L_x_293) ;  /* 0x00000001086c7547 */ /* 0x000fea000b800000 */
[----:B------:R-:W0:Y:S01]  /*2dc0*/  S2UR UR5, SR_CgaCtaId ;  /* 0x00000000000579c3 */ /* 0x000e220000008800 */
[----:B------:R-:W-:Y:S01]  /*2dd0*/  UMOV UR4, 0x400 ;  /* 0x0000040000047882 */ /* 0x000fe20000000000 */
[----:B------:R-:W-:Y:S01]  /*2de0*/  BSSY.RECONVERGENT B1, `(.L_x_293) ;  /* 0x0000018000017945 */ /* 0x000fe20003800200 */
[----:B0-----:R-:W-:-:S09]  /*2df0*/  ULEA UR4, UR5, UR4, 0x18 ;  /* 0x0000000405047291 */ /* 0x001fd2000f8ec0ff */
[----:B--2---:R-:W0:Y:S04]  /*2e00*/  LDS.64 R4, [UR4+0x18] ;  /* 0x00001804ff047984 */ /* 0x004e280008000a00 */
        /* <DEDUP_REMOVED lines=21> */
.L_x_294:
[----:B------:R-:W-:Y:S05]  /*2f60*/  BSYNC.RECONVERGENT B1 ;  /* 0x0000000000017941 */ /* 0x000fea0003800200 */
.L_x_293:
[----:B------:R-:W-:Y:S01]  /*2f70*/  UISETP.GE.AND UP0, UPT, UR6, 0x41, UPT ;  /* 0x000000410600788c */ /* 0x000fe2000bf06270 */
[----:B------:R-:W-:Y:S02]  /*2f80*/  IMAD.MOV.U32 R9, RZ, RZ, R11 ;  /* 0x000000ffff097224 */ /* 0x000fe400078e000b */
[----:B------:R-:W-:Y:S02]  /*2f90*/  IMAD.MOV.U32 R0, RZ, RZ, R8 ;  /* 0x000000ffff007224 */ /* 0x000fe400078e0008 */
[----:B------:R-:W-:Y:S02]  /*2fa0*/  IMAD.MOV.U32 R4, RZ, RZ, R2 ;  /* 0x000000ffff047224 */ /* 0x000fe400078e0002 */
[----:B--2---:R-:W-:Y:S02]  /*2fb0*/  IMAD.MOV.U32 R5, RZ, RZ, R3 ;  /* 0x000000ffff057224 */ /* 0x004fe400078e0003 */
[----:B------:R-:W-:Y:S05]  /*2fc0*/  BRA.U !UP0, `(.L_x_295) ;  /* 0x00000001086c7547 */ /* 0x000fea000b800000 */
[----:B------:R-:W0:Y:S01]  /*2fd0*/  S2UR UR5, SR_CgaCtaId ;  /* 0x00000000000579c3 */ /* 0x000e220000008800 */
[----:B------:R-:W-:Y:S01]  /*2fe0*/  UMOV UR4, 0x400 ;  /* 0x0000040000047882 */ /* 0x000fe20000000000 */
[----:B------:R-:W-:Y:S01]  /*2ff0*/  BSSY.RECONVERGENT B1, `(.L_x_295) ;  /* 0x0000018000017945 */ /* 0x000fe20003800200 */
[----:B0-----:R-:W-:-:S09]  /*3000*/  ULEA UR4, UR5, UR4, 0x18 ;  /* 0x0000000405047291 */ /* 0x001fd2000f8ec0ff */
[----:B----4-:R-:W0:Y:S04]  /*3010*/  LDS.64 R6, [UR4+0x28] ;  /* 0x00002804ff067984 */ /* 0x010e280008000a00 */
        /* <DEDUP_REMOVED lines=21> */
.L_x_296:
[----:B------:R-:W-:Y:S05]  /*3170*/  BSYNC.RECONVERGENT B1 ;  /* 0x0000000000017941 */ /* 0x000fea0003800200 */
.L_x_295:
        /* <DEDUP_REMOVED lines=32> */
.L_x_298:
[----:B------:R-:W-:Y:S05]  /*3380*/  BSYNC.RECONVERGENT B1 ;  /* 0x0000000000017941 */ /* 0x000fea0003800200 */
.L_x_297:
        /* <DEDUP_REMOVED lines=32> */
.L_x_300:
[----:B------:R-:W-:Y:S05]  /*3590*/  BSYNC.RECONVERGENT B1 ;  /* 0x0000000000017941 */ /* 0x000fea0003800200 */
.L_x_299:
        /* <DEDUP_REMOVED lines=32> */
.L_x_302:
[----:B------:R-:W-:Y:S05]  /*37a0*/  BSYNC.RECONVERGENT B1 ;  /* 0x0000000000017941 */ /* 0x000fea0003800200 */
.L_x_301:
        /* <DEDUP_REMOVED lines=32> */
.L_x_304:
[----:B------:R-:W-:Y:S05]  /*39b0*/  BSYNC.RECONVERGENT B1 ;  /* 0x0000000000017941 */ /* 0x000fea0003800200 */
.L_x_303:
        /* <DEDUP_REMOVED lines=32> */
.L_x_236:
[----:B------:R-:W1:Y:S01]  /*3bc0*/  S2R R0, SR_TID.X ;  /* 0x0000000000007919 */ /* 0x000e620000002100 */
[----:B------:R-:W1:Y:S01]  /*3bd0*/  LDC.64 R2, c[0x0][0x380] ;  /* 0x0000e000ff027b82 */ /* 0x000e620000000a00 */
[----:B------:R-:W2:Y:S01]  /*3be0*/  LDCU.64 UR6, c[0x0][0x388] ;  /* 0x00007100ff0677ac */ /* 0x000ea20008000a00 */
[----:B-1----:R-:W-:-:S05]  /*3bf0*/  IMAD.WIDE.U32 R2, R0, 0x8, R2 ;  /* 0x0000000800027825 */ /* 0x002fca00078e0002 */
[----:B0-----:R-:W3:Y:S04]  /*3c00*/  LDG.E.64 R4, desc[UR8][R2.64] ;  /* 0x0000000802047981 */ /* 0x001ee8000c1e1b00 */
[----:B------:R-:W3:Y:S04]  /*3c10*/  LDG.E.64 R6, desc[UR8][R2.64+0x800] ;  /* 0x0008000802067981 */ /* 0x000ee8000c1e1b00 */
[----:B------:R-:W4:Y:S04]  /*3c20*/  LDG.E.64 R8, desc[UR8][R2.64+0x1000] ;  /* 0x0010000802087981 */ /* 0x000f28000c1e1b00 */
[----:B------:R-:W5:Y:S04]  /*3c30*/  LDG.E.64 R12, desc[UR8][R2.64+0x1800] ;  /* 0x00180008020c7981 */ /* 0x000f68000c1e1b00 */
[----:B------:R-:W5:Y:S01]  /*3c40*/  LDG.E.64 R10, desc[UR8][R2.64+0x2000] ;  /* 0x00200008020a7981 */ /* 0x000f62000c1e1b00 */
[----:B------:R-:W-:Y:S01]  /*3c50*/  BSSY.RECONVERGENT B1, `(.L_x_305) ;  /* 0x000001c000017945 */ /* 0x000fe20003800200 */
[----:B---3--:R-:W-:-:S06]  /*3c60*/  DSETP.GEU.AND P0, PT, |R4|, |R6|, PT ;  /* 0x400000060400722a */ /* 0x008fcc0003f0e200 */
[----:B------:R-:W-:Y:S02]  /*3c70*/  FSEL R4, R4, R6, P0 ;  /* 0x0000000604047208 */ /* 0x000fe40000000000 */
[----:B------:R-:W-:Y:S01]  /*3c80*/  FSEL R5, R5, R7, P0 ;  /* 0x0000000705057208 */ /* 0x000fe20000000000 */
[C---:B------:R-:W-:Y:S01]  /*3c90*/  VIADD R7, R0.reuse, 0x200 ;  /* 0x0000020000077836 */ /* 0x040fe20000000000 */
[----:B------:R-:W-:-:S04]  /*3ca0*/  LOP3.LUT R6, R0, 0x400, RZ, 0xfc, !PT ;  /* 0x0000040000067812 */ /* 0x000fc800078efcff */
[----:B----4-:R-:W-:Y:S01]  /*3cb0*/  DSETP.GEU.AND P1, PT, |R4|, |R8|, PT ;  /* 0x400000080400722a */ /* 0x010fe20003f2e200 */
[----:B--2---:R-:W-:-:S05]  /*3cc0*/  IADD3 R17, P4, PT, R6, UR6, RZ ;  /* 0x0000000606117c10 */ /* 0x004fca000ff9e0ff */
[----:B------:R-:W-:Y:S01]  /*3cd0*/  FSEL R4, R4, R8, P1 ;  /* 0x0000000804047208 */ /* 0x000fe20000800000 */
[----:B------:R-:W-:Y:S01]  /*3ce0*/  IMAD.X R16, RZ, RZ, UR7, P4 ;  /* 0x00000007ff107e24 */ /* 0x000fe2000a0e06ff */
[----:B------:R-:W-:Y:S01]  /*3cf0*/  FSEL R5, R5, R9, P1 ;  /* 0x0000000905057208 */ /* 0x000fe20000800000 */
[----:B------:R-:W-:-:S05]  /*3d00*/  VIADD R9, R0, 0x100 ;  /* 0x0000010000097836 */ /* 0x000fca0000000000 */
[----:B-----5:R-:W-:Y:S01]  /*3d10*/  DSETP.GEU.AND P2, PT, |R4|, |R12|, PT ;  /* 0x4000000c0400722a */ /* 0x020fe20003f4e200 */
[----:B------:R-:W-:-:S05]  /*3d20*/  @P1 SEL R7, R0, R9, P0 ;  /* 0x0000000900071207 */ /* 0x000fca0000000000 */
[----:B------:R-:W-:Y:S02]  /*3d30*/  FSEL R4, R4, R12, P2 ;  /* 0x0000000c04047208 */ /* 0x000fe40001000000 */
[----:B------:R-:W-:-:S06]  /*3d40*/  FSEL R5, R5, R13, P2 ;  /* 0x0000000d05057208 */ /* 0x000fcc0001000000 */
[----:B------:R-:W-:Y:S01]  /*3d50*/  DSETP.GEU.AND P3, PT, |R4|, |R10|, PT ;  /* 0x4000000a0400722a */ /* 0x000fe20003f6e200 */
[----:B------:R-:W-:-:S13]  /*3d60*/  @!P2 VIADD R7, R0, 0x300 ;  /* 0x000003000007a836 */ /* 0x000fda0000000000 */
[----:B------:R-:W-:Y:S05]  /*3d70*/  @!P3 BRA `(.L_x_306) ;  /* 0x000000000024b947 */ /* 0x000fea0003800000 */
[C---:B------:R-:W-:Y:S02]  /*3d80*/  ISETP.GE.U32.AND P0, PT, R7.reuse, R6, PT ;  /* 0x000000060700720c */ /* 0x040fe40003f06070 */
[----:B------:R-:W-:Y:S02]  /*3d90*/  IADD3 R6, P1, PT, R7, UR6, RZ ;  /* 0x0000000607067c10 */ /* 0x000fe4000ff3e0ff */
[----:B------:R-:W-:-:S03]  /*3da0*/  ISETP.GE.U32.AND.EX P0, PT, RZ, RZ, PT, P0 ;  /* 0x000000ffff00720c */ /* 0x000fc60003f06100 */
[----:B------:R-:W-:-:S10]  /*3db0*/  IMAD.X R7, RZ, RZ, UR7, P1 ;  /* 0x00000007ff077e24 */ /* 0x000fd400088e06ff */
[----:B------:R-:W-:-:S06]  /*3dc0*/  DSETP.LT.OR P0, PT, |R10|, |R4|, !P0 ;  /* 0x400000040a00722a */ /* 0x000fcc0004701600 */
[----:B------:R-:W-:Y:S02]  /*3dd0*/  FSEL R10, R4, R10, P0 ;  /* 0x0000000a040a7208 */ /* 0x000fe40000000000 */
[----:B------:R-:W-:Y:S02]  /*3de0*/  FSEL R11, R5, R11, P0 ;  /* 0x0000000b050b7208 */ /* 0x000fe40000000000 */
[----:B------:R-:W-:Y:S02]  /*3df0*/  SEL R17, R6, R17, P0 ;  /* 0x0000001106117207 */ /* 0x000fe40000000000 */
[----:B------:R-:W-:-:S07]  /*3e00*/  SEL R16, R7, R16, P0 ;  /* 0x0000001007107207 */ /* 0x000fce0000000000 */
.L_x_306:
[----:B------:R-:W-:Y:S05]  /*3e10*/  BSYNC.RECONVERGENT B1 ;  /* 0x0000000000017941 */ /* 0x000fea0003800200 */
.L_x_305:
[----:B------:R-:W-:Y:S01]  /*3e20*/  UISETP.GE.U32.AND UP0, UPT, UR4, 0xa00, UPT ;  /* 0x00000a000400788c */ /* 0x000fe2000bf06070 */
[----:B------:R-:W-:Y:S02]  /*3e30*/  IMAD.MOV.U32 R19, RZ, RZ, 0x500 ;  /* 0x00000500ff137424 */ /* 0x000fe400078e00ff */
[----:B------:R-:W-:Y:S01]  /*3e40*/  IMAD.MOV.U32 R18, RZ, RZ, RZ ;  /* 0x000000ffff127224 */ /* 0x000fe200078e00ff */
[----:B------:R-:W-:-:S09]  /*3e50*/  UISETP.GE.U32.AND.EX UP0, UPT, UR5, URZ, UPT, UP0 ;  /* 0x000000ff0500728c */ /* 0x000fd2000bf06100 */
[----:B------:R-:W-:Y:S05]  /*3e60*/  BRA.U !UP0, `(.L_x_307) ;  /* 0x0000000508587547 */ /* 0x000fea000b800000 */
[----:B------:R-:W-:Y:S01]  /*3e70*/  IMAD.MOV.U32 R12, RZ, RZ, R10 ;  /* 0x000000ffff0c7224 */ /* 0x000fe200078e000a */
[----:B------:R-:W0:Y:S01]  /*3e80*/  LDCU.64 UR6, c[0x0][0x388] ;  /* 0x00007100ff0677ac */ /* 0x000e220008000a00 */
[----:B------:R-:W-:Y:S02]  /*3e90*/  IMAD.MOV.U32 R13, RZ, RZ, R11 ;  /* 0x000000ffff0d7224 */ /* 0x000fe400078e000b */
[----:B------:R-:W-:Y:S01]  /*3ea0*/  IMAD.MOV.U32 R21, RZ, RZ, 0x500 ;  /* 0x00000500ff157424 */ /* 0x000fe200078e00ff */
[----:B------:R-:W1:Y:S01]  /*3eb0*/  LDCU.64 UR4, c[0x0][0x398] ;  /* 0x00007300ff0477ac */ /* 0x000e620008000a00 */
[----:B------:R-:W-:-:S07]  /*3ec0*/  IMAD.MOV.U32 R19, RZ, RZ, RZ ;  /* 0x000000ffff137224 */ /* 0x000fce00078e00ff */
.L_x_308:
[----:B------:R-:W-:-:S04]  /*3ed0*/  LEA R24, P0, R21, R2, 0x3 ;  /* 0x0000000215187211 */ /* 0x000fc800078018ff */
[----:B------:R-:W-:-:S05]  /*3ee0*/  LEA.HI.X R25, R21, R3, R19, 0x3, P0 ;  /* 0x0000000315197211 */ /* 0x000fca00000f1c13 */
[----:B------:R-:W2:Y:S04]  /*3ef0*/  LDG.E.64 R14, desc[UR8][R24.64] ;  /* 0x00000008180e7981 */ /* 0x000ea8000c1e1b00 */
[----:B------:R-:W3:Y:S04]  /*3f00*/  LDG.E.64 R8, desc[UR8][R24.64+0x800] ;  /* 0x0008000818087981 */ /* 0x000ee8000c1e1b00 */
[----:B------:R-:W4:Y:S04]  /*3f10*/  LDG.E.64 R6, desc[UR8][R24.64+0x1000] ;  /* 0x0010000818067981 */ /* 0x000f28000c1e1b00 */
[----:B------:R-:W5:Y:S04]  /*3f20*/  LDG.E.64 R4, desc[UR8][R24.64+0x1800] ;  /* 0x0018000818047981 */ /* 0x000f68000c1e1b00 */
[----:B------:R-:W5:Y:S01]  /*3f30*/  LDG.E.64 R10, desc[UR8][R24.64+0x2000] ;  /* 0x00200008180a7981 */ /* 0x000f62000c1e1b00 */
[----:B0-----:R-:W-:-:S04]  /*3f40*/  IADD3 R20, P0, P1, R21, UR6, R0 ;  /* 0x0000000615147c10 */ /* 0x001fc8000f91e000 */
[----:B------:R-:W-:Y:S01]  /*3f50*/  IADD3.X R18, PT, PT, R19, UR7, RZ, P0, P1 ;  /* 0x0000000713127c10 */ /* 0x000fe200087e24ff */
[----:B------:R-:W-:-:S04]  /*3f60*/  IMAD.MOV.U32 R22, RZ, RZ, R20 ;  /* 0x000000ffff167224 */ /* 0x000fc800078e0014 */
[----:B------:R-:W-:Y:S01]  /*3f70*/  IMAD.MOV.U32 R23, RZ, RZ, R18 ;  /* 0x000000ffff177224 */ /* 0x000fe200078e0012 */
[----:B--2---:R-:W-:-:S14]  /*3f80*/  DSETP.GEU.AND P2, PT, |R12|, |R14|, PT ;  /* 0x4000000e0c00722a */ /* 0x004fdc0003f4e200 */
[----:B------:R-:W-:-:S04]  /*3f90*/  @P2 ISETP.GE.U32.AND P0, PT, R17, R22, PT ;  /* 0x000000161100220c */ /* 0x000fc80003f06070 */
[----:B------:R-:W-:-:S13]  /*3fa0*/  @P2 ISETP.GE.AND.EX P0, PT, R16, R23, PT, P0 ;  /* 0x000000171000220c */ /* 0x000fda0003f06300 */
[----:B------:R-:W-:-:S06]  /*3fb0*/  @P2 DSETP.LT.OR P0, PT, |R14|, |R12|, !P0 ;  /* 0x4000000c0e00222a */ /* 0x000fcc0004701600 */
[----:B------:R-:W-:Y:S02]  /*3fc0*/  @P2 FSEL R13, R13, R15, P0 ;  /* 0x0000000f0d0d2208 */ /* 0x000fe40000000000 */
[----:B------:R-:W-:Y:S02]  /*3fd0*/  @P2 FSEL R12, R12, R14, P0 ;  /* 0x0000000e0c0c2208 */ /* 0x000fe40000000000 */
[----:B------:R-:W-:Y:S01]  /*3fe0*/  @P2 SEL R22, R17, R22, P0 ;  /* 0x0000001611162207 */ /* 0x000fe20000000000 */
[----:B------:R-:W-:Y:S01]  /*3ff0*/  @P2 IMAD.MOV.U32 R15, RZ, RZ, R13 ;  /* 0x000000ffff0f2224 */ /* 0x000fe200078e000d */
[----:B------:R-:W-:Y:S01]  /*4000*/  IADD3 R13, P3, PT, R20, 0x100, RZ ;  /* 0x00000100140d7810 */ /* 0x000fe20007f7e0ff */
[----:B------:R-:W-:Y:S01]  /*4010*/  @P2 IMAD.MOV.U32 R14, RZ, RZ, R12 ;  /* 0x000000ffff0e2224 */ /* 0x000fe200078e000c */
[----:B------:R-:W-:-:S03]  /*4020*/  @P2 SEL R23, R16, R23, P0 ;  /* 0x0000001710172207 */ /* 0x000fc60000000000 */
[----:B------:R-:W-:Y:S02]  /*4030*/  IMAD.X R16, RZ, RZ, R18, P3 ;  /* 0x000000ffff107224 */ /* 0x000fe400018e0612 */
[----:B---3--:R-:W-:-:S14]  /*4040*/  DSETP.GEU.AND P1, PT, |R14|, |R8|, PT ;  /* 0x400000080e00722a */ /* 0x008fdc0003f2e200 */
        /* <DEDUP_REMOVED lines=11> */
[----:B----4-:R-:W-:-:S14]  /*4100*/  DSETP.GEU.AND P2, PT, |R8|, |R6|, PT ;  /* 0x400000060800722a */ /* 0x010fdc0003f4e200 */
        /* <DEDUP_REMOVED lines=10> */
[----:B------:R-:W-:Y:S01]  /*41b0*/  IMAD.X R9, RZ, RZ, R18, P3 ;  /* 0x000000ffff097224 */ /* 0x000fe200018e0612 */
[----:B------:R-:W-:Y:S01]  /*41c0*/  IADD3 R17, P3, PT, R20, 0x400, RZ ;  /* 0x0000040014117810 */ /* 0x000fe20007f7e0ff */
[----:B-----5:R-:W-:-:S04]  /*41d0*/  DSETP.GEU.AND P1, PT, |R6|, |R4|, PT ;  /* 0x400000040600722a */ /* 0x020fc80003f2e200 */
[----:B------:R-:W-:-:S10]  /*41e0*/  IMAD.X R16, RZ, RZ, R18, P3 ;  /* 0x000000ffff107224 */ /* 0x000fd400018e0612 */
        /* <DEDUP_REMOVED lines=8> */
[----:B------:R-:W-:Y:S01]  /*4270*/  @P1 IMAD.MOV.U32 R5, RZ, RZ, R7 ;  /* 0x000000ffff051224 */ /* 0x000fe200078e0007 */
[C---:B------:R-:W-:Y:S02]  /*4280*/  IADD3 R6, P1, PT, R21.reuse, 0xa00, RZ ;  /* 0x00000a0015067810 */ /* 0x040fe40007f3e0ff */
[----:B------:R-:W-:-:S02]  /*4290*/  IADD3 R21, P3, PT, R21, 0x500, RZ ;  /* 0x0000050015157810 */ /* 0x000fc40007f7e0ff */
[----:B-1----:R-:W-:Y:S01]  /*42a0*/  ISETP.GT.U32.AND P4, PT, R6, UR4, PT ;  /* 0x0000000406007c0c */ /* 0x002fe2000bf84070 */
[----:B------:R-:W-:Y:S01]  /*42b0*/  DSETP.GEU.AND P2, PT, |R4|, |R10|, PT ;  /* 0x4000000a0400722a */ /* 0x000fe20003f4e200 */
[--C-:B------:R-:W-:Y:S02]  /*42c0*/  IMAD.X R6, RZ, RZ, R19.reuse, P1 ;  /* 0x000000ffff067224 */ /* 0x100fe400008e0613 */
[----:B------:R-:W-:-:S03]  /*42d0*/  IMAD.X R18, RZ, RZ, R19, P3 ;  /* 0x000000ffff127224 */ /* 0x000fc600018e0613 */
[----:B------:R-:W-:Y:S01]  /*42e0*/  ISETP.GT.AND.EX P1, PT, R6, UR5, PT, P4 ;  /* 0x0000000506007c0c */ /* 0x000fe2000bf24340 */
[----:B------:R-:W-:-:S07]  /*42f0*/  IMAD.MOV.U32 R19, RZ, RZ, R18 ;  /* 0x000000ffff137224 */ /* 0x000fce00078e0012 */
        /* <DEDUP_REMOVED lines=8> */
[----:B------:R-:W-:Y:S02]  /*4380*/  @P2 IMAD.MOV.U32 R11, RZ, RZ, R5 ;  /* 0x000000ffff0b2224 */ /* 0x000fe400078e0005 */
[----:B------:R-:W-:Y:S02]  /*4390*/  IMAD.MOV.U32 R12, RZ, RZ, R10 ;  /* 0x000000ffff0c7224 */ /* 0x000fe400078e000a */
[----:B------:R-:W-:Y:S01]  /*43a0*/  IMAD.MOV.U32 R13, RZ, RZ, R11 ;  /* 0x000000ffff0d7224 */ /* 0x000fe200078e000b */
[----:B------:R-:W-:Y:S06]  /*43b0*/  @!P1 BRA `(.L_x_308) ;  /* 0xfffffff800c49947 */ /* 0x000fec000383ffff */
[----:B------:R-:W-:-:S07]  /*43c0*/  IMAD.MOV.U32 R19, RZ, RZ, R21 ;  /* 0x000000ffff137224 */ /* 0x000fce00078e0015 */
.L_x_307:
[----:B------:R-:W-:-:S04]  /*43d0*/  ISETP.GE.U32.AND P0, PT, R19, UR4, PT ;  /* 0x0000000413007c0c */ /* 0x000fc8000bf06070 */
[----:B------:R-:W-:-:S13]  /*43e0*/  ISETP.GE.AND.EX P0, PT, R18, UR5, PT, P0 ;  /* 0x0000000512007c0c */ /* 0x000fda000bf06300 */
[----:B------:R-:W-:Y:S05]  /*43f0*/  @P0 BRA `(.L_x_309) ;  /* 0x0000000800c40947 */ /* 0x000fea0003800000 */
[----:B------:R-:W-:Y:S01]  /*4400*/  IADD3 R21, PT, PT, -R19, UR4, RZ ;  /* 0x0000000413157c10 */ /* 0x000fe2000fffe1ff */
[----:B------:R-:W-:Y:S03]  /*4410*/  BSSY.RECONVERGENT B1, `(.L_x_309) ;  /* 0x00000af000017945 */ /* 0x000fe60003800200 */
[----:B------:R-:W-:-:S13]  /*4420*/  ISETP.GE.AND P0, PT, R0, R21, PT ;  /* 0x000000150000720c */ /* 0x000fda0003f06270 */
[----:B------:R-:W-:Y:S05]  /*4430*/  @P0 BRA `(.L_x_310) ;  /* 0x0000000800b00947 */ /* 0x000fea0003800000 */
[-C--:B------:R-:W-:Y:S01]  /*4440*/  LOP3.LUT R6, RZ, R0.reuse, RZ, 0x33, !PT ;  /* 0x00000000ff067212 */ /* 0x080fe200078e33ff */
[----:B------:R-:W-:Y:S01]  /*4450*/  BSSY.RECONVERGENT B2, `(.L_x_311) ;  /* 0x0000036000027945 */ /* 0x000fe20003800200 */
[----:B------:R-:W-:Y:S02]  /*4460*/  MOV R12, R0 ;  /* 0x00000000000c7202 */ /* 0x000fe40000000f00 */
        /* <DEDUP_REMOVED lines=9> */
[----:B------:R-:W-:Y:S02]  /*4500*/  LOP3.LUT R2, R2, 0x3, RZ, 0xc0, !PT ;  /* 0x0000000302027812 */ /* 0x000fe400078ec0ff */
[----:B------:R-:W-:-:S03]  /*4510*/  IADD3 R13, P0, PT, R9, UR6, RZ ;  /* 0x00000006090d7c10 */ /* 0x000fc6000ff1e0ff */
[----:B------:R-:W-:Y:S01]  /*4520*/  IMAD.MOV R7, RZ, RZ, -R2 ;  /* 0x000000ffff077224 */ /* 0x000fe200078e0a02 */
[----:B0-----:R-:W-:-:S04]  /*4530*/  LEA R8, P1, R9, UR10, 0x3 ;  /* 0x0000000a09087c11 */ /* 0x001fc8000f8218ff */
[----:B------:R-:W-:Y:S02]  /*4540*/  LEA.HI.X R9, R9, UR11, R14, 0x3, P1 ;  /* 0x0000000b09097c11 */ /* 0x000fe400088f1c0e */
[----:B------:R-:W-:-:S07]  /*4550*/  IADD3.X R14, PT, PT, R14, UR7, RZ, P0, !PT ;  /* 0x000000070e0e7c10 */ /* 0x000fce00087fe4ff */
.L_x_315:
        /* <DEDUP_REMOVED lines=31> */
.L_x_314:
[----:B------:R-:W-:Y:S05]  /*4750*/  BSYNC.RECONVERGENT B3 ;  /* 0x0000000000037941 */ /* 0x000fea0003800200 */
.L_x_313:
[----:B------:R-:W-:Y:S01]  /*4760*/  IADD3 R13, P0, PT, R13, 0x100, RZ ;  /* 0x000001000d0d7810 */ /* 0x000fe20007f1e0ff */
[----:B------:R-:W-:Y:S02]  /*4770*/  VIADD R12, R12, 0x100 ;  /* 0x000001000c0c7836 */ /* 0x000fe40000000000 */
[----:B------:R-:W-:Y:S02]  /*4780*/  IMAD.X R9, RZ, RZ, R9, P3 ;  /* 0x000000ffff097224 */ /* 0x000fe400018e0609 */
[----:B------:R-:W-:Y:S01]  /*4790*/  IMAD.X R14, RZ, RZ, R14, P0 ;  /* 0x000000ffff0e7224 */ /* 0x000fe200000e060e */
[----:B------:R-:W-:Y:S07]  /*47a0*/  @P2 BRA `(.L_x_315) ;  /* 0xfffffffc006c2947 */ /* 0x000fee000383ffff */
.L_x_312:
[----:B------:R-:W-:Y:S05]  /*47b0*/  BSYNC.RECONVERGENT B2 ;  /* 0x0000000000027941 */ /* 0x000fea0003800200 */
.L_x_311:
[----:B------:R-:W-:-:S13]  /*47c0*/  ISETP.GE.U32.AND P0, PT, R6, 0x300, PT ;  /* 0x000003000600780c */ /* 0x000fda0003f06070 */
[----:B------:R-:W-:Y:S05]  /*47d0*/  @!P0 BRA `(.L_x_310) ;  /* 0x0000000400c88947 */ /* 0x000fea0003800000 */
[----:B------:R-:W0:Y:S01]  /*47e0*/  LDC.64 R8, c[0x0][0x380] ;  /* 0x0000e000ff087b82 */ /* 0x000e220000000a00 */
[----:B------:R-:W-:-:S07]  /*47f0*/  VIADD R20, R12, 0x200 ;  /* 0x000002000c147836 */ /* 0x000fce0000000000 */
[----:B------:R-:W1:Y:S02]  /*4800*/  LDC.64 R6, c[0x0][0x388] ;  /* 0x0000e200ff067b82 */ /* 0x000e640000000a00 */
.L_x_324:
        /* <DEDUP_REMOVED lines=30> */
.L_x_317:
[----:B------:R-:W-:Y:S05]  /*49f0*/  BSYNC.RECONVERGENT B2 ;  /* 0x0000000000027941 */ /* 0x000fea0003800200 */
.L_x_316:
        /* <DEDUP_REMOVED lines=9> */
[----:B------:R-:W-:-:S03]  /*4a90*/  IMAD.MOV.U32 R24, RZ, RZ, R26 ;  /* 0x000000ffff187224 */ /* 0x000fc600078e001a */
[----:B------:R-:W-:Y:S01]  /*4aa0*/  MOV R25, R27 ;  /* 0x0000001b00197202 */ /* 0x000fe20000000f00 */
        /* <DEDUP_REMOVED lines=15> */
.L_x_319:
[----:B------:R-:W-:Y:S05]  /*4ba0*/  BSYNC.RECONVERGENT B2 ;  /* 0x0000000000027941 */ /* 0x000fea0003800200 */
.L_x_318:
[----:B------:R-:W-:Y:S01]  /*4bb0*/  DSETP.GEU.AND P0, PT, |R16|, |R10|, PT ;  /* 0x4000000a1000722a */ /* 0x000fe20003f0e200 */
[CC--:B------:R-:W-:Y:S01]  /*4bc0*/  IADD3 R13, P1, P4, R19.reuse, R6.reuse, R20 ;  /* 0x00000006130d7210 */ /* 0x0c0fe20007c3e014 */
[----:B------:R-:W-:Y:S01]  /*4bd0*/  VIADD R4, R20, 0x100 ;  /* 0x0000010014047836 */ /* 0x000fe20000000000 */
[----:B------:R-:W-:Y:S01]  /*4be0*/  BSSY.RECONVERGENT B2, `(.L_x_320) ;  /* 0x0000016000027945 */ /* 0x000fe20003800200 */
[----:B------:R-:W-:Y:S01]  /*4bf0*/  IMAD.MOV.U32 R2, RZ, RZ, R10 ;  /* 0x000000ffff027224 */ /* 0x000fe200078e000a */
[----:B------:R-:W-:Y:S01]  /*4c00*/  IADD3.X R22, PT, PT, R18, R7, RZ, P1, P4 ;  /* 0x0000000712167210 */ /* 0x000fe20000fe84ff */
[----:B------:R-:W-:Y:S01]  /*4c10*/  IMAD.MOV.U32 R5, RZ, RZ, R13 ;  /* 0x000000ffff057224 */ /* 0x000fe200078e000d */
[----:B------:R-:W-:Y:S01]  /*4c20*/  IADD3 R4, P2, P3, R19, R6, R4 ;  /* 0x0000000613047210 */ /* 0x000fe20007b5e004 */
        /* <DEDUP_REMOVED lines=17> */
.L_x_321:
[----:B------:R-:W-:Y:S05]  /*4d40*/  BSYNC.RECONVERGENT B2 ;  /* 0x0000000000027941 */ /* 0x000fea0003800200 */
.L_x_320:
[----:B------:R-:W-:Y:S01]  /*4d50*/  DSETP.GEU.AND P0, PT, |R2|, |R14|, PT ;  /* 0x4000000e0200722a */ /* 0x000fe20003f0e200 */
[----:B------:R-:W-:Y:S01]  /*4d60*/  IADD3.X R13, PT, PT, R18, R7, RZ, P2, P3 ;  /* 0x00000007120d7210 */ /* 0x000fe200017e64ff */
        /* <DEDUP_REMOVED lines=20> */
.L_x_323:
[----:B------:R-:W-:Y:S05]  /*4eb0*/  BSYNC.RECONVERGENT B2 ;  /* 0x0000000000027941 */ /* 0x000fea0003800200 */
.L_x_322:
[C---:B------:R-:W-:Y:S02]  /*4ec0*/  VIADD R2, R20.reuse, 0x200 ;  /* 0x0000020014027836 */ /* 0x040fe40000000000 */
[----:B------:R-:W-:-:S03]  /*4ed0*/  VIADD R20, R20, 0x400 ;  /* 0x0000040014147836 */ /* 0x000fc60000000000 */
[----:B------:R-:W-:-:S13]  /*4ee0*/  ISETP.GE.AND P0, PT, R2, R21, PT ;  /* 0x000000150200720c */ /* 0x000fda0003f06270 */
[----:B------:R-:W-:Y:S05]  /*4ef0*/  @!P0 BRA `(.L_x_324) ;  /* 0xfffffff800448947 */ /* 0x000fea000383ffff */
.L_x_310:
[----:B------:R-:W-:Y:S05]  /*4f00*/  BSYNC.RECONVERGENT B1 ;  /* 0x0000000000017941 */ /* 0x000fea0003800200 */
.L_x_309:
        /* <DEDUP_REMOVED lines=32> */
.L_x_326:
[----:B------:R-:W-:Y:S05]  /*5110*/  BSYNC.RECONVERGENT B1 ;  /* 0x0000000000017941 */ /* 0x000fea0003800200 */
.L_x_325:
        /* <DEDUP_REMOVED lines=31> */
.L_x_328:
[----:B------:R-:W-:Y:S05]  /*5310*/  BSYNC.RECONVERGENT B1 ;  /* 0x0000000000017941 */ /* 0x000fea0003800200 */
.L_x_327:
        /* <DEDUP_REMOVED lines=31> */
.L_x_330:
[----:B------:R-:W-:Y:S05]  /*5510*/  BSYNC.RECONVERGENT B1 ;  /* 0x0000000000017941 */ /* 0x000fea0003800200 */
.L_x_329:
[----:B------:R-:W-:Y:S01]  /*5520*/  ISETP.GT.AND P0, PT, R8, 0x17, PT ;  /* 0x000000170800780c */ /* 0x000fe20003f04270 */
[----:B-1----:R1:W1:Y:S01]  /*5530*/  SHFL.DOWN PT, R6, R2, 0x8, 0x1f ;  /* 0x09001f0002067f89 */ /* 0x00226200000e0000 */
[----:B------:R-:W-:Y:S01]  /*5540*/  BSSY.RECONVERGENT B1, `(.L_x_331) ;  /* 0x000001d000017945 */ /* 0x000fe20003800200 */
[----:B--2---:R-:W-:Y:S02]  /*5550*/  IMAD.MOV.U32 R9, RZ, RZ, R11 ;  /* 0x000000ffff097224 */ /* 0x004fe400078e000b */
[----:B---3--:R2:W3:Y:S01]  /*5560*/  SHFL.DOWN PT, R7, R3, 0x8, 0x1f ;  /* 0x09001f0003077f89 */ /* 0x0084e200000e0000 */
[----:B------:R-:W-:Y:S02]  /*5570*/  IMAD.MOV.U32 R10, RZ, RZ, R12 ;  /* 0x000000ffff0a7224 */ /* 0x000fe400078e000c */
[----:B------:R-:W-:Y:S01]  /*5580*/  IMAD.MOV.U32 R4, RZ, RZ, R2 ;  /* 0x000000ffff047224 */ /* 0x000fe200078e0002 */
[----:B0-----:R2:W0:Y:S01]  /*5590*/  SHFL.DOWN PT, R14, R11, 0x8, 0x1f ;  /* 0x09001f000b0e7f89 */ /* 0x00142200000e0000 */
[----:B------:R-:W-:-:S03]  /*55a0*/  IMAD.MOV.U32 R5, RZ, RZ, R3 ;  /* 0x000000ffff057224 */ /* 0x000fc600078e0003 */
[----:B----4-:R2:W4:Y:S01]  /*55b0*/  SHFL.DOWN PT, R13, R12, 0x8, 0x1f ;  /* 0x09001f000c0d7f89 */ /* 0x01052200000e0000 */
        /* <DEDUP_REMOVED lines=21> */
.L_x_332:
[----:B------:R-:W-:Y:S05]  /*5710*/  BSYNC.RECONVERGENT B1 ;  /* 0x0000000000017941 */ /* 0x000fea0003800200 */
.L_x_331:
        /* <DEDUP_REMOVED lines=8> */
[----:B----4-:R-:W-:-:S03]  /*57a0*/  IMAD.MOV.U32 R13, RZ, RZ, R5 ;  /* 0x000000ffff0d7224 */ /* 0x010fc600078e0005 */
[----:B---3--:R3:W4:Y:S01]  /*57b0*/  SHFL.DOWN PT, R7, R10, 0x10, 0x1f ;  /* 0x0a001f000a077f89 */ /* 0x00872200000e0000 */
[----:B------:R-:W-:Y:S05]  /*57c0*/  @P0 BRA `(.L_x_334) ;  /* 0x0000000000500947 */ /* 0x000fea0003800000 */
[----:B-12---:R-:W-:Y:S01]  /*57d0*/  DSETP.GEU.AND P0, PT, |R4|, |R2|, PT ;  /* 0x400000020400722a */ /* 0x006fe20003f0e200 */
        /* <DEDUP_REMOVED lines=19> */
.L_x_334:
[----:B------:R-:W-:Y:S05]  /*5910*/  BSYNC.RECONVERGENT B1 ;  /* 0x0000000000017941 */ /* 0x000fea0003800200 */
.L_x_333:
        /* <DEDUP_REMOVED lines=11> */
.L_x_336:
[----:B------:R-:W-:Y:S05]  /*59d0*/  BSYNC.RECONVERGENT B1 ;  /* 0x0000000000017941 */ /* 0x000fea0003800200 */
.L_x_335:
        /* <DEDUP_REMOVED lines=8> */
[----:B0---4-:R-:W0:Y:S04]  /*5a60*/  LDS.128 R4, [R0+0x20] ;  /* 0x0000200000047984 */ /* 0x011e280000000c00 */
[----:B------:R2:W4:Y:S04]  /*5a70*/  LDS.64 R2, [R0+0x80] ;  /* 0x0000800000027984 */ /* 0x0005280000000a00 */
[----:B---3--:R2:W3:Y:S01]  /*5a80*/  LDS.128 R8, [R0+0x30] ;  /* 0x0000300000087984 */ /* 0x0084e20000000c00 */
[----:B-1----:R-:W-:Y:S01]  /*5a90*/  DSETP.GEU.AND P0, PT, |R12|, |R16|, PT ;  /* 0x400000100c00722a */ /* 0x002fe20003f0e200 */
[----:B------:R-:W-:-:S02]  /*5aa0*/  IMAD.MOV.U32 R20, RZ, RZ, R16 ;  /* 0x000000ffff147224 */ /* 0x000fc400078e0010 */
[----:B------:R-:W-:Y:S02]  /*5ab0*/  IMAD.MOV.U32 R21, RZ, RZ, R17 ;  /* 0x000000ffff157224 */ /* 0x000fe400078e0011 */
[----:B0-----:R-:W-:Y:S02]  /*5ac0*/  IMAD.MOV.U32 R23, RZ, RZ, R4 ;  /* 0x000000ffff177224 */ /* 0x001fe400078e0004 */
        /* <DEDUP_REMOVED lines=16> */
.L_x_338:
[----:B------:R-:W-:Y:S05]  /*5bd0*/  BSYNC.RECONVERGENT B1 ;  /* 0x0000000000017941 */ /* 0x000fea0003800200 */
.L_x_337:
        /* <DEDUP_REMOVED lines=23> */
.L_x_340:
[----:B------:R-:W-:Y:S05]  /*5d50*/  BSYNC.RECONVERGENT B1 ;  /* 0x0000000000017941 */ /* 0x000fea0003800200 */
.L_x_339:
        /* <DEDUP_REMOVED lines=21> */
.L_x_342:
[----:B------:R-:W-:Y:S05]  /*5eb0*/  BSYNC.RECONVERGENT B1 ;  /* 0x0000000000017941 */ /* 0x000fea0003800200 */
.L_x_341:
        /* <DEDUP_REMOVED lines=23> */
.L_x_344:
[----:B------:R-:W-:Y:S05]  /*6030*/  BSYNC.RECONVERGENT B1 ;  /* 0x0000000000017941 */ /* 0x000fea0003800200 */
.L_x_343:
        /* <DEDUP_REMOVED lines=21> */
.L_x_346:
[----:B------:R-:W-:Y:S05]  /*6190*/  BSYNC.RECONVERGENT B1 ;  /* 0x0000000000017941 */ /* 0x000fea0003800200 */
.L_x_345:
        /* <DEDUP_REMOVED lines=21> */
.L_x_348:
[----:B------:R-:W-:Y:S05]  /*62f0*/  BSYNC.RECONVERGENT B1 ;  /* 0x0000000000017941 */ /* 0x000fea0003800200 */
.L_x_347:
        /* <DEDUP_REMOVED lines=20> */
.L_x_268:
[----:B------:R-:W-:Y:S05]  /*6440*/  BSYNC.RECONVERGENT B0 ;  /* 0x0000000000007941 */ /* 0x000fea0003800200 */
.L_x_235:
[----:B------:R-:W-:Y:S05]  /*6450*/  @P1 EXIT ;  /* 0x000000000000194d */ /* 0x000fea0003800000 */
[----:B0123--:R-:W0:Y:S02]  /*6460*/  LDC.64 R2, c[0x0][0x390] ;  /* 0x0000e400ff027b82 */ /* 0x00fe240000000a00 */
[----:B0-----:R-:W-:Y:S04]  /*6470*/  STG.E.64 desc[UR8][R2.64], R12 ;  /* 0x0000000c02007986 */ /* 0x001fe8000c101b08 */
[----:B------:R-:W-:Y:S01]  /*6480*/  STG.E.64 desc[UR8][R2.64+0x8], R14 ;  /* 0x0000080e02007986 */ /* 0x000fe2000c101b08 */
[----:B------:R-:W-:Y:S05]  /*6490*/  EXIT ;  /* 0x000000000000794d */ /* 0x000fea0003800000 */
.L_x_349:
        /* <DEDUP_REMOVED lines=14> */
.L_x_724:


//--------------------- .text._ZN6thrust24THRUST_300001_SM_1000_NS8cuda_cub4core6detail13_kernel_agentINS1_8__reduce11ReduceAgentIPN4cuda3std3__45tupleIJdlEEESC_SB_iNS1_9__extrema9arg_max_fIdl7CompareEEEEJSC_SC_iSG_EEEvDpT0_ --------------------------
	.section	.text._ZN6thrust24THRUST_300001_SM_1000_NS8cuda_cub4core6detail13_kernel_agentINS1_8__reduce11ReduceAgentIPN4cuda3std3__45tupleIJdlEEESC_SB_iNS1_9__extrema9arg_max_fIdl7CompareEEEEJSC_SC_iSG_EEEvDpT0_,"ax",@progbits
	.align	128
        .global         _ZN6thrust24THRUST_300001_SM_1000_NS8cuda_cub4core6detail13_kernel_agentINS1_8__reduce11ReduceAgentIPN4cuda3std3__45tupleIJdlEEESC_SB_iNS1_9__extrema9arg_max_fIdl7CompareEEEEJSC_SC_iSG_EEEvDpT0_
        .type           _ZN6thrust24THRUST_300001_SM_1000_NS8cuda_cub4core6detail13_kernel_agentINS1_8__reduce11ReduceAgentIPN4cuda3std3__45tupleIJdlEEESC_SB_iNS1_9__extrema9arg_max_fIdl7CompareEEEEJSC_SC_iSG_EEEvDpT0_,@function
        .size           _ZN6thrust24THRUST_300001_SM_1000_NS8cuda_cub4core6detail13_kernel_agentINS1_8__reduce11ReduceAgentIPN4cuda3std3__45tupleIJdlEEESC_SB_iNS1_9__extrema9arg_max_fIdl7CompareEEEEJSC_SC_iSG_EEEvDpT0_,(.L_x_725 - _ZN6thrust24THRUST_300001_SM_1000_NS8cuda_cub4core6detail13_kernel_agentINS1_8__reduce11ReduceAgentIPN4cuda3std3__45tupleIJdlEEESC_SB_iNS1_9__extrema9arg_max_fIdl7CompareEEEEJSC_SC_iSG_EEEvDpT0_)
        .other          _ZN6thrust24THRUST_300001_SM_1000_NS8cuda_cub4core6detail13_kernel_agentINS1_8__reduce11ReduceAgentIPN4cuda3std3__45tupleIJdlEEESC_SB_iNS1_9__extrema9arg_max_fIdl7CompareEEEEJSC_SC_iSG_EEEvDpT0_,@"STO_CUDA_ENTRY STV_DEFAULT"
_ZN6thrust24THRUST_300001_SM_1000_NS8cuda_cub4core6detail13_kernel_agentINS1_8__reduce11ReduceAgentIPN4cuda3std3__45tupleIJdlEEESC_SB_iNS1_9__extrema9arg_max_fIdl7CompareEEEEJSC_SC_iSG_EEEvDpT0_:
.text._ZN6thrust24THRUST_300001_SM_1000_NS8cuda_cub4core6detail13_kernel_agentINS1_8__reduce11ReduceAgentIPN4cuda3std3__45tupleIJdlEEESC_SB_iNS1_9__extrema9arg_max_fIdl7CompareEEEEJSC_SC_iSG_EEEvDpT0_:
        /* <DEDUP_REMOVED lines=21> */
.L_x_353:
[----:B0-----:R-:W-:Y:S05]  /*0150*/  BSYNC.RECONVERGENT B1 ;  /* 0x0000000000017941 */ /* 0x001fea0003800200 */
.L_x_352:
        /* <DEDUP_REMOVED lines=15> */
.L_x_360:
        /* <DEDUP_REMOVED lines=31> */
.L_x_359:
[----:B------:R-:W-:Y:S05]  /*0440*/  BSYNC.RECONVERGENT B3 ;  /* 0x0000000000037941 */ /* 0x000fea0003800200 */
.L_x_358:
[----:B------:R-:W-:Y:S02]  /*0450*/  IMAD.X R3, RZ, RZ, R3, P3 ;  /* 0x000000ffff037224 */ /* 0x000fe400018e0603 */
[----:B------:R-:W-:Y:S01]  /*0460*/  VIADD R19, R19, 0x100 ;  /* 0x0000010013137836 */ /* 0x000fe20000000000 */
[----:B------:R-:W-:Y:S06]  /*0470*/  @P2 BRA `(.L_x_360) ;  /* 0xfffffffc00742947 */ /* 0x000fec000383ffff */
.L_x_357:
[----:B------:R-:W-:Y:S05]  /*0480*/  BSYNC.RECONVERGENT B2 ;  /* 0x0000000000027941 */ /* 0x000fea0003800200 */
.L_x_356:
[----:B------:R-:W0:Y:S01]  /*0490*/  LDC.64 R8, c[0x0][0x380] ;  /* 0x0000e000ff087b82 */ /* 0x000e220000000a00 */
[----:B------:R-:W-:-:S13]  /*04a0*/  ISETP.GE.U32.AND P0, PT, R4, 0x300, PT ;  /* 0x000003000400780c */ /* 0x000fda0003f06070 */
[----:B------:R-:W-:Y:S05]  /*04b0*/  @!P0 BRA `(.L_x_355) ;  /* 0x0000000400908947 */ /* 0x000fea0003800000 */
.L_x_369:
        /* <DEDUP_REMOVED lines=13> */
[----:B------:R-:W-:Y:S01]  /*0590*/  IMAD.MOV.U32 R23, RZ, RZ, R12 ;  /* 0x000000ffff177224 */ /* 0x000fe200078e000c */
[----:B------:R-:W-:Y:S01]  /*05a0*/  MOV R25, R13 ;  /* 0x0000000d00197202 */ /* 0x000fe20000000f00 */
[----:B------:R-:W-:Y:S02]  /*05b0*/  IMAD.MOV.U32 R2, RZ, RZ, R14 ;  /* 0x000000ffff027224 */ /* 0x000fe400078e000e */
[----:B------:R-:W-:-:S09]  /*05c0*/  IMAD.MOV.U32 R3, RZ, RZ, R15 ;  /* 0x000000ffff037224 */ /* 0x000fd200078e000f */
        /* <DEDUP_REMOVED lines=9> */
.L_x_362:
[----:B------:R-:W-:Y:S05]  /*0660*/  BSYNC.RECONVERGENT B2 ;  /* 0x0000000000027941 */ /* 0x000fea0003800200 */
.L_x_361:
        /* <DEDUP_REMOVED lines=25> */
.L_x_364:
[----:B------:R-:W-:Y:S05]  /*0800*/  BSYNC.RECONVERGENT B2 ;  /* 0x0000000000027941 */ /* 0x000fea0003800200 */
.L_x_363:
        /* <DEDUP_REMOVED lines=21> */
.L_x_366:
[----:B------:R-:W-:Y:S05]  /*0960*/  BSYNC.RECONVERGENT B2 ;  /* 0x0000000000027941 */ /* 0x000fea0003800200 */
.L_x_365:
        /* <DEDUP_REMOVED lines=21> */
.L_x_368:
[----:B------:R-:W-:Y:S05]  /*0ac0*/  BSYNC.RECONVERGENT B2 ;  /* 0x0000000000027941 */ /* 0x000fea0003800200 */
.L_x_367:
[----:B------:R-:W-:-:S05]  /*0ad0*/  VIADD R19, R19, 0x400 ;  /* 0x0000040013137836 */ /* 0x000fca0000000000 */
[----:B------:R-:W-:-:S13]  /*0ae0*/  ISETP.GE.AND P0, PT, R19, UR5, PT ;  /* 0x0000000513007c0c */ /* 0x000fda000bf06270 */
[----:B------:R-:W-:Y:S05]  /*0af0*/  @!P0 BRA `(.L_x_369) ;  /* 0xfffffff800708947 */ /* 0x000fea000383ffff */
.L_x_355:
[----:B------:R-:W-:Y:S05]  /*0b00*/  BSYNC.RECONVERGENT B1 ;  /* 0x0000000000017941 */ /* 0x000fea0003800200 */
.L_x_354:
        /* <DEDUP_REMOVED lines=35> */
.L_x_372:
[----:B------:R-:W-:Y:S05]  /*0d40*/  BSYNC.RECONVERGENT B1 ;  /* 0x0000000000017941 */ /* 0x000fea0003800200 */
.L_x_371:
        /* <DEDUP_REMOVED lines=31> */
.L_x_374:
[----:B------:R-:W-:Y:S05]  /*0f40*/  BSYNC.RECONVERGENT B1 ;  /* 0x0000000000017941 */ /* 0x000fea0003800200 */
.L_x_373:
        /* <DEDUP_REMOVED lines=31> */
.L_x_376:
[----:B------:R-:W-:Y:S05]  /*1140*/  BSYNC.RECONVERGENT B1 ;  /* 0x0000000000017941 */ /* 0x000fea0003800200 */
.L_x_375:
        /* <DEDUP_REMOVED lines=31> */
.L_x_378:
[----:B------:R-:W-:Y:S05]  /*1340*/  BSYNC.RECONVERGENT B1 ;  /* 0x0000000000017941 */ /* 0x000fea0003800200 */
.L_x_377:
[----:B------:R-:W-:Y:S01]  /*1350*/  ISETP.GT.AND P0, PT, R9, 0xf, PT ;  /* 0x0000000f0900780c */ /* 0x000fe20003f04270 */
[----:B-1----:R1:W1:Y:S01]  /*1360*/  SHFL.DOWN PT, R6, R4, 0x10, 0x1f ;  /* 0x0a001f0004067f89 */ /* 0x00226200000e0000 */
[----:B------:R-:W-:Y:S01]  /*1370*/  BSSY.RECONVERGENT B1, `(.L_x_379) ;  /* 0x000001d000017945 */ /* 0x000fe20003800200 */
[----:B0-----:R-:W-:Y:S01]  /*1380*/  MOV R14, R8 ;  /* 0x00000008000e7202 */ /* 0x001fe20000000f00 */
[----:B----4-:R-:W-:Y:S01]  /*1390*/  IMAD.MOV.U32 R15, RZ, RZ, R10 ;  /* 0x000000ffff0f7224 */ /* 0x010fe200078e000a */
[----:B--2---:R0:W2:Y:S01]  /*13a0*/  SHFL.DOWN PT, R7, R5, 0x10, 0x1f ;  /* 0x0a001f0005077f89 */ /* 0x0040a200000e0000 */
[----:B------:R-:W-:Y:S02]  /*13b0*/  IMAD.MOV.U32 R2, RZ, RZ, R4 ;  /* 0x000000ffff027224 */ /* 0x000fe400078e0004 */
[----:B------:R-:W-:Y:S01]  /*13c0*/  IMAD.MOV.U32 R3, RZ, RZ, R5 ;  /* 0x000000ffff037224 */ /* 0x000fe200078e0005 */
[----:B------:R0:W4:Y:S04]  /*13d0*/  SHFL.DOWN PT, R11, R8, 0x10, 0x1f ;  /* 0x0a001f00080b7f89 */ /* 0x00012800000e0000 */
        /* <DEDUP_REMOVED lines=22> */
.L_x_380:
[----:B------:R-:W-:Y:S05]  /*1540*/  BSYNC.RECONVERGENT B1 ;  /* 0x0000000000017941 */ /* 0x000fea0003800200 */
.L_x_379:
        /* <DEDUP_REMOVED lines=11> */
.L_x_382:
[----:B------:R-:W-:Y:S05]  /*1600*/  BSYNC.RECONVERGENT B1 ;  /* 0x0000000000017941 */ /* 0x000fea0003800200 */
.L_x_381:
        /* <DEDUP_REMOVED lines=31> */
.L_x_385:
[----:B------:R-:W-:Y:S05]  /*1800*/  BSYNC.RECONVERGENT B1 ;  /* 0x0000000000017941 */ /* 0x000fea0003800200 */
.L_x_384:
        /* <DEDUP_REMOVED lines=10> */
[----:B------:R-:W-:Y:S01]  /*18b0*/  MOV R15, R26 ;  /* 0x0000001a000f7202 */ /* 0x000fe20000000f00 */
[----:B------:R-:W-:Y:S02]  /*18c0*/  IMAD.MOV.U32 R29, RZ, RZ, R27 ;  /* 0x000000ffff1d7224 */ /* 0x000fe400078e001b */
[----:B------:R-:W-:Y:S02]  /*18d0*/  IMAD.MOV.U32 R4, RZ, RZ, R24 ;  /* 0x000000ffff047224 */ /* 0x000fe400078e0018 */
[----:B------:R-:W-:-:S08]  /*18e0*/  IMAD.MOV.U32 R5, RZ, RZ, R25 ;  /* 0x000000ffff057224 */ /* 0x000fd000078e0019 */
        /* <DEDUP_REMOVED lines=9> */
.L_x_387:
[----:B------:R-:W-:Y:S05]  /*1980*/  BSYNC.RECONVERGENT B1 ;  /* 0x0000000000017941 */ /* 0x000fea0003800200 */
.L_x_386:
        /* <DEDUP_REMOVED lines=21> */
.L_x_389:
[----:B------:R-:W-:Y:S05]  /*1ae0*/  BSYNC.RECONVERGENT B1 ;  /* 0x0000000000017941 */ /* 0x000fea0003800200 */
.L_x_388:
        /* <DEDUP_REMOVED lines=23> */
.L_x_391:
[----:B------:R-:W-:Y:S05]  /*1c60*/  BSYNC.RECONVERGENT B1 ;  /* 0x0000000000017941 */ /* 0x000fea0003800200 */
.L_x_390:
        /* <DEDUP_REMOVED lines=21> */
.L_x_393:
[----:B------:R-:W-:Y:S05]  /*1dc0*/  BSYNC.RECONVERGENT B1 ;  /* 0x0000000000017941 */ /* 0x000fea0003800200 */
.L_x_392:
        /* <DEDUP_REMOVED lines=21> */
.L_x_395:
[----:B------:R-:W-:Y:S05]  /*1f20*/  BSYNC.RECONVERGENT B1 ;  /* 0x0000000000017941 */ /* 0x000fea0003800200 */
.L_x_394:
        /* <DEDUP_REMOVED lines=21> */
.L_x_370:
        /* <DEDUP_REMOVED lines=19> */
[----:B0-----:R-:W-:Y:S01]  /*21b0*/  MOV R16, R9 ;  /* 0x0000000900107202 */ /* 0x001fe20000000f00 */
[----:B--2---:R-:W-:Y:S02]  /*21c0*/  IMAD.MOV.U32 R18, RZ, RZ, R11 ;  /* 0x000000ffff127224 */ /* 0x004fe400078e000b */
[----:B------:R-:W-:Y:S02]  /*21d0*/  IMAD.MOV.U32 R2, RZ, RZ, R6 ;  /* 0x000000ffff027224 */ /* 0x000fe400078e0006 */
[----:B------:R-:W-:-:S08]  /*21e0*/  IMAD.MOV.U32 R3, RZ, RZ, R7 ;  /* 0x000000ffff037224 */ /* 0x000fd000078e0007 */
        /* <DEDUP_REMOVED lines=15> */
.L_x_397:
[----:B------:R-:W-:Y:S05]  /*22e0*/  BSYNC.RECONVERGENT B1 ;  /* 0x0000000000017941 */ /* 0x000fea0003800200 */
.L_x_396:
        /* <DEDUP_REMOVED lines=32> */
.L_x_399:
[----:B------:R-:W-:Y:S05]  /*24f0*/  BSYNC.RECONVERGENT B1 ;  /* 0x0000000000017941 */ /* 0x000fea0003800200 */
.L_x_398:
[----:B-1----:R-:W-:Y:S01]  /*2500*/  VIADD R2, R4, 0x4 ;  /* 0x0000000404027836 */ /* 0x002fe20000000000 */
[----:B---3--:R1:W3:Y:S01]  /*2510*/  SHFL.DOWN PT, R8, R6, 0x4, R5 ;  /* 0x0880000006087989 */ /* 0x0082e200000e0005 */
[----:B------:R-:W-:Y:S01]  /*2520*/  BSSY.RECONVERGENT B1, `(.L_x_400) ;  /* 0x000001e000017945 */ /* 0x000fe20003800200 */
[----:B------:R-:W-:Y:S01]  /*2530*/  IMAD.MOV.U32 R14, RZ, RZ, R10 ;  /* 0x000000ffff0e7224 */ /* 0x000fe200078e000a */
[----:B------:R-:W-:Y:S01]  /*2540*/  MOV R3, R7 ;  /* 0x0000000700037202 */ /* 0x000fe20000000f00 */
[----:B0-----:R1:W0:Y:S01]  /*2550*/  SHFL.DOWN PT, R9, R7, 0x4, R5 ;  /* 0x0880000007097989 */ /* 0x00122200000e0005 */
[----:B------:R-:W-:Y:S01]  /*2560*/  ISETP.GT.AND P0, PT, R2, R5, PT ;  /* 0x000000050200720c */ /* 0x000fe20003f04270 */
[----:B------:R-:W-:Y:S02]  /*2570*/  IMAD.MOV.U32 R16, RZ, RZ, R12 ;  /* 0x000000ffff107224 */ /* 0x000fe400078e000c */
[----:B--2---:R1:W2:Y:S01]  /*2580*/  SHFL.DOWN PT, R11, R10, 0x4, R5 ;  /* 0x088000000a0b7989 */ /* 0x0042a200000e0005 */
[----:B------:R-:W-:-:S03]  /*2590*/  IMAD.MOV.U32 R2, RZ, RZ, R6 ;  /* 0x000000ffff027224 */ /* 0x000fc600078e0006 */
[----:B----4-:R1:W4:Y:S06]  /*25a0*/  SHFL.DOWN PT, R13, R12, 0x4, R5 ;  /* 0x088000000c0d7989 */ /* 0x01032c00000e0005 */
        /* <DEDUP_REMOVED lines=21> */
.L_x_401:
[----:B------:R-:W-:Y:S05]  /*2700*/  BSYNC.RECONVERGENT B1 ;  /* 0x0000000000017941 */ /* 0x000fea0003800200 */
.L_x_400:
        /* <DEDUP_REMOVED lines=32> */
.L_x_403:
[----:B------:R-:W-:Y:S05]  /*2910*/  BSYNC.RECONVERGENT B1 ;  /* 0x0000000000017941 */ /* 0x000fea0003800200 */
.L_x_402:
[----:B-1----:R-:W-:Y:S01]  /*2920*/  VIADD R2, R4, 0x10 ;  /* 0x0000001004027836 */ /* 0x002fe20000000000 */
[----:B---3--:R1:W3:Y:S01]  /*2930*/  SHFL.DOWN PT, R8, R6, 0x10, R5 ;  /* 0x0a00000006087989 */ /* 0x0082e200000e0005 */
[----:B------:R-:W-:Y:S01]  /*2940*/  BSSY.RECONVERGENT B1, `(.L_x_404) ;  /* 0x000001e000017945 */ /* 0x000fe20003800200 */
[----:B------:R-:W-:Y:S02]  /*2950*/  IMAD.MOV.U32 R14, RZ, RZ, R10 ;  /* 0x000000ffff0e7224 */ /* 0x000fe400078e000a */
[----:B------:R-:W-:Y:S01]  /*2960*/  ISETP.GT.AND P0, PT, R2, R5, PT ;  /* 0x000000050200720c */ /* 0x000fe20003f04270 */
[----:B0-----:R1:W0:Y:S01]  /*2970*/  SHFL.DOWN PT, R9, R7, 0x10, R5 ;  /* 0x0a00000007097989 */ /* 0x00122200000e0005 */
[----:B------:R-:W-:Y:S01]  /*2980*/  IMAD.MOV.U32 R15, RZ, RZ, R12 ;  /* 0x000000ffff0f7224 */ /* 0x000fe200078e000c */
[----:B------:R-:W-:Y:S01]  /*2990*/  MOV R2, R6 ;  /* 0x0000000600027202 */ /* 0x000fe20000000f00 */
[----:B------:R-:W-:Y:S01]  /*29a0*/  IMAD.MOV.U32 R3, RZ, RZ, R7 ;  /* 0x000000ffff037224 */ /* 0x000fe200078e0007 */
[----:B--2---:R1:W2:Y:S04]  /*29b0*/  SHFL.DOWN PT, R11, R10, 0x10, R5 ;  /* 0x0a0000000a0b7989 */ /* 0x0042a800000e0005 */
        /* <DEDUP_REMOVED lines=22> */
.L_x_405:
[----:B------:R-:W-:Y:S05]  /*2b20*/  BSYNC.RECONVERGENT B1 ;  /* 0x0000000000017941 */ /* 0x000fea0003800200 */
.L_x_404:
        /* <DEDUP_REMOVED lines=11> */
.L_x_407:
[----:B------:R-:W-:Y:S05]  /*2be0*/  BSYNC.RECONVERGENT B1 ;  /* 0x0000000000017941 */ /* 0x000fea0003800200 */
.L_x_406:
        /* <DEDUP_REMOVED lines=35> */
.L_x_409:
[----:B------:R-:W-:Y:S05]  /*2e20*/  BSYNC.RECONVERGENT B1 ;  /* 0x0000000000017941 */ /* 0x000fea0003800200 */
.L_x_408:
[----:B------:R-:W-:Y:S01]  /*2e30*/  UISETP.GE.AND UP0, UPT, UR8, 0x41, UPT ;  /* 0x000000410800788c */ /* 0x000fe2000bf06270 */
[----:B0-----:R-:W-:Y:S01]  /*2e40*/  IMAD.MOV.U32 R9, RZ, RZ, R11 ;  /* 0x000000ffff097224 */ /* 0x001fe200078e000b */
[----:B------:R-:W-:Y:S01]  /*2e50*/  MOV R2, R4 ;  /* 0x0000000400027202 */ /* 0x000fe20000000f00 */
[----:B------:R-:W-:Y:S02]  /*2e60*/  IMAD.MOV.U32 R0, RZ, RZ, R8 ;  /* 0x000000ffff007224 */ /* 0x000fe400078e0008 */
[----:B------:R-:W-:-:S04]  /*2e70*/  IMAD.MOV.U32 R3, RZ, RZ, R5 ;  /* 0x000000ffff037224 */ /* 0x000fc800078e0005 */
        /* <DEDUP_REMOVED lines=27> */
.L_x_411:
[----:B------:R-:W-:Y:S05]  /*3030*/  BSYNC.RECONVERGENT B1 ;  /* 0x0000000000017941 */ /* 0x000fea0003800200 */
.L_x_410:
        /* <DEDUP_REMOVED lines=32> */
.L_x_413:
[----:B------:R-:W-:Y:S05]  /*3240*/  BSYNC.RECONVERGENT B1 ;  /* 0x0000000000017941 */ /* 0x000fea0003800200 */
.L_x_412:
[----:B------:R-:W-:Y:S01]  /*3250*/  UISETP.GE.AND UP0, UPT, UR8, 0x81, UPT ;  /* 0x000000810800788c */ /* 0x000fe2000bf06270 */
[----:B------:R-:W-:Y:S01]  /*3260*/  IMAD.MOV.U32 R9, RZ, RZ, R11 ;  /* 0x000000ffff097224 */ /* 0x000fe200078e000b */
        /* <DEDUP_REMOVED lines=30> */
.L_x_415:
[----:B------:R-:W-:Y:S05]  /*3450*/  BSYNC.RECONVERGENT B1 ;  /* 0x0000000000017941 */ /* 0x000fea0003800200 */
.L_x_414:
        /* <DEDUP_REMOVED lines=32> */
.L_x_417:
[----:B------:R-:W-:Y:S05]  /*3660*/  BSYNC.RECONVERGENT B1 ;  /* 0x0000000000017941 */ /* 0x000fea0003800200 */
.L_x_416:
        /* <DEDUP_REMOVED lines=13> */
[----:B------:R-:W-:Y:S01]  /*3740*/  MOV R6, R2 ;  /* 0x0000000200067202 */ /* 0x000fe20000000f00 */
[----:B------:R-:W-:Y:S02]  /*3750*/  IMAD.MOV.U32 R7, RZ, RZ, R3 ;  /* 0x000000ffff077224 */ /* 0x000fe400078e0003 */
[----:B-1----:R-:W-:Y:S02]  /*3760*/  IMAD.MOV.U32 R9, RZ, RZ, R12 ;  /* 0x000000ffff097224 */ /* 0x002fe400078e000c */
        /* <DEDUP_REMOVED lines=16> */
.L_x_419:
[----:B------:R-:W-:Y:S05]  /*3870*/  BSYNC.RECONVERGENT B1 ;  /* 0x0000000000017941 */ /* 0x000fea0003800200 */
.L_x_418:
        /* <DEDUP_REMOVED lines=32> */
.L_x_351:
        /* <DEDUP_REMOVED lines=34> */
[----:B------:R-:W-:-:S04]  /*3ca0*/  IMAD.MOV.U32 R15, RZ, RZ, 0x500 ;  /* 0x00000500ff0f7424 */ /* 0x000fc800078e00ff */
        /* <DEDUP_REMOVED lines=8> */
[----:B------:R-:W-:Y:S02]  /*3d30*/  @P2 MOV R9, R13 ;  /* 0x0000000d00092202 */ /* 0x000fe40000000f00 */
[----:B------:R-:W-:-:S04]  /*3d40*/  @P2 SEL R7, R11, R7, P0 ;  /* 0x000000070b072207 */ /* 0x000fc80000000000 */
        /* <DEDUP_REMOVED lines=10> */
[----:B------:R-:W-:Y:S06]  /*3df0*/  BRA.U !UP0, `(.L_x_420) ;  /* 0x0000000508287547 */ /* 0x000fec000b800000 */
[----:B------:R-:W-:Y:S01]  /*3e00*/  IMAD.MOV.U32 R25, RZ, RZ, R2 ;  /* 0x000000ffff197224 */ /* 0x000fe200078e0002 */
[----:B------:R-:W0:Y:S01]  /*3e10*/  LDCU UR4, c[0x0][0x390] ;  /* 0x00007200ff0477ac */ /* 0x000e220008000800 */
[----:B------:R-:W-:Y:S02]  /*3e20*/  IMAD.MOV.U32 R24, RZ, RZ, R3 ;  /* 0x000000ffff187224 */ /* 0x000fe400078e0003 */
[----:B------:R-:W-:-:S07]  /*3e30*/  IMAD.MOV.U32 R27, RZ, RZ, 0x500 ;  /* 0x00000500ff1b7424 */ /* 0x000fce00078e00ff */
.L_x_421:
[----:B------:R-:W1:Y:S01]  /*3e40*/  LDC.64 R22, c[0x0][0x380] ;  /* 0x0000e000ff167b82 */ /* 0x000e620000000a00 */
[----:B------:R-:W-:-:S04]  /*3e50*/  IMAD.IADD R3, R0, 0x1, R27 ;  /* 0x0000000100037824 */ /* 0x000fc800078e021b */
[----:B-1----:R-:W-:-:S05]  /*3e60*/  IMAD.WIDE.U32 R22, R3, 0x10, R22 ;  /* 0x0000001003167825 */ /* 0x002fca00078e0016 */
        /* <DEDUP_REMOVED lines=14> */
[----:B------:R-:W-:Y:S02]  /*3f50*/  @P2 FSEL R29, R5, R21, P0 ;  /* 0x00000015051d2208 */ /* 0x000fe40000000000 */
[----:B------:R-:W2:Y:S01]  /*3f60*/  LDG.E.64.CONSTANT R4, desc[UR6][R22.64+0x4000] ;  /* 0x0040000616047981 */ /* 0x000ea2000c1e9b00 */
[----:B------:R-:W-:Y:S02]  /*3f70*/  @P2 IMAD.MOV.U32 R20, RZ, RZ, R26 ;  /* 0x000000ffff142224 */ /* 0x000fe400078e001a */
[----:B------:R-:W-:-:S06]  /*3f80*/  @P2 IMAD.MOV.U32 R21, RZ, RZ, R29 ;  /* 0x000000ffff152224 */ /* 0x000fcc00078e001d */
        /* <DEDUP_REMOVED lines=32> */
[----:B------:R-:W-:-:S05]  /*4190*/  VIADD R7, R27, 0xa00 ;  /* 0x00000a001b077836 */ /* 0x000fca0000000000 */
[----:B0-----:R-:W-:Y:S01]  /*41a0*/  ISETP.GT.AND P1, PT, R7, UR4, PT ;  /* 0x0000000407007c0c */ /* 0x001fe2000bf24270 */
[----:B------:R-:W-:-:S04]  /*41b0*/  VIADD R15, R27, 0x500 ;  /* 0x000005001b0f7836 */ /* 0x000fc80000000000 */
[----:B------:R-:W-:Y:S01]  /*41c0*/  IMAD.MOV.U32 R27, RZ, RZ, R15 ;  /* 0x000000ffff1b7224 */ /* 0x000fe200078e000f */
        /* <DEDUP_REMOVED lines=11> */
[----:B------:R-:W-:Y:S01]  /*4280*/  IMAD.MOV.U32 R24, RZ, RZ, R3 ;  /* 0x000000ffff187224 */ /* 0x000fe200078e0003 */
[----:B------:R-:W-:Y:S06]  /*4290*/  @!P1 BRA `(.L_x_421) ;  /* 0xfffffff800e89947 */ /* 0x000fec000383ffff */
.L_x_420:
[----:B------:R-:W-:-:S13]  /*42a0*/  ISETP.GE.AND P0, PT, R15, UR4, PT ;  /* 0x000000040f007c0c */ /* 0x000fda000bf06270 */
        /* <DEDUP_REMOVED lines=12> */
[----:B------:R-:W0:Y:S01]  /*4370*/  LDC.64 R6, c[0x0][0x380] ;  /* 0x0000e000ff067b82 */ /* 0x000e220000000a00 */
[----:B------:R-:W-:Y:S01]  /*4380*/  LEA.HI R8, R20, 0x1, RZ, 0x18 ;  /* 0x0000000114087811 */ /* 0x000fe200078fc0ff */
[----:B------:R-:W-:Y:S01]  /*4390*/  IMAD.IADD R21, R0, 0x1, R15 ;  /* 0x0000000100157824 */ /* 0x000fe200078e020f */
[----:B------:R-:W-:Y:S02]  /*43a0*/  MOV R12, R0 ;  /* 0x00000000000c7202 */ /* 0x000fe40000000f00 */
[----:B------:R-:W-:-:S05]  /*43b0*/  LOP3.LUT R8, R8, 0x3, RZ, 0xc0, !PT ;  /* 0x0000000308087812 */ /* 0x000fca00078ec0ff */
[----:B------:R-:W-:-:S07]  /*43c0*/  IMAD.MOV R14, RZ, RZ, -R8 ;  /* 0x000000ffff0e7224 */ /* 0x000fce00078e0a08 */
.L_x_428:
[----:B0-----:R-:W-:-:S05]  /*43d0*/  IMAD.WIDE.U32 R18, R21, 0x10, R6 ;  /* 0x0000001015127825 */ /* 0x001fca00078e0006 */
[----:B------:R-:W2:Y:S04]  /*43e0*/  LDG.E.64.CONSTANT R8, desc[UR6][R18.64] ;  /* 0x0000000612087981 */ /* 0x000ea8000c1e9b00 */
[----:B------:R-:W3:Y:S01]  /*43f0*/  LDG.E.64.CONSTANT R10, desc[UR6][R18.64+0x8] ;  /* 0x00000806120a7981 */ /* 0x000ee2000c1e9b00 */
[----:B------:R-:W-:Y:S01]  /*4400*/  VIADD R14, R14, 0x1 ;  /* 0x000000010e0e7836 */ /* 0x000fe20000000000 */
[----:B------:R-:W-:Y:S01]  /*4410*/  BSSY.RECONVERGENT B3, `(.L_x_426) ;  /* 0x000001a000037945 */ /* 0x000fe20003800200 */
[----:B------:R-:W-:Y:S02]  /*4420*/  IMAD.MOV.U32 R23, RZ, RZ, R2 ;  /* 0x000000ffff177224 */ /* 0x000fe400078e0002 */
        /* <DEDUP_REMOVED lines=24> */
.L_x_427:
[----:B------:R-:W-:Y:S05]  /*45b0*/  BSYNC.RECONVERGENT B3 ;  /* 0x0000000000037941 */ /* 0x000fea0003800200 */
.L_x_426:
[----:B------:R-:W-:Y:S02]  /*45c0*/  VIADD R12, R12, 0x100 ;  /* 0x000001000c0c7836 */ /* 0x000fe40000000000 */
[----:B------:R-:W-:Y:S01]  /*45d0*/  VIADD R21, R21, 0x100 ;  /* 0x0000010015157836 */ /* 0x000fe20000000000 */
[----:B------:R-:W-:Y:S06]  /*45e0*/  @P2 BRA `(.L_x_428) ;  /* 0xfffffffc00782947 */ /* 0x000fec000383ffff */
.L_x_425:
[----:B------:R-:W-:Y:S05]  /*45f0*/  BSYNC.RECONVERGENT B2 ;  /* 0x0000000000027941 */ /* 0x000fea0003800200 */
.L_x_424:
[----:B------:R-:W-:-:S13]  /*4600*/  ISETP.GE.U32.AND P0, PT, R20, 0x300, PT ;  /* 0x000003001400780c */ /* 0x000fda0003f06070 */
[----:B------:R-:W-:Y:S05]  /*4610*/  @!P0 BRA `(.L_x_423) ;  /* 0x0000000400c88947 */ /* 0x000fea0003800000 */
[----:B------:R-:W0:Y:S01]  /*4620*/  LDCU.64 UR8, c[0x0][0x380] ;  /* 0x00007000ff0877ac */ /* 0x000e220008000a00 */
[----:B------:R-:W1:Y:S01]  /*4630*/  LDC.64 R10, c[0x0][0x380] ;  /* 0x0000e000ff0a7b82 */ /* 0x000e620000000a00 */
[C---:B------:R-:W-:Y:S01]  /*4640*/  IADD3 R17, P0, PT, R12.reuse, R15, RZ ;  /* 0x0000000f0c117210 */ /* 0x040fe20007f1e0ff */
[----:B------:R-:W-:-:S04]  /*4650*/  IMAD.IADD R15, R12, 0x1, R15 ;  /* 0x000000010c0f7824 */ /* 0x000fc800078e020f */
[----:B------:R-:W-:Y:S01]  /*4660*/  IMAD.X R6, RZ, RZ, RZ, P0 ;  /* 0x000000ffff067224 */ /* 0x000fe200000e06ff */
[----:B0-----:R-:W-:-:S04]  /*4670*/  LEA R14, P1, R17, UR8, 0x4 ;  /* 0x00000008110e7c11 */ /* 0x001fc8000f8220ff */
[----:B------:R-:W-:Y:S02]  /*4680*/  IADD3 R14, P0, PT, R14, 0x3008, RZ ;  /* 0x000030080e0e7810 */ /* 0x000fe40007f1e0ff */
[----:B------:R-:W-:-:S05]  /*4690*/  LEA.HI.X R17, R17, UR9, R6, 0x4, P1 ;  /* 0x0000000911117c11 */ /* 0x000fca00088f2406 */
[----:B------:R-:W-:-:S07]  /*46a0*/  IMAD.X R17, RZ, RZ, R17, P0 ;  /* 0x000000ffff117224 */ /* 0x000fce00000e0611 */
.L_x_437:
[----:B-1----:R-:W-:-:S05]  /*46b0*/  IMAD.WIDE.U32 R8, R15, 0x10, R10 ;  /* 0x000000100f087825 */ /* 0x002fca00078e000a */
[----:B------:R-:W2:Y:S04]  /*46c0*/  LDG.E.64.CONSTANT R22, desc[UR6][R8.64] ;  /* 0x0000000608167981 */ /* 0x000ea8000c1e9b00 */
[----:B------:R0:W3:Y:S02]  /*46d0*/  LDG.E.64.CONSTANT R6, desc[UR6][R8.64+0x8] ;  /* 0x0000080608067981 */ /* 0x0000e4000c1e9b00 */
[----:B0-----:R-:W-:Y:S02]  /*46e0*/  IMAD.MOV.U32 R8, RZ, RZ, R14 ;  /* 0x000000ffff087224 */ /* 0x001fe400078e000e */
[----:B------:R-:W-:-:S05]  /*46f0*/  IMAD.MOV.U32 R9, RZ, RZ, R17 ;  /* 0x000000ffff097224 */ /* 0x000fca00078e0011 */
[----:B------:R0:W5:Y:S04]  /*4700*/  LDG.E.64.CONSTANT R20, desc[UR6][R8.64+-0x2008] ;  /* 0xffdff80608147981 */ /* 0x000168000c1e9b00 */
[----:B------:R0:W5:Y:S01]  /*4710*/  LDG.E.64.CONSTANT R18, desc[UR6][R8.64+-0x2000] ;  /* 0xffe0000608127981 */ /* 0x000162000c1e9b00 */
[----:B------:R-:W-:Y:S01]  /*4720*/  BSSY.RECONVERGENT B2, `(.L_x_429) ;  /* 0x0000015000027945 */ /* 0x000fe20003800200 */
[----:B--2---:R-:W-:Y:S01]  /*4730*/  DSETP.GEU.AND P0, PT, |R4|, |R22|, PT ;  /* 0x400000160400722a */ /* 0x004fe20003f0e200 */
[----:B------:R-:W-:Y:S02]  /*4740*/  IMAD.MOV.U32 R16, RZ, RZ, R22 ;  /* 0x000000ffff107224 */ /* 0x000fe400078e0016 */
[----:B------:R-:W-:Y:S01]  /*4750*/  IMAD.MOV.U32 R17, RZ, RZ, R23 ;  /* 0x000000ffff117224 */ /* 0x000fe200078e0017 */
[----:B---3--:R-:W-:Y:S01]  /*4760*/  MOV R29, R7 ;  /* 0x00000007001d7202 */ /* 0x008fe20000000f00 */
[----:B------:R-:W-:-:S09]  /*4770*/  IMAD.MOV.U32 R27, RZ, RZ, R6 ;  /* 0x000000ffff1b7224 */ /* 0x000fd200078e0006 */
        /* <DEDUP_REMOVED lines=15> */
.L_x_430:
[----:B------:R-:W-:Y:S05]  /*4870*/  BSYNC.RECONVERGENT B2 ;  /* 0x0000000000027941 */ /* 0x000fea0003800200 */
.L_x_429:
[----:B------:R0:W5:Y:S04]  /*4880*/  LDG.E.64.CONSTANT R6, desc[UR6][R8.64+-0x1008] ;  /* 0xffeff80608067981 */ /* 0x000168000c1e9b00 */
[----:B------:R0:W5:Y:S02]  /*4890*/  LDG.E.64.CONSTANT R4, desc[UR6][R8.64+-0x1000] ;  /* 0xfff0000608047981 */ /* 0x000164000c1e9b00 */
[----:B-----5:R-:W-:Y:S01]  /*48a0*/  DSETP.GEU.AND P0, PT, |R16|, |R20|, PT ;  /* 0x400000141000722a */ /* 0x020fe20003f0e200 */
[----:B------:R-:W-:Y:S01]  /*48b0*/  BSSY.RECONVERGENT B2, `(.L_x_431) ;  /* 0x0000014000027945 */ /* 0x000fe20003800200 */
[----:B------:R-:W-:Y:S02]  /*48c0*/  IMAD.MOV.U32 R2, RZ, RZ, R20 ;  /* 0x000000ffff027224 */ /* 0x000fe400078e0014 */
[----:B------:R-:W-:-:S02]  /*48d0*/  IMAD.MOV.U32 R3, RZ, RZ, R21 ;  /* 0x000000ffff037224 */ /* 0x000fc400078e0015 */
        /* <DEDUP_REMOVED lines=17> */
.L_x_432:
[----:B------:R-:W-:Y:S05]  /*49f0*/  BSYNC.RECONVERGENT B2 ;  /* 0x0000000000027941 */ /* 0x000fea0003800200 */
.L_x_431:
[----:B------:R0:W5:Y:S04]  /*4a00*/  LDG.E.64.CONSTANT R16, desc[UR6][R8.64+-0x8] ;  /* 0xfffff80608107981 */ /* 0x000168000c1e9b00 */
[----:B------:R0:W5:Y:S01]  /*4a10*/  LDG.E.64.CONSTANT R18, desc[UR6][R8.64] ;  /* 0x0000000608127981 */ /* 0x000162000c1e9b00 */
[----:B------:R-:W-:Y:S01]  /*4a20*/  DSETP.GEU.AND P0, PT, |R2|, |R6|, PT ;  /* 0x400000060200722a */ /* 0x000fe20003f0e200 */
[----:B------:R-:W-:Y:S01]  /*4a30*/  BSSY.RECONVERGENT B2, `(.L_x_433) ;  /* 0x0000014000027945 */ /* 0x000fe20003800200 */
[----:B------:R-:W-:Y:S02]  /*4a40*/  IMAD.MOV.U32 R20, RZ, RZ, R6 ;  /* 0x000000ffff147224 */ /* 0x000fe400078e0006 */
[----:B------:R-:W-:Y:S02]  /*4a50*/  IMAD.MOV.U32 R21, RZ, RZ, R7 ;  /* 0x000000ffff157224 */ /* 0x000fe400078e0007 */
[----:B------:R-:W-:-:S02]  /*4a60*/  IMAD.MOV.U32 R29, RZ, RZ, R4 ;  /* 0x000000ffff1d7224 */ /* 0x000fc400078e0004 */
        /* <DEDUP_REMOVED lines=16> */
.L_x_434:
[----:B------:R-:W-:Y:S05]  /*4b70*/  BSYNC.RECONVERGENT B2 ;  /* 0x0000000000027941 */ /* 0x000fea0003800200 */
.L_x_433:
[----:B-----5:R-:W-:Y:S01]  /*4b80*/  DSETP.GEU.AND P0, PT, |R20|, |R16|, PT ;  /* 0x400000101400722a */ /* 0x020fe20003f0e200 */
[----:B------:R-:W-:Y:S01]  /*4b90*/  BSSY.RECONVERGENT B2, `(.L_x_435) ;  /* 0x0000014000027945 */ /* 0x000fe20003800200 */
[----:B------:R-:W-:Y:S02]  /*4ba0*/  IMAD.MOV.U32 R4, RZ, RZ, R16 ;  /* 0x000000ffff047224 */ /* 0x000fe400078e0010 */
[----:B------:R-:W-:Y:S02]  /*4bb0*/  IMAD.MOV.U32 R5, RZ, RZ, R17 ;  /* 0x000000ffff057224 */ /* 0x000fe400078e0011 */
[----:B------:R-:W-:Y:S02]  /*4bc0*/  IMAD.MOV.U32 R2, RZ, RZ, R18 ;  /* 0x000000ffff027224 */ /* 0x000fe400078e0012 */
[----:B------:R-:W-:-:S06]  /*4bd0*/  IMAD.MOV.U32 R3, RZ, RZ, R19 ;  /* 0x000000ffff037224 */ /* 0x000fcc00078e0013 */
        /* <DEDUP_REMOVED lines=15> */
.L_x_436:
[----:B------:R-:W-:Y:S05]  /*4cd0*/  BSYNC.RECONVERGENT B2 ;  /* 0x0000000000027941 */ /* 0x000fea0003800200 */
.L_x_435:
[----:B------:R-:W-:Y:S01]  /*4ce0*/  VIADD R12, R12, 0x400 ;  /* 0x000004000c0c7836 */ /* 0x000fe20000000000 */
[----:B------:R-:W-:Y:S01]  /*4cf0*/  IADD3 R14, P1, PT, R8, 0x4000, RZ ;  /* 0x00004000080e7810 */ /* 0x000fe20007f3e0ff */
[----:B------:R-:W-:-:S03]  /*4d00*/  VIADD R15, R15, 0x400 ;  /* 0x000004000f0f7836 */ /* 0x000fc60000000000 */
[----:B------:R-:W-:Y:S01]  /*4d10*/  ISETP.GE.AND P0, PT, R12, R13, PT ;  /* 0x0000000d0c00720c */ /* 0x000fe20003f06270 */
[----:B------:R-:W-:-:S12]  /*4d20*/  IMAD.X R17, RZ, RZ, R9, P1 ;  /* 0x000000ffff117224 */ /* 0x000fd800008e0609 */
[----:B------:R-:W-:Y:S05]  /*4d30*/  @!P0 BRA `(.L_x_437) ;  /* 0xfffffff8005c8947 */ /* 0x000fea000383ffff */
.L_x_423:
[----:B------:R-:W-:Y:S05]  /*4d40*/  BSYNC.RECONVERGENT B1 ;  /* 0x0000000000017941 */ /* 0x000fea0003800200 */
.L_x_422:
        /* <DEDUP_REMOVED lines=32> */
.L_x_439:
[----:B------:R-:W-:Y:S05]  /*4f50*/  BSYNC.RECONVERGENT B1 ;  /* 0x0000000000017941 */ /* 0x000fea0003800200 */
.L_x_438:
        /* <DEDUP_REMOVED lines=12> */
[----:B---3--:R-:W-:Y:S01]  /*5020*/  IMAD.MOV.U32 R8, RZ, RZ, R14 ;  /* 0x000000ffff087224 */ /* 0x008fe200078e000e */
[----:B------:R-:W-:Y:S01]  /*5030*/  MOV R2, R4 ;  /* 0x0000000400027202 */ /* 0x000fe20000000f00 */
[----:B----4-:R-:W-:Y:S02]  /*5040*/  IMAD.MOV.U32 R9, RZ, RZ, R13 ;  /* 0x000000ffff097224 */ /* 0x010fe400078e000d */
        /* <DEDUP_REMOVED lines=16> */
.L_x_441:
[----:B------:R-:W-:Y:S05]  /*5150*/  BSYNC.RECONVERGENT B1 ;  /* 0x0000000000017941 */ /* 0x000fea0003800200 */
.L_x_440:
[----:B------:R-:W-:Y:S01]  /*5160*/  ISETP.GT.AND P0, PT, R10, 0x1b, PT ;  /* 0x0000001b0a00780c */ /* 0x000fe20003f04270 */
[----:B0-----:R0:W0:Y:S01]  /*5170*/  SHFL.DOWN PT, R6, R2, 0x4, 0x1f ;  /* 0x08801f0002067f89 */ /* 0x00102200000e0000 */
[----:B------:R-:W-:Y:S01]  /*5180*/  BSSY.RECONVERGENT B1, `(.L_x_442) ;  /* 0x000001d000017945 */ /* 0x000fe20003800200 */
[----:B------:R-:W-:Y:S02]  /*5190*/  IMAD.MOV.U32 R11, RZ, RZ, R8 ;  /* 0x000000ffff0b7224 */ /* 0x000fe400078e0008 */
[----:B------:R0:W0:Y:S01]  /*51a0*/  SHFL.DOWN PT, R7, R3, 0x4, 0x1f ;  /* 0x08801f0003077f89 */ /* 0x00002200000e0000 */
[----:B------:R-:W-:Y:S02]  /*51b0*/  IMAD.MOV.U32 R12, RZ, RZ, R9 ;  /* 0x000000ffff0c7224 */ /* 0x000fe400078e0009 */
[----:B-1----:R-:W-:Y:S01]  /*51c0*/  IMAD.MOV.U32 R4, RZ, RZ, R2 ;  /* 0x000000ffff047224 */ /* 0x002fe200078e0002 */
[----:B----4-:R1:W4:Y:S01]  /*51d0*/  SHFL.DOWN PT, R13, R8, 0x4, 0x1f ;  /* 0x08801f00080d7f89 */ /* 0x01032200000e0000 */
[----:B--2---:R-:W-:-:S03]  /*51e0*/  IMAD.MOV.U32 R5, RZ, RZ, R3 ;  /* 0x000000ffff057224 */ /* 0x004fc600078e0003 */
[----:B---3--:R1:W2:Y:S01]  /*51f0*/  SHFL.DOWN PT, R14, R9, 0x4, 0x1f ;  /* 0x08801f00090e7f89 */ /* 0x0082a200000e0000 */
[----:B------:R-:W-:Y:S05]  /*5200*/  @P0 BRA `(.L_x_443) ;  /* 0x0000000000500947 */ /* 0x000fea0003800000 */
[----:B0-----:R-:W-:Y:S01]  /*5210*/  DSETP.GEU.AND P0, PT, |R2|, |R6|, PT ;  /* 0x400000060200722a */ /* 0x001fe20003f0e200 */
[----:B----4-:R-:W-:Y:S02]  /*5220*/  IMAD.MOV.U32 R11, RZ, RZ, R13 ;  /* 0x000000ffff0b7224 */ /* 0x010fe400078e000d */
        /* <DEDUP_REMOVED lines=18> */
.L_x_443:
[----:B------:R-:W-:Y:S05]  /*5350*/  BSYNC.RECONVERGENT B1 ;  /* 0x0000000000017941 */ /* 0x000fea0003800200 */
.L_x_442:
[----:B------:R-:W-:Y:S01]  /*5360*/  ISETP.GT.AND P0, PT, R10, 0x17, PT ;  /* 0x000000170a00780c */ /* 0x000fe20003f04270 */
[----:B0-----:R0:W3:Y:S01]  /*5370*/  SHFL.DOWN PT, R2, R4, 0x8, 0x1f ;  /* 0x09001f0004027f89 */ /* 0x0010e200000e0000 */
[----:B------:R-:W-:Y:S01]  /*5380*/  BSSY.RECONVERGENT B1, `(.L_x_444) ;  /* 0x000001d000017945 */ /* 0x000fe20003800200 */
[----:B-1----:R-:W-:Y:S02]  /*5390*/  IMAD.MOV.U32 R8, RZ, RZ, R11 ;  /* 0x000000ffff087224 */ /* 0x002fe400078e000b */
[----:B------:R0:W1:Y:S01]  /*53a0*/  SHFL.DOWN PT, R3, R5, 0x8, 0x1f ;  /* 0x09001f0005037f89 */ /* 0x00006200000e0000 */
[----:B------:R-:W-:Y:S02]  /*53b0*/  IMAD.MOV.U32 R9, RZ, RZ, R12 ;  /* 0x000000ffff097224 */ /* 0x000fe400078e000c */
[----:B------:R-:W-:Y:S01]  /*53c0*/  IMAD.MOV.U32 R6, RZ, RZ, R4 ;  /* 0x000000ffff067224 */ /* 0x000fe200078e0004 */
[----:B--2---:R0:W2:Y:S01]  /*53d0*/  SHFL.DOWN PT, R14, R11, 0x8, 0x1f ;  /* 0x09001f000b0e7f89 */ /* 0x0040a200000e0000 */
[----:B------:R-:W-:-:S03]  /*53e0*/  IMAD.MOV.U32 R7, RZ, RZ, R5 ;  /* 0x000000ffff077224 */ /* 0x000fc600078e0005 */
[----:B----4-:R0:W4:Y:S01]  /*53f0*/  SHFL.DOWN PT, R13, R12, 0x8, 0x1f ;  /* 0x09001f000c0d7f89 */ /* 0x01012200000e0000 */
[----:B------:R-:W-:Y:S05]  /*5400*/  @P0 BRA `(.L_x_445) ;  /* 0x0000000000500947 */ /* 0x000fea0003800000 */
[----:B-1-3--:R-:W-:Y:S01]  /*5410*/  DSETP.GEU.AND P0, PT, |R4|, |R2|, PT ;  /* 0x400000020400722a */ /* 0x00afe20003f0e200 */
[----:B--2---:R-:W-:Y:S01]  /*5420*/  IMAD.MOV.U32 R8, RZ, RZ, R14 ;  /* 0x000000ffff087224 */ /* 0x004fe200078e000e */
        /* <DEDUP_REMOVED lines=18> */
.L_x_445:
[----:B------:R-:W-:Y:S05]  /*5550*/  BSYNC.RECONVERGENT B1 ;  /* 0x0000000000017941 */ /* 0x000fea0003800200 */
.L_x_444:
[----:B------:R-:W-:Y:S01]  /*5560*/  ISETP.GT.AND P0, PT, R10, 0xf, PT ;  /* 0x0000000f0a00780c */ /* 0x000fe20003f04270 */
[----:B0-----:R0:W0:Y:S01]  /*5570*/  SHFL.DOWN PT, R4, R6, 0x10, 0x1f ;  /* 0x0a001f0006047f89 */ /* 0x00102200000e0000 */
[----:B------:R-:W-:Y:S01]  /*5580*/  BSSY.RECONVERGENT B1, `(.L_x_446) ;  /* 0x000001d000017945 */ /* 0x000fe20003800200 */
[----:B--2---:R-:W-:Y:S02]  /*5590*/  IMAD.MOV.U32 R14, RZ, RZ, R8 ;  /* 0x000000ffff0e7224 */ /* 0x004fe400078e0008 */
[----:B------:R2:W0:Y:S01]  /*55a0*/  SHFL.DOWN PT, R5, R7, 0x10, 0x1f ;  /* 0x0a001f0007057f89 */ /* 0x00042200000e0000 */
[----:B------:R-:W-:Y:S02]  /*55b0*/  IMAD.MOV.U32 R15, RZ, RZ, R9 ;  /* 0x000000ffff0f7224 */ /* 0x000fe400078e0009 */
[----:B---3--:R-:W-:Y:S01]  /*55c0*/  IMAD.MOV.U32 R2, RZ, RZ, R6 ;  /* 0x000000ffff027224 */ /* 0x008fe200078e0006 */
[----:B------:R2:W3:Y:S01]  /*55d0*/  SHFL.DOWN PT, R11, R8, 0x10, 0x1f ;  /* 0x0a001f00080b7f89 */ /* 0x0004e200000e0000 */
[----:B-1----:R-:W-:-:S03]  /*55e0*/  IMAD.MOV.U32 R3, RZ, RZ, R7 ;  /* 0x000000ffff037224 */ /* 0x002fc600078e0007 */
[----:B------:R2:W1:Y:S01]  /*55f0*/  SHFL.DOWN PT, R12, R9, 0x10, 0x1f ;  /* 0x0a001f00090c7f89 */ /* 0x00046200000e0000 */
[----:B------:R-:W-:Y:S05]  /*5600*/  @P0 BRA `(.L_x_447) ;  /* 0x0000000000500947 */ /* 0x000fea0003800000 */
[----:B0-----:R-:W-:Y:S01]  /*5610*/  DSETP.GEU.AND P0, PT, |R6|, |R4|, PT ;  /* 0x400000040600722a */ /* 0x001fe20003f0e200 */
[----:B---3--:R-:W-:Y:S02]  /*5620*/  IMAD.MOV.U32 R14, RZ, RZ, R11 ;  /* 0x000000ffff0e7224 */ /* 0x008fe400078e000b */
[----:B-1----:R-:W-:Y:S02]  /*5630*/  IMAD.MOV.U32 R15, RZ, RZ, R12 ;  /* 0x000000ffff0f7224 */ /* 0x002fe400078e000c */
        /* <DEDUP_REMOVED lines=17> */
.L_x_447:
[----:B------:R-:W-:Y:S05]  /*5750*/  BSYNC.RECONVERGENT B1 ;  /* 0x0000000000017941 */ /* 0x000fea0003800200 */
.L_x_446:
        /* <DEDUP_REMOVED lines=11> */
.L_x_449:
[----:B------:R-:W-:Y:S05]  /*5810*/  BSYNC.RECONVERGENT B1 ;  /* 0x0000000000017941 */ /* 0x000fea0003800200 */
.L_x_448:
        /* <DEDUP_REMOVED lines=8> */
[----:B--2---:R-:W2:Y:S04]  /*58a0*/  LDS.128 R4, [R0+0x20] ;  /* 0x0000200000047984 */ /* 0x004ea80000000c00 */
[----:B-1--4-:R1:W4:Y:S04]  /*58b0*/  LDS.64 R12, [R0+0x80] ;  /* 0x00008000000c7984 */ /* 0x0123280000000a00 */
[----:B---3--:R1:W3:Y:S01]  /*58c0*/  LDS.128 R8, [R0+0x30] ;  /* 0x0000300000087984 */ /* 0x0082e20000000c00 */
[----:B0-----:R-:W-:Y:S01]  /*58d0*/  DSETP.GEU.AND P0, PT, |R2|, |R16|, PT ;  /* 0x400000100200722a */ /* 0x001fe20003f0e200 */
[----:B------:R-:W-:-:S02]  /*58e0*/  IMAD.MOV.U32 R24, RZ, RZ, R16 ;  /* 0x000000ffff187224 */ /* 0x000fc400078e0010 */
[----:B------:R-:W-:Y:S02]  /*58f0*/  IMAD.MOV.U32 R25, RZ, RZ, R17 ;  /* 0x000000ffff197224 */ /* 0x000fe400078e0011 */
[----:B--2---:R-:W-:Y:S02]  /*5900*/  IMAD.MOV.U32 R27, RZ, RZ, R4 ;  /* 0x000000ffff1b7224 */ /* 0x004fe400078e0004 */
[----:B------:R-:W-:-:S07]  /*5910*/  IMAD.MOV.U32 R29, RZ, RZ, R5 ;  /* 0x000000ffff1d7224 */ /* 0x000fce00078e0005 */
[----:B-1-34-:R-:W-:Y:S05]  /*5920*/  @!P0 BRA `(.L_x_451) ;  /* 0x0000000000388947 */ /* 0x01afea0003800000 */
        /* <DEDUP_REMOVED lines=14> */
.L_x_451:
[----:B------:R-:W-:Y:S05]  /*5a10*/  BSYNC.RECONVERGENT B1 ;  /* 0x0000000000017941 */ /* 0x000fea0003800200 */
.L_x_450:
        /* <DEDUP_REMOVED lines=23> */
.L_x_453:
[----:B------:R-:W-:Y:S05]  /*5b90*/  BSYNC.RECONVERGENT B1 ;  /* 0x0000000000017941 */ /* 0x000fea0003800200 */
.L_x_452:
        /* <DEDUP_REMOVED lines=21> */
.L_x_455:
[----:B------:R-:W-:Y:S05]  /*5cf0*/  BSYNC.RECONVERGENT B1 ;  /* 0x0000000000017941 */ /* 0x000fea0003800200 */
.L_x_454:
        /* <DEDUP_REMOVED lines=23> */
.L_x_457:
[----:B------:R-:W-:Y:S05]  /*5e70*/  BSYNC.RECONVERGENT B1 ;  /* 0x0000000000017941 */ /* 0x000fea0003800200 */
.L_x_456:
[----:B------:R-:W-:Y:S01]  /*5e80*/  DSETP.GEU.AND P0, PT, |R14|, |R22|, PT ;  /* 0x400000160e00722a */ /* 0x000fe20003f0e200 */
[----:B------:R-:W-:Y:S01]  /*5e90*/  BSSY.RECONVERGENT B1, `(.L_x_458) ;  /* 0x0000014000017945 */ /* 0x000fe20003800200 */
[----:B------:R-:W-:Y:S01]  /*5ea0*/  MOV R2, R22 ;  /* 0x0000001600027202 */ /* 0x000fe20000000f00 */
[----:B------:R-:W-:Y:S02]  /*5eb0*/  IMAD.MOV.U32 R3, RZ, RZ, R23 ;  /* 0x000000ffff037224 */ /* 0x000fe400078e0017 */
[----:B-1----:R-:W-:Y:S02]  /*5ec0*/  IMAD.MOV.U32 R19, RZ, RZ, R8 ;  /* 0x000000ffff137224 */ /* 0x002fe400078e0008 */
        /* <DEDUP_REMOVED lines=16> */
.L_x_459:
[----:B------:R-:W-:Y:S05]  /*5fd0*/  BSYNC.RECONVERGENT B1 ;  /* 0x0000000000017941 */ /* 0x000fea0003800200 */
.L_x_458:
        /* <DEDUP_REMOVED lines=21> */
.L_x_461:
[----:B------:R-:W-:Y:S05]  /*6130*/  BSYNC.RECONVERGENT B1 ;  /* 0x0000000000017941 */ /* 0x000fea0003800200 */
.L_x_460:
        /* <DEDUP_REMOVED lines=20> */
.L_x_383:
[----:B------:R-:W-:Y:S05]  /*6280*/  BSYNC.RECONVERGENT B0 ;  /* 0x0000000000007941 */ /* 0x000fea0003800200 */
.L_x_350:
[----:B------:R-:W-:Y:S05]  /*6290*/  @P1 EXIT ;  /* 0x000000000000194d */ /* 0x000fea0003800000 */
[----:B01----:R-:W0:Y:S02]  /*62a0*/  LDC.64 R4, c[0x0][0x388] ;  /* 0x0000e200ff047b82 */ /* 0x003e240000000a00 */
[----:B0-----:R-:W-:Y:S04]  /*62b0*/  STG.E.64 desc[UR6][R4.64], R2 ;  /* 0x0000000204007986 */ /* 0x001fe8000c101b06 */
[----:B------:R-:W-:Y:S01]  /*62c0*/  STG.E.64 desc[UR6][R4.64+0x8], R14 ;  /* 0x0000080e04007986 */ /* 0x000fe2000c101b06 */
[----:B------:R-:W-:Y:S05]  /*62d0*/  EXIT ;  /* 0x000000000000794d */ /* 0x000fea0003800000 */
.L_x_462:
        /* <DEDUP_REMOVED lines=10> */
.L_x_725:


//--------------------- .text._ZN6thrust24THRUST_300001_SM_1000_NS8cuda_cub4core6detail13_kernel_agentINS1_8__reduce10DrainAgentIiEEJN3cub18CUB_300001_SM_10009GridQueueIjEEiEEEvDpT0_ --------------------------
	.section	.text._ZN6thrust24THRUST_300001_SM_1000_NS8cuda_cub4core6detail13_kernel_agentINS1_8__reduce10DrainAgentIiEEJN3cub18CUB_300001_SM_10009GridQueueIjEEiEEEvDpT0_,"ax",@progbits
	.align	128
        .global         _ZN6thrust24THRUST_300001_SM_1000_NS8cuda_cub4core6detail13_kernel_agentINS1_8__reduce10DrainAgentIiEEJN3cub18CUB_300001_SM_10009GridQueueIjEEiEEEvDpT0_
        .type           _ZN6thrust24THRUST_300001_SM_1000_NS8cuda_cub4core6detail13_kernel_agentINS1_8__reduce10DrainAgentIiEEJN3cub18CUB_300001_SM_10009GridQueueIjEEiEEEvDpT0_,@function
        .size           _ZN6thrust24THRUST_300001_SM_1000_NS8cuda_cub4core6detail13_kernel_agentINS1_8__reduce10DrainAgentIiEEJN3cub18CUB_300001_SM_10009GridQueueIjEEiEEEvDpT0_,(.L_x_726 - _ZN6thrust24THRUST_300001_SM_1000_NS8cuda_cub4core6detail13_kernel_agentINS1_8__reduce10DrainAgentIiEEJN3cub18CUB_300001_SM_10009GridQueueIjEEiEEEvDpT0_)
        .other          _ZN6thrust24THRUST_300001_SM_1000_NS8cuda_cub4core6detail13_kernel_agentINS1_8__reduce10DrainAgentIiEEJN3cub18CUB_300001_SM_10009GridQueueIjEEiEEEvDpT0_,@"STO_CUDA_ENTRY STV_DEFAULT"
_ZN6thrust24THRUST_300001_SM_1000_NS8cuda_cub4core6detail13_kernel_agentINS1_8__reduce10DrainAgentIiEEJN3cub18CUB_300001_SM_10009GridQueueIjEEiEEEvDpT0_:
.text._ZN6thrust24THRUST_300001_SM_1000_NS8cuda_cub4core6detail13_kernel_agentINS1_8__reduce10DrainAgentIiEEJN3cub18CUB_300001_SM_10009GridQueueIjEEiEEEvDpT0_:
[----:B------:R-:W-:Y:S08]  /*0000*/  LDC R1, c[0x0][0x37c] ;  /* 0x0000df00ff017b82 */ /* 0x000ff00000000800 */
[----:B------:R-:W0:Y:S01]  /*0010*/  LDC.64 R2, c[0x0][0x380] ;  /* 0x0000e000ff027b82 */ /* 0x000e220000000a00 */
[----:B------:R-:W0:Y:S07]  /*0020*/  LDCU.64 UR4, c[0x0][0x358] ;  /* 0x00006b00ff0477ac */ /* 0x000e2e0008000a00 */
[----:B------:R-:W1:Y:S01]  /*0030*/  LDC R5, c[0x0][0x388] ;  /* 0x0000e200ff057b82 */ /* 0x000e620000000800 */
[----:B0-----:R-:W-:Y:S04]  /*0040*/  STG.E desc[UR4][R2.64+0x4], RZ ;  /* 0x000004ff02007986 */ /* 0x001fe8000c101904 */
[----:B-1----:R-:W-:Y:S01]  /*0050*/  STG.E desc[UR4][R2.64], R5 ;  /* 0x0000000502007986 */ /* 0x002fe2000c101904 */
[----:B------:R-:W-:Y:S05]  /*0060*/  EXIT ;  /* 0x000000000000794d */ /* 0x000fea0003800000 */
.L_x_463:
        /* <DEDUP_REMOVED lines=9> */
.L_x_726:


//--------------------- .text._ZN6thrust24THRUST_300001_SM_1000_NS8cuda_cub4core6detail13_kernel_agentINS1_8__reduce11ReduceAgentINS0_12zip_iteratorIN4cuda3std3__45tupleIJNS0_10device_ptrIdEENS0_17counting_iteratorIlNS0_11use_defaultESF_SF_EEEEEEEPNSB_IJdlEEESJ_iNS1_9__extrema9arg_max_fIdl7CompareEEEEJSI_SK_iN3cub18CUB_300001_SM_100013GridEvenShareIiEENSR_9GridQueueIjEESO_EEEvDpT0_ --------------------------
	.section	.text._ZN6thrust24THRUST_300001_SM_1000_NS8cuda_cub4core6detail13_kernel_agentINS1_8__reduce11ReduceAgentINS0_12zip_iteratorIN4cuda3std3__45tupleIJNS0_10device_ptrIdEENS0_17counting_iteratorIlNS0_11use_defaultESF_SF_EEEEEEEPNSB_IJdlEEESJ_iNS1_9__extrema9arg_max_fIdl7CompareEEEEJSI_SK_iN3cub18CUB_300001_SM_100013GridEvenShareIiEENSR_9GridQueueIjEESO_EEEvDpT0_,"ax",@progbits
	.align	128
        .global         _ZN6thrust24THRUST_300001_SM_1000_NS8cuda_cub4core6detail13_kernel_agentINS1_8__reduce11ReduceAgentINS0_12zip_iteratorIN4cuda3std3__45tupleIJNS0_10device_ptrIdEENS0_17counting_iteratorIlNS0_11use_defaultESF_SF_EEEEEEEPNSB_IJdlEEESJ_iNS1_9__extrema9arg_max_fIdl7CompareEEEEJSI_SK_iN3cub18CUB_300001_SM_100013GridEvenShareIiEENSR_9GridQueueIjEESO_EEEvDpT0_
        .type           _ZN6thrust24THRUST_300001_SM_1000_NS8cuda_cub4core6detail13_kernel_agentINS1_8__reduce11ReduceAgentINS0_12zip_iteratorIN4cuda3std3__45tupleIJNS0_10device_ptrIdEENS0_17counting_iteratorIlNS0_11use_defaultESF_SF_EEEEEEEPNSB_IJdlEEESJ_iNS1_9__extrema9arg_max_fIdl7CompareEEEEJSI_SK_iN3cub18CUB_300001_SM_100013GridEvenShareIiEENSR_9GridQueueIjEESO_EEEvDpT0_,@function
        .size           _ZN6thrust24THRUST_300001_SM_1000_NS8cuda_cub4core6detail13_kernel_agentINS1_8__reduce11ReduceAgentINS0_12zip_iteratorIN4cuda3std3__45tupleIJNS0_10device_ptrIdEENS0_17counting_iteratorIlNS0_11use_defaultESF_SF_EEEEEEEPNSB_IJdlEEESJ_iNS1_9__extrema9arg_max_fIdl7CompareEEEEJSI_SK_iN3cub18CUB_300001_SM_100013GridEvenShareIiEENSR_9GridQueueIjEESO_EEEvDpT0_,(.L_x_727 - _ZN6thrust24THRUST_300001_SM_1000_NS8cuda_cub4core6detail13_kernel_agentINS1_8__reduce11ReduceAgentINS0_12zip_iteratorIN4cuda3std3__45tupleIJNS0_10device_ptrIdEENS0_17counting_iteratorIlNS0_11use_defaultESF_SF_EEEEEEEPNSB_IJdlEEESJ_iNS1_9__extrema9arg_max_fIdl7CompareEEEEJSI_SK_iN3cub18CUB_300001_SM_100013GridEvenShareIiEENSR_9GridQueueIjEESO_EEEvDpT0_)
        .other          _ZN6thrust24THRUST_300001_SM_1000_NS8cuda_cub4core6detail13_kernel_agentINS1_8__reduce11ReduceAgentINS0_12zip_iteratorIN4cuda3std3__45tupleIJNS0_10device_ptrIdEENS0_17counting_iteratorIlNS0_11use_defaultESF_SF_EEEEEEEPNSB_IJdlEEESJ_iNS1_9__extrema9arg_max_fIdl7CompareEEEEJSI_SK_iN3cub18CUB_300001_SM_100013GridEvenShareIiEENSR_9GridQueueIjEESO_EEEvDpT0_,@"STO_CUDA_ENTRY STV_DEFAULT"
_ZN6thrust24THRUST_300001_SM_1000_NS8cuda_cub4core6detail13_kernel_agentINS1_8__reduce11ReduceAgentINS0_12zip_iteratorIN4cuda3std3__45tupleIJNS0_10device_ptrIdEENS0_17counting_iteratorIlNS0_11use_defaultESF_SF_EEEEEEEPNSB_IJdlEEESJ_iNS1_9__extrema9arg_max_fIdl7CompareEEEEJSI_SK_iN3cub18CUB_300001_SM_100013GridEvenShareIiEENSR_9GridQueueIjEESO_EEEvDpT0_:
.text._ZN6thrust24THRUST_300001_SM_1000_NS8cuda_cub4core6detail13_kernel_agentINS1_8__reduce11ReduceAgentINS0_12zip_iteratorIN4cuda3std3__45tupleIJNS0_10device_ptrIdEENS0_17counting_iteratorIlNS0_11use_defaultESF_SF_EEEEEEEPNSB_IJdlEEESJ_iNS1_9__extrema9arg_max_fIdl7CompareEEEEJSI_SK_iN3cub18CUB_300001_SM_100013GridEvenShareIiEENSR_9GridQueueIjEESO_EEEvDpT0_:
[----:B------:R-:W-:Y:S01]  /*0000*/  LDC R1, c[0x0][0x37c] ;  /* 0x0000df00ff017b82 */ /* 0x000fe20000000800 */
[----:B------:R-:W0:Y:S01]  /*0010*/  S2R R0, SR_CTAID.X ;  /* 0x0000000000007919 */ /* 0x000e220000002500 */
[----:B------:R-:W1:Y:S01]  /*0020*/  LDCU UR4, c[0x0][0x398] ;  /* 0x00007300ff0477ac */ /* 0x000e620008000800 */
[----:B------:R-:W-:Y:S01]  /*0030*/  BSSY.RECONVERGENT B0, `(.L_x_464) ;  /* 0x000066d000007945 */ /* 0x000fe20003800200 */
[----:B------:R-:W2:Y:S01]  /*0040*/  LDCU UR6, c[0x0][0x370] ;  /* 0x00006e00ff0677ac */ /* 0x000ea20008000800 */
[----:B------:R-:W3:Y:S01]  /*0050*/  LDCU.64 UR10, c[0x0][0x358] ;  /* 0x00006b00ff0a77ac */ /* 0x000ee20008000a00 */
[----:B-1----:R-:W-:Y:S01]  /*0060*/  IMAD.U32 R7, RZ, RZ, UR4 ;  /* 0x00000004ff077e24 */ /* 0x002fe2000f8e00ff */
[----:B--2---:R-:W-:Y:S01]  /*0070*/  UIMAD UR6, UR6, 0x500, URZ ;  /* 0x00000500060678a4 */ /* 0x004fe2000f8e02ff */
[----:B0-----:R-:W-:-:S04]  /*0080*/  IMAD R10, R0, 0x500, RZ ;  /* 0x00000500000a7824 */ /* 0x001fc800078e02ff */
[----:B------:R-:W-:-:S05]  /*0090*/  VIADD R2, R10, 0x500 ;  /* 0x000005000a027836 */ /* 0x000fca0000000000 */
[----:B------:R-:W-:-:S13]  /*00a0*/  ISETP.GT.AND P0, PT, R2, R7, PT ;  /* 0x000000070200720c */ /* 0x000fda0003f04270 */
[----:B---3--:R-:W-:Y:S05]  /*00b0*/  @!P0 BRA `(.L_x_465) ;  /* 0x0000003800d08947 */ /* 0x008fea0003800000 */
[----:B------:R-:W0:Y:S01]  /*00c0*/  S2R R5, SR_TID.X ;  /* 0x0000000000057919 */ /* 0x000e220000002100 */
[----:B------:R-:W-:Y:S01]  /*00d0*/  IMAD.IADD R4, R7, 0x1, -R10 ;  /* 0x0000000107047824 */ /* 0x000fe200078e0a0a */
[----:B------:R-:W1:Y:S01]  /*00e0*/  LDCU.64 UR6, c[0x0][0x388] ;  /* 0x00007100ff0677ac */ /* 0x000e620008000a00 */
[----:B------:R-:W-:Y:S01]  /*00f0*/  BSSY.RECONVERGENT B1, `(.L_x_466) ;  /* 0x0000010000017945 */ /* 0x000fe20003800200 */
[----:B------:R-:W-:Y:S01]  /*0100*/  IMAD.MOV.U32 R8, RZ, RZ, RZ ;  /* 0x000000ffff087224 */ /* 0x000fe200078e00ff */
[----:B------:R-:W-:Y:S01]  /*0110*/  CS2R R2, SRZ ;  /* 0x0000000000027805 */ /* 0x000fe2000001ff00 */
[----:B------:R-:W2:Y:S01]  /*0120*/  LDCU.64 UR8, c[0x0][0x388] ;  /* 0x00007100ff0877ac */ /* 0x000ea20008000a00 */
[----:B------:R-:W-:Y:S01]  /*0130*/  IMAD.MOV.U32 R6, RZ, RZ, RZ ;  /* 0x000000ffff067224 */ /* 0x000fe200078e00ff */
[----:B0-----:R-:W-:Y:S01]  /*0140*/  ISETP.GE.AND P0, PT, R5, R4, PT ;  /* 0x000000040500720c */ /* 0x001fe20003f06270 */
[----:B------:R-:W-:-:S12]  /*0150*/  IMAD.MOV.U32 R9, RZ, RZ, R5 ;  /* 0x000000ffff097224 */ /* 0x000fd800078e0005 */
[----:B-12---:R-:W-:Y:S05]  /*0160*/  @P0 BRA `(.L_x_467) ;  /* 0x0000000000200947 */ /* 0x006fea0003800000 */
[----:B------:R-:W0:Y:S01]  /*0170*/  LDC.64 R2, c[0x0][0x380] ;  /* 0x0000e000ff027b82 */ /* 0x000e220000000a00 */
[----:B------:R-:W-:Y:S01]  /*0180*/  IMAD.IADD R11, R10, 0x1, R5 ;  /* 0x000000010a0b7824 */ /* 0x000fe200078e0205 */
[----:B------:R-:W1:Y:S03]  /*0190*/  LDCU.64 UR4, c[0x0][0x388] ;  /* 0x00007100ff0477ac */ /* 0x000e660008000a00 */
[----:B0-----:R-:W-:-:S06]  /*01a0*/  IMAD.WIDE R2, R11, 0x8, R2 ;  /* 0x000000080b027825 */ /* 0x001fcc00078e0202 */
[----:B------:R-:W5:Y:S01]  /*01b0*/  LDG.E.64 R2, desc[UR10][R2.64] ;  /* 0x0000000a02027981 */ /* 0x000f62000c1e1b00 */
[----:B-1----:R-:W-:Y:S01]  /*01c0*/  IADD3 R8, P0, PT, R11, UR4, RZ ;  /* 0x000000040b087c10 */ /* 0x002fe2000ff1e0ff */
[----:B------:R-:W-:-:S03]  /*01d0*/  VIADD R9, R5, 0x100 ;  /* 0x0000010005097836 */ /* 0x000fc60000000000 */
[----:B------:R-:W-:-:S09]  /*01e0*/  LEA.HI.X.SX32 R6, R11, UR5, 0x1, P0 ;  /* 0x000000050b067c11 */ /* 0x000fd200080f0eff */
.L_x_467:
[----:B------:R-:W-:Y:S05]  /*01f0*/  BSYNC.RECONVERGENT B1 ;  /* 0x0000000000017941 */ /* 0x000fea0003800200 */
.L_x_466:
        /* <DEDUP_REMOVED lines=9> */
[----:B------:R-:W0:Y:S01]  /*0290*/  LDC.64 R12, c[0x0][0x380] ;  /* 0x0000e000ff0c7b82 */ /* 0x000e220000000a00 */
[----:B------:R-:W-:Y:S01]  /*02a0*/  LEA.HI R7, R18, 0x1, RZ, 0x18 ;  /* 0x0000000112077811 */ /* 0x000fe200078fc0ff */
[----:B------:R-:W-:-:S03]  /*02b0*/  IMAD.IADD R11, R10, 0x1, R9 ;  /* 0x000000010a0b7824 */ /* 0x000fc600078e0209 */
[----:B------:R-:W-:-:S05]  /*02c0*/  LOP3.LUT R7, R7, 0x3, RZ, 0xc0, !PT ;  /* 0x0000000307077812 */ /* 0x000fca00078ec0ff */
[----:B------:R-:W-:-:S07]  /*02d0*/  IMAD.MOV R7, RZ, RZ, -R7 ;  /* 0x000000ffff077224 */ /* 0x000fce00078e0a07 */
.L_x_474:
[----:B0-----:R-:W-:-:S06]  /*02e0*/  IMAD.WIDE R14, R11, 0x8, R12 ;  /* 0x000000080b0e7825 */ /* 0x001fcc00078e020c */
[----:B------:R-:W2:Y:S01]  /*02f0*/  LDG.E.64 R14, desc[UR10][R14.64] ;  /* 0x0000000a0e0e7981 */ /* 0x000ea2000c1e1b00 */
[----:B------:R-:W-:Y:S01]  /*0300*/  IADD3 R22, P1, PT, R11, UR6, RZ ;  /* 0x000000060b167c10 */ /* 0x000fe2000ff3e0ff */
[----:B------:R-:W-:Y:S01]  /*0310*/  VIADD R7, R7, 0x1 ;  /* 0x0000000107077836 */ /* 0x000fe20000000000 */
[----:B------:R-:W-:Y:S01]  /*0320*/  BSSY.RECONVERGENT B3, `(.L_x_472) ;  /* 0x000001b000037945 */ /* 0x000fe20003800200 */
[----:B------:R-:W-:Y:S01]  /*0330*/  IMAD.MOV.U32 R19, RZ, RZ, R8 ;  /* 0x000000ffff137224 */ /* 0x000fe200078e0008 */
[----:B------:R-:W-:Y:S01]  /*0340*/  LEA.HI.X.SX32 R21, R11, UR7, 0x1, P1 ;  /* 0x000000070b157c11 */ /* 0x000fe200088f0eff */
[----:B------:R-:W-:Y:S01]  /*0350*/  IMAD.MOV.U32 R20, RZ, RZ, R6 ;  /* 0x000000ffff147224 */ /* 0x000fe200078e0006 */
[----:B------:R-:W-:Y:S01]  /*0360*/  ISETP.NE.AND P2, PT, R7, RZ, PT ;  /* 0x000000ff0700720c */ /* 0x000fe20003f45270 */
[----:B-----5:R-:W-:Y:S02]  /*0370*/  IMAD.MOV.U32 R16, RZ, RZ, R2 ;  /* 0x000000ffff107224 */ /* 0x020fe400078e0002 */
[----:B------:R-:W-:-:S02]  /*0380*/  IMAD.MOV.U32 R17, RZ, RZ, R3 ;  /* 0x000000ffff117224 */ /* 0x000fc400078e0003 */
[----:B------:R-:W-:Y:S02]  /*0390*/  IMAD.MOV.U32 R8, RZ, RZ, R22 ;  /* 0x000000ffff087224 */ /* 0x000fe400078e0016 */
        /* <DEDUP_REMOVED lines=19> */
.L_x_473:
[----:B------:R-:W-:Y:S05]  /*04d0*/  BSYNC.RECONVERGENT B3 ;  /* 0x0000000000037941 */ /* 0x000fea0003800200 */
.L_x_472:
[----:B------:R-:W-:Y:S02]  /*04e0*/  VIADD R9, R9, 0x100 ;  /* 0x0000010009097836 */ /* 0x000fe40000000000 */
[----:B------:R-:W-:Y:S01]  /*04f0*/  VIADD R11, R11, 0x100 ;  /* 0x000001000b0b7836 */ /* 0x000fe20000000000 */
[----:B------:R-:W-:Y:S06]  /*0500*/  @P2 BRA `(.L_x_474) ;  /* 0xfffffffc00742947 */ /* 0x000fec000383ffff */
.L_x_471:
[----:B------:R-:W-:Y:S05]  /*0510*/  BSYNC.RECONVERGENT B2 ;  /* 0x0000000000027941 */ /* 0x000fea0003800200 */
.L_x_470:
[----:B------:R-:W-:-:S13]  /*0520*/  ISETP.GE.U32.AND P0, PT, R18, 0x300, PT ;  /* 0x000003001200780c */ /* 0x000fda0003f06070 */
[----:B------:R-:W-:Y:S05]  /*0530*/  @!P0 BRA `(.L_x_469) ;  /* 0x0000000400cc8947 */ /* 0x000fea0003800000 */
[----:B------:R-:W0:Y:S01]  /*0540*/  LDC.64 R12, c[0x0][0x380] ;  /* 0x0000e000ff0c7b82 */ /* 0x000e220000000a00 */
[----:B------:R-:W-:-:S04]  /*0550*/  IMAD.IADD R7, R10, 0x1, R9 ;  /* 0x000000010a077824 */ /* 0x000fc800078e0209 */
[C---:B------:R-:W-:Y:S02]  /*0560*/  VIADD R27, R7.reuse, 0x100 ;  /* 0x00000100071b7836 */ /* 0x040fe40000000000 */
[C---:B------:R-:W-:Y:S02]  /*0570*/  VIADD R26, R7.reuse, 0x200 ;  /* 0x00000200071a7836 */ /* 0x040fe40000000000 */
[----:B------:R-:W-:Y:S01]  /*0580*/  VIADD R25, R7, 0x300 ;  /* 0x0000030007197836 */ /* 0x000fe20000000000 */
[----:B0-----:R-:W-:-:S05]  /*0590*/  IADD3 R10, P0, PT, R12, 0x1000, RZ ;  /* 0x000010000c0a7810 */ /* 0x001fca0007f1e0ff */
[----:B------:R-:W-:-:S08]  /*05a0*/  IMAD.X R11, RZ, RZ, R13, P0 ;  /* 0x000000ffff0b7224 */ /* 0x000fd000000e060d */
.L_x_483:
[----:B------:R-:W-:-:S05]  /*05b0*/  IMAD.WIDE R22, R7, 0x8, R10 ;  /* 0x0000000807167825 */ /* 0x000fca00078e020a */
[----:B------:R-:W2:Y:S04]  /*05c0*/  LDG.E.64 R20, desc[UR10][R22.64+-0x1000] ;  /* 0xfff0000a16147981 */ /* 0x000ea8000c1e1b00 */
[----:B-----5:R0:W5:Y:S04]  /*05d0*/  LDG.E.64 R16, desc[UR10][R22.64+-0x800] ;  /* 0xfff8000a16107981 */ /* 0x020168000c1e1b00 */
[----:B------:R0:W5:Y:S04]  /*05e0*/  LDG.E.64 R14, desc[UR10][R22.64] ;  /* 0x0000000a160e7981 */ /* 0x000168000c1e1b00 */
[----:B------:R0:W5:Y:S01]  /*05f0*/  LDG.E.64 R12, desc[UR10][R22.64+0x800] ;  /* 0x0008000a160c7981 */ /* 0x000162000c1e1b00 */
[C---:B------:R-:W-:Y:S01]  /*0600*/  IADD3 R29, P1, PT, R7.reuse, UR8, RZ ;  /* 0x00000008071d7c10 */ /* 0x040fe2000ff3e0ff */
[----:B------:R-:W-:Y:S03]  /*0610*/  BSSY.RECONVERGENT B2, `(.L_x_475) ;  /* 0x0000016000027945 */ /* 0x000fe60003800200 */
[----:B------:R-:W-:Y:S01]  /*0620*/  LEA.HI.X.SX32 R31, R7, UR9, 0x1, P1 ;  /* 0x00000009071f7c11 */ /* 0x000fe200088f0eff */
[----:B------:R-:W-:-:S03]  /*0630*/  IMAD.MOV.U32 R24, RZ, RZ, R29 ;  /* 0x000000ffff187224 */ /* 0x000fc600078e001d */
[----:B------:R-:W-:Y:S01]  /*0640*/  MOV R28, R31 ;  /* 0x0000001f001c7202 */ /* 0x000fe20000000f00 */
        /* <DEDUP_REMOVED lines=18> */
.L_x_476:
[----:B------:R-:W-:Y:S05]  /*0770*/  BSYNC.RECONVERGENT B2 ;  /* 0x0000000000027941 */ /* 0x000fea0003800200 */
.L_x_475:
[----:B-----5:R-:W-:Y:S01]  /*0780*/  DSETP.GEU.AND P0, PT, |R18|, |R16|, PT ;  /* 0x400000101200722a */ /* 0x020fe20003f0e200 */
[C---:B------:R-:W-:Y:S01]  /*0790*/  IADD3 R21, P1, PT, R27.reuse, UR8, RZ ;  /* 0x000000081b157c10 */ /* 0x040fe2000ff3e0ff */
[----:B------:R-:W-:Y:S01]  /*07a0*/  BSSY.RECONVERGENT B2, `(.L_x_477) ;  /* 0x0000015000027945 */ /* 0x000fe20003800200 */
[----:B------:R-:W-:Y:S02]  /*07b0*/  IMAD.MOV.U32 R2, RZ, RZ, R16 ;  /* 0x000000ffff027224 */ /* 0x000fe400078e0010 */
[----:B------:R-:W-:Y:S01]  /*07c0*/  LEA.HI.X.SX32 R23, R27, UR9, 0x1, P1 ;  /* 0x000000091b177c11 */ /* 0x000fe200088f0eff */
[----:B------:R-:W-:Y:S02]  /*07d0*/  IMAD.MOV.U32 R6, RZ, RZ, R21 ;  /* 0x000000ffff067224 */ /* 0x000fe400078e0015 */
[----:B------:R-:W-:Y:S02]  /*07e0*/  IMAD.MOV.U32 R3, RZ, RZ, R17 ;  /* 0x000000ffff037224 */ /* 0x000fe400078e0011 */
[----:B------:R-:W-:-:S04]  /*07f0*/  IMAD.MOV.U32 R8, RZ, RZ, R23 ;  /* 0x000000ffff087224 */ /* 0x000fc800078e0017 */
        /* <DEDUP_REMOVED lines=15> */
.L_x_478:
[----:B------:R-:W-:Y:S05]  /*08f0*/  BSYNC.RECONVERGENT B2 ;  /* 0x0000000000027941 */ /* 0x000fea0003800200 */
.L_x_477:
[----:B------:R-:W-:Y:S01]  /*0900*/  DSETP.GEU.AND P0, PT, |R2|, |R14|, PT ;  /* 0x4000000e0200722a */ /* 0x000fe20003f0e200 */
[C---:B------:R-:W-:Y:S01]  /*0910*/  IADD3 R21, P1, PT, R26.reuse, UR8, RZ ;  /* 0x000000081a157c10 */ /* 0x040fe2000ff3e0ff */
[----:B------:R-:W-:Y:S01]  /*0920*/  BSSY.RECONVERGENT B2, `(.L_x_479) ;  /* 0x0000016000027945 */ /* 0x000fe20003800200 */
[----:B------:R-:W-:Y:S01]  /*0930*/  IADD3 R29, P2, PT, R25, UR8, RZ ;  /* 0x00000008191d7c10 */ /* 0x000fe2000ff5e0ff */
[----:B------:R-:W-:Y:S01]  /*0940*/  IMAD.MOV.U32 R16, RZ, RZ, R14 ;  /* 0x000000ffff107224 */ /* 0x000fe200078e000e */
        /* <DEDUP_REMOVED lines=19> */
.L_x_480:
[----:B------:R-:W-:Y:S05]  /*0a80*/  BSYNC.RECONVERGENT B2 ;  /* 0x0000000000027941 */ /* 0x000fea0003800200 */
.L_x_479:
[----:B------:R-:W-:Y:S01]  /*0a90*/  DSETP.GEU.AND P0, PT, |R16|, |R12|, PT ;  /* 0x4000000c1000722a */ /* 0x000fe20003f0e200 */
[----:B------:R-:W-:Y:S01]  /*0aa0*/  LEA.HI.X.SX32 R14, R25, UR9, 0x1, P2 ;  /* 0x00000009190e7c11 */ /* 0x000fe200090f0eff */
[----:B------:R-:W-:Y:S01]  /*0ab0*/  BSSY.RECONVERGENT B2, `(.L_x_481) ;  /* 0x0000014000027945 */ /* 0x000fe20003800200 */
[----:B------:R-:W-:Y:S02]  /*0ac0*/  IMAD.MOV.U32 R8, RZ, RZ, R29 ;  /* 0x000000ffff087224 */ /* 0x000fe400078e001d */
[----:B------:R-:W-:Y:S02]  /*0ad0*/  IMAD.MOV.U32 R2, RZ, RZ, R12 ;  /* 0x000000ffff027224 */ /* 0x000fe400078e000c */
[----:B------:R-:W-:Y:S02]  /*0ae0*/  IMAD.MOV.U32 R6, RZ, RZ, R14 ;  /* 0x000000ffff067224 */ /* 0x000fe400078e000e */
[----:B------:R-:W-:-:S05]  /*0af0*/  IMAD.MOV.U32 R3, RZ, RZ, R13 ;  /* 0x000000ffff037224 */ /* 0x000fca00078e000d */
        /* <DEDUP_REMOVED lines=15> */
.L_x_482:
[----:B------:R-:W-:Y:S05]  /*0bf0*/  BSYNC.RECONVERGENT B2 ;  /* 0x0000000000027941 */ /* 0x000fea0003800200 */
.L_x_481:
[----:B------:R-:W-:Y:S02]  /*0c00*/  VIADD R9, R9, 0x400 ;  /* 0x0000040009097836 */ /* 0x000fe40000000000 */
[----:B------:R-:W-:Y:S02]  /*0c10*/  VIADD R27, R27, 0x400 ;  /* 0x000004001b1b7836 */ /* 0x000fe40000000000 */
[----:B------:R-:W-:Y:S01]  /*0c20*/  VIADD R26, R26, 0x400 ;  /* 0x000004001a1a7836 */ /* 0x000fe20000000000 */
[----:B------:R-:W-:Y:S01]  /*0c30*/  ISETP.GE.AND P0, PT, R9, R4, PT ;  /* 0x000000040900720c */ /* 0x000fe20003f06270 */
[----:B------:R-:W-:Y:S02]  /*0c40*/  VIADD R25, R25, 0x400 ;  /* 0x0000040019197836 */ /* 0x000fe40000000000 */
[----:B------:R-:W-:-:S10]  /*0c50*/  VIADD R7, R7, 0x400 ;  /* 0x0000040007077836 */ /* 0x000fd40000000000 */
[----:B------:R-:W-:Y:S05]  /*0c60*/  @!P0 BRA `(.L_x_483) ;  /* 0xfffffff800508947 */ /* 0x000fea000383ffff */
.L_x_469:
[----:B------:R-:W-:Y:S05]  /*0c70*/  BSYNC.RECONVERGENT B1 ;  /* 0x0000000000017941 */ /* 0x000fea0003800200 */
.L_x_468:
        /* <DEDUP_REMOVED lines=34> */
.L_x_486:
[----:B------:R-:W-:Y:S05]  /*0ea0*/  BSYNC.RECONVERGENT B1 ;  /* 0x0000000000017941 */ /* 0x000fea0003800200 */
.L_x_485:
        /* <DEDUP_REMOVED lines=31> */
.L_x_488:
[----:B------:R-:W-:Y:S05]  /*10a0*/  BSYNC.RECONVERGENT B1 ;  /* 0x0000000000017941 */ /* 0x000fea0003800200 */
.L_x_487:
[----:B------:R-:W-:Y:S01]  /*10b0*/  ISETP.GT.AND P0, PT, R15, 0x1b, PT ;  /* 0x0000001b0f00780c */ /* 0x000fe20003f04270 */
[----:B---3--:R3:W3:Y:S01]  /*10c0*/  SHFL.DOWN PT, R8, R2, 0x4, 0x1f ;  /* 0x08801f0002087f89 */ /* 0x0086e200000e0000 */
[----:B------:R-:W-:Y:S01]  /*10d0*/  BSSY.RECONVERGENT B1, `(.L_x_489) ;  /* 0x000001d000017945 */ /* 0x000fe20003800200 */
[----:B0-----:R-:W-:Y:S01]  /*10e0*/  MOV R11, R4 ;  /* 0x00000004000b7202 */ /* 0x001fe20000000f00 */
[----:B------:R-:W-:Y:S01]  /*10f0*/  IMAD.MOV.U32 R12, RZ, RZ, R13 ;  /* 0x000000ffff0c7224 */ /* 0x000fe200078e000d */
[----:B------:R0:W0:Y:S01]  /*1100*/  SHFL.DOWN PT, R9, R3, 0x4, 0x1f ;  /* 0x08801f0003097f89 */ /* 0x00002200000e0000 */
[----:B-1----:R-:W-:Y:S02]  /*1110*/  IMAD.MOV.U32 R6, RZ, RZ, R2 ;  /* 0x000000ffff067224 */ /* 0x002fe400078e0002 */
[----:B--2---:R-:W-:Y:S01]  /*1120*/  IMAD.MOV.U32 R7, RZ, RZ, R3 ;  /* 0x000000ffff077224 */ /* 0x004fe200078e0003 */
[----:B----4-:R1:W2:Y:S04]  /*1130*/  SHFL.DOWN PT, R17, R4, 0x4, 0x1f ;  /* 0x08801f0004117f89 */ /* 0x0102a800000e0000 */
[----:B------:R1:W4:Y:S01]  /*1140*/  SHFL.DOWN PT, R10, R13, 0x4, 0x1f ;  /* 0x08801f000d0a7f89 */ /* 0x00032200000e0000 */
        /* <DEDUP_REMOVED lines=21> */
.L_x_490:
[----:B------:R-:W-:Y:S05]  /*12a0*/  BSYNC.RECONVERGENT B1 ;  /* 0x0000000000017941 */ /* 0x000fea0003800200 */
.L_x_489:
[----:B------:R-:W-:Y:S01]  /*12b0*/  ISETP.GT.AND P0, PT, R15, 0x17, PT ;  /* 0x000000170f00780c */ /* 0x000fe20003f04270 */
[----:B---3--:R3:W2:Y:S01]  /*12c0*/  SHFL.DOWN PT, R8, R6, 0x8, 0x1f ;  /* 0x09001f0006087f89 */ /* 0x0086a200000e0000 */
[----:B------:R-:W-:Y:S01]  /*12d0*/  BSSY.RECONVERGENT B1, `(.L_x_491) ;  /* 0x000001d000017945 */ /* 0x000fe20003800200 */
[----:B-1----:R-:W-:Y:S02]  /*12e0*/  IMAD.MOV.U32 R4, RZ, RZ, R11 ;  /* 0x000000ffff047224 */ /* 0x002fe400078e000b */
[----:B0-----:R3:W0:Y:S01]  /*12f0*/  SHFL.DOWN PT, R9, R7, 0x8, 0x1f ;  /* 0x09001f0007097f89 */ /* 0x00162200000e0000 */
[----:B----4-:R-:W-:Y:S02]  /*1300*/  IMAD.MOV.U32 R10, RZ, RZ, R12 ;  /* 0x000000ffff0a7224 */ /* 0x010fe400078e000c */
[----:B------:R-:W-:Y:S01]  /*1310*/  IMAD.MOV.U32 R2, RZ, RZ, R6 ;  /* 0x000000ffff027224 */ /* 0x000fe200078e0006 */
[----:B------:R3:W1:Y:S01]  /*1320*/  SHFL.DOWN PT, R14, R11, 0x8, 0x1f ;  /* 0x09001f000b0e7f89 */ /* 0x00066200000e0000 */
[----:B------:R-:W-:-:S03]  /*1330*/  IMAD.MOV.U32 R3, RZ, RZ, R7 ;  /* 0x000000ffff037224 */ /* 0x000fc600078e0007 */
[----:B------:R3:W4:Y:S01]  /*1340*/  SHFL.DOWN PT, R13, R12, 0x8, 0x1f ;  /* 0x09001f000c0d7f89 */ /* 0x00072200000e0000 */
[----:B------:R-:W-:Y:S05]  /*1350*/  @P0 BRA `(.L_x_492) ;  /* 0x0000000000500947 */ /* 0x000fea0003800000 */
[----:B0-2---:R-:W-:Y:S01]  /*1360*/  DSETP.GEU.AND P0, PT, |R6|, |R8|, PT ;  /* 0x400000080600722a */ /* 0x005fe20003f0e200 */
[----:B-1----:R-:W-:Y:S02]  /*1370*/  IMAD.MOV.U32 R4, RZ, RZ, R14 ;  /* 0x000000ffff047224 */ /* 0x002fe400078e000e */
        /* <DEDUP_REMOVED lines=18> */
.L_x_492:
[----:B------:R-:W-:Y:S05]  /*14a0*/  BSYNC.RECONVERGENT B1 ;  /* 0x0000000000017941 */ /* 0x000fea0003800200 */
.L_x_491:
[----:B------:R-:W-:Y:S01]  /*14b0*/  ISETP.GT.AND P0, PT, R15, 0xf, PT ;  /* 0x0000000f0f00780c */ /* 0x000fe20003f04270 */
[----:B---3--:R3:W1:Y:S01]  /*14c0*/  SHFL.DOWN PT, R6, R2, 0x10, 0x1f ;  /* 0x0a001f0002067f89 */ /* 0x00866200000e0000 */
[----:B------:R-:W-:Y:S01]  /*14d0*/  BSSY.RECONVERGENT B1, `(.L_x_493) ;  /* 0x000001d000017945 */ /* 0x000fe20003800200 */
[----:B--2---:R-:W-:Y:S02]  /*14e0*/  IMAD.MOV.U32 R17, RZ, RZ, R4 ;  /* 0x000000ffff117224 */ /* 0x004fe400078e0004 */
[----:B------:R3:W2:Y:S01]  /*14f0*/  SHFL.DOWN PT, R7, R3, 0x10, 0x1f ;  /* 0x0a001f0003077f89 */ /* 0x0006a200000e0000 */
[----:B------:R-:W-:Y:S02]  /*1500*/  IMAD.MOV.U32 R19, RZ, RZ, R10 ;  /* 0x000000ffff137224 */ /* 0x000fe400078e000a */
[----:B------:R-:W-:Y:S01]  /*1510*/  IMAD.MOV.U32 R12, RZ, RZ, R2 ;  /* 0x000000ffff0c7224 */ /* 0x000fe200078e0002 */
[----:B0-----:R3:W0:Y:S01]  /*1520*/  SHFL.DOWN PT, R9, R4, 0x10, 0x1f ;  /* 0x0a001f0004097f89 */ /* 0x00162200000e0000 */
[----:B----4-:R-:W-:-:S03]  /*1530*/  IMAD.MOV.U32 R13, RZ, RZ, R3 ;  /* 0x000000ffff0d7224 */ /* 0x010fc600078e0003 */
[----:B------:R3:W4:Y:S01]  /*1540*/  SHFL.DOWN PT, R11, R10, 0x10, 0x1f ;  /* 0x0a001f000a0b7f89 */ /* 0x00072200000e0000 */
[----:B------:R-:W-:Y:S05]  /*1550*/  @P0 BRA `(.L_x_494) ;  /* 0x0000000000500947 */ /* 0x000fea0003800000 */
[----:B-12---:R-:W-:Y:S01]  /*1560*/  DSETP.GEU.AND P0, PT, |R2|, |R6|, PT ;  /* 0x400000060200722a */ /* 0x006fe20003f0e200 */
[----:B0-----:R-:W-:Y:S01]  /*1570*/  IMAD.MOV.U32 R17, RZ, RZ, R9 ;  /* 0x000000ffff117224 */ /* 0x001fe200078e0009 */
        /* <DEDUP_REMOVED lines=18> */
.L_x_494:
[----:B------:R-:W-:Y:S05]  /*16a0*/  BSYNC.RECONVERGENT B1 ;  /* 0x0000000000017941 */ /* 0x000fea0003800200 */
.L_x_493:
[----:B------:R-:W-:Y:S01]  /*16b0*/  ISETP.NE.AND P0, PT, R15, RZ, PT ;  /* 0x000000ff0f00720c */ /* 0x000fe20003f05270 */
[----:B------:R-:W-:-:S12]  /*16c0*/  BSSY.RECONVERGENT B1, `(.L_x_495) ;  /* 0x000000b000017945 */ /* 0x000fd80003800200 */
[----:B------:R-:W-:Y:S05]  /*16d0*/  @P0 BRA `(.L_x_496) ;  /* 0x0000000000240947 */ /* 0x000fea0003800000 */
[----:B---3--:R-:W3:Y:S01]  /*16e0*/  S2R R4, SR_CgaCtaId ;  /* 0x0000000000047919 */ /* 0x008ee20000008800 */
[----:B------:R-:W-:Y:S01]  /*16f0*/  MOV R3, 0x400 ;  /* 0x0000040000037802 */ /* 0x000fe20000000f00 */
[----:B------:R-:W-:Y:S01]  /*1700*/  IMAD.MOV.U32 R18, RZ, RZ, R17 ;  /* 0x000000ffff127224 */ /* 0x000fe200078e0011 */
[----:B------:R-:W-:-:S04]  /*1710*/  SHF.R.U32.HI R2, RZ, 0x1, R5 ;  /* 0x00000001ff027819 */ /* 0x000fc80000011605 */
[----:B------:R-:W-:Y:S02]  /*1720*/  LOP3.LUT R2, R2, 0x1f0, RZ, 0xc0, !PT ;  /* 0x000001f002027812 */ /* 0x000fe400078ec0ff */
[----:B---3--:R-:W-:-:S05]  /*1730*/  LEA R3, R4, R3, 0x18 ;  /* 0x0000000304037211 */ /* 0x008fca00078ec0ff */
[----:B------:R-:W-:-:S05]  /*1740*/  IMAD.IADD R3, R2, 0x1, R3 ;  /* 0x0000000102037824 */ /* 0x000fca00078e0203 */
[----:B------:R3:W-:Y:S04]  /*1750*/  STS.64 [R3+0x10], R18 ;  /* 0x0000101203007388 */ /* 0x0007e80000000a00 */
[----:B------:R3:W-:Y:S02]  /*1760*/  STS.64 [R3+0x8], R12 ;  /* 0x0000080c03007388 */ /* 0x0007e40000000a00 */
.L_x_496:
[----:B------:R-:W-:Y:S05]  /*1770*/  BSYNC.RECONVERGENT B1 ;  /* 0x0000000000017941 */ /* 0x000fea0003800200 */
.L_x_495:
[----:B------:R-:W-:Y:S01]  /*1780*/  BAR.SYNC.DEFER_BLOCKING 0x0 ;  /* 0x0000000000007b1d */ /* 0x000fe20000010000 */
[----:B------:R-:W-:-:S13]  /*1790*/  ISETP.NE.AND P1, PT, R5, RZ, PT ;  /* 0x000000ff0500720c */ /* 0x000fda0003f25270 */
[----:B------:R-:W-:Y:S05]  /*17a0*/  @P1 BRA `(.L_x_497) ;  /* 0x0000004c00d41947 */ /* 0x000fea0003800000 */
[----:B---3--:R-:W3:Y:S01]  /*17b0*/  S2R R3, SR_CgaCtaId ;  /* 0x0000000000037919 */ /* 0x008ee20000008800 */
[----:B------:R-:W-:Y:S01]  /*17c0*/  MOV R2, 0x400 ;  /* 0x0000040000027802 */ /* 0x000fe20000000f00 */
[----:B------:R-:W-:Y:S03]  /*17d0*/  BSSY.RECONVERGENT B1, `(.L_x_498) ;  /* 0x000001a000017945 */ /* 0x000fe60003800200 */
[----:B---3--:R-:W-:-:S05]  /*17e0*/  LEA R32, R3, R2, 0x18 ;  /* 0x0000000203207211 */ /* 0x008fca00078ec0ff */
[----:B-1----:R-:W1:Y:S04]  /*17f0*/  LDS.64 R14, [R32+0x18] ;  /* 0x00001800200e7984 */ /* 0x002e680000000a00 */
[----:B0---4-:R-:W0:Y:S04]  /*1800*/  LDS.128 R8, [R32+0x20] ;  /* 0x0000200020087984 */ /* 0x011e280000000c00 */
[----:B------:R3:W4:Y:S04]  /*1810*/  LDS.64 R2, [R32+0x80] ;  /* 0x0000800020027984 */ /* 0x0007280000000a00 */
[----:B--2---:R3:W2:Y:S01]  /*1820*/  LDS.128 R4, [R32+0x30] ;  /* 0x0000300020047984 */ /* 0x0046a20000000c00 */
        /* <DEDUP_REMOVED lines=20> */
.L_x_499:
[----:B------:R-:W-:Y:S05]  /*1970*/  BSYNC.RECONVERGENT B1 ;  /* 0x0000000000017941 */ /* 0x000fea0003800200 */
.L_x_498:
[----:B------:R0:W1:Y:S01]  /*1980*/  LDS.128 R12, [R32+0x40] ;  /* 0x00004000200c7984 */ /* 0x0000620000000c00 */
[----:B------:R-:W-:Y:S01]  /*1990*/  DSETP.GEU.AND P0, PT, |R28|, |R10|, PT ;  /* 0x4000000a1c00722a */ /* 0x000fe20003f0e200 */
[----:B------:R-:W-:Y:S01]  /*19a0*/  BSSY.RECONVERGENT B1, `(.L_x_500) ;  /* 0x0000017000017945 */ /* 0x000fe20003800200 */
[----:B------:R-:W-:Y:S01]  /*19b0*/  IMAD.MOV.U32 R33, RZ, RZ, R4 ;  /* 0x000000ffff217224 */ /* 0x000fe200078e0004 */
[----:B------:R0:W2:Y:S01]  /*19c0*/  LDS.128 R16, [R32+0x50] ;  /* 0x0000500020107984 */ /* 0x0000a20000000c00 */
[----:B------:R-:W-:Y:S02]  /*19d0*/  IMAD.MOV.U32 R35, RZ, RZ, R5 ;  /* 0x000000ffff237224 */ /* 0x000fe400078e0005 */
[----:B------:R-:W-:Y:S01]  /*19e0*/  IMAD.MOV.U32 R8, RZ, RZ, R10 ;  /* 0x000000ffff087224 */ /* 0x000fe200078e000a */
[----:B------:R0:W3:Y:S01]  /*19f0*/  LDS.128 R20, [R32+0x60] ;  /* 0x0000600020147984 */ /* 0x0000e20000000c00 */
[----:B------:R-:W-:-:S03]  /*1a00*/  IMAD.MOV.U32 R9, RZ, RZ, R11 ;  /* 0x000000ffff097224 */ /* 0x000fc600078e000b */
[----:B------:R0:W4:Y:S03]  /*1a10*/  LDS.128 R24, [R32+0x70] ;  /* 0x0000700020187984 */ /* 0x0001260000000c00 */
        /* <DEDUP_REMOVED lines=15> */
.L_x_501:
[----:B------:R-:W-:Y:S05]  /*1b10*/  BSYNC.RECONVERGENT B1 ;  /* 0x0000000000017941 */ /* 0x000fea0003800200 */
.L_x_500:
        /* <DEDUP_REMOVED lines=21> */
.L_x_503:
[----:B------:R-:W-:Y:S05]  /*1c70*/  BSYNC.RECONVERGENT B1 ;  /* 0x0000000000017941 */ /* 0x000fea0003800200 */
.L_x_502:
[----:B------:R-:W-:Y:S01]  /*1c80*/  DSETP.GEU.AND P0, PT, |R4|, |R14|, PT ;  /* 0x4000000e0400722a */ /* 0x000fe20003f0e200 */
[----:B------:R-:W-:Y:S01]  /*1c90*/  BSSY.RECONVERGENT B1, `(.L_x_504) ;  /* 0x0000014000017945 */ /* 0x000fe20003800200 */
[----:B------:R-:W-:Y:S02]  /*1ca0*/  IMAD.MOV.U32 R6, RZ, RZ, R14 ;  /* 0x000000ffff067224 */ /* 0x000fe400078e000e */
[----:B------:R-:W-:Y:S02]  /*1cb0*/  IMAD.MOV.U32 R7, RZ, RZ, R15 ;  /* 0x000000ffff077224 */ /* 0x000fe400078e000f */
[----:B--2---:R-:W-:Y:S02]  /*1cc0*/  IMAD.MOV.U32 R9, RZ, RZ, R16 ;  /* 0x000000ffff097224 */ /* 0x004fe400078e0010 */
        /* <DEDUP_REMOVED lines=16> */
.L_x_505:
[----:B------:R-:W-:Y:S05]  /*1dd0*/  BSYNC.RECONVERGENT B1 ;  /* 0x0000000000017941 */ /* 0x000fea0003800200 */
.L_x_504:
        /* <DEDUP_REMOVED lines=21> */
.L_x_507:
[----:B------:R-:W-:Y:S05]  /*1f30*/  BSYNC.RECONVERGENT B1 ;  /* 0x0000000000017941 */ /* 0x000fea0003800200 */
.L_x_506:
[----:B------:R-:W-:Y:S01]  /*1f40*/  DSETP.GEU.AND P0, PT, |R4|, |R22|, PT ;  /* 0x400000160400722a */ /* 0x000fe20003f0e200 */
[----:B------:R-:W-:Y:S01]  /*1f50*/  BSSY.RECONVERGENT B1, `(.L_x_508) ;  /* 0x0000014000017945 */ /* 0x000fe20003800200 */
[----:B------:R-:W-:Y:S02]  /*1f60*/  IMAD.MOV.U32 R6, RZ, RZ, R22 ;  /* 0x000000ffff067224 */ /* 0x000fe400078e0016 */
[----:B------:R-:W-:Y:S02]  /*1f70*/  IMAD.MOV.U32 R7, RZ, RZ, R23 ;  /* 0x000000ffff077224 */ /* 0x000fe400078e0017 */
[----:B----4-:R-:W-:Y:S02]  /*1f80*/  IMAD.MOV.U32 R9, RZ, RZ, R24 ;  /* 0x000000ffff097224 */ /* 0x010fe400078e0018 */
        /* <DEDUP_REMOVED lines=16> */
.L_x_509:
[----:B------:R-:W-:Y:S05]  /*2090*/  BSYNC.RECONVERGENT B1 ;  /* 0x0000000000017941 */ /* 0x000fea0003800200 */
.L_x_508:
[----:B------:R-:W-:Y:S01]  /*20a0*/  DSETP.GEU.AND P0, PT, |R6|, |R26|, PT ;  /* 0x4000001a0600722a */ /* 0x000fe20003f0e200 */
[----:B------:R-:W-:Y:S02]  /*20b0*/  IMAD.MOV.U32 R12, RZ, RZ, R26 ;  /* 0x000000ffff0c7224 */ /* 0x000fe400078e001a */
[----:B------:R-:W-:Y:S02]  /*20c0*/  IMAD.MOV.U32 R13, RZ, RZ, R27 ;  /* 0x000000ffff0d7224 */ /* 0x000fe400078e001b */
        /* <DEDUP_REMOVED lines=18> */
.L_x_484:
        /* <DEDUP_REMOVED lines=8> */
[----:B------:R-:W-:Y:S01]  /*2270*/  ISETP.GT.AND P0, PT, R11, R4, PT ;  /* 0x000000040b00720c */ /* 0x000fe20003f04270 */
[----:B------:R-:W-:Y:S02]  /*2280*/  IMAD.IADD R9, R4, 0x1, R9 ;  /* 0x0000000104097824 */ /* 0x000fe400078e0209 */
[----:B------:R-:W-:-:S03]  /*2290*/  IMAD.MOV.U32 R11, RZ, RZ, R3 ;  /* 0x000000ffff0b7224 */ /* 0x000fc600078e0003 */
        /* <DEDUP_REMOVED lines=27> */
.L_x_511:
[----:B------:R-:W-:Y:S05]  /*2450*/  BSYNC.RECONVERGENT B1 ;  /* 0x0000000000017941 */ /* 0x000fea0003800200 */
.L_x_510:
[----:B------:R-:W-:Y:S01]  /*2460*/  VIADD R2, R7, 0x2 ;  /* 0x0000000207027836 */ /* 0x000fe20000000000 */
[----:B--2---:R1:W2:Y:S01]  /*2470*/  SHFL.DOWN PT, R12, R10, 0x2, R9 ;  /* 0x084000000a0c7989 */ /* 0x0042a200000e0009 */
[----:B------:R-:W-:Y:S01]  /*2480*/  BSSY.RECONVERGENT B1, `(.L_x_512) ;  /* 0x000001e000017945 */ /* 0x000fe20003800200 */
[----:B------:R-:W-:Y:S02]  /*2490*/  IMAD.MOV.U32 R8, RZ, RZ, R16 ;  /* 0x000000ffff087224 */ /* 0x000fe400078e0010 */
[----:B------:R-:W-:Y:S01]  /*24a0*/  ISETP.GT.AND P0, PT, R2, R9, PT ;  /* 0x000000090200720c */ /* 0x000fe20003f04270 */
[----:B---3--:R1:W3:Y:S01]  /*24b0*/  SHFL.DOWN PT, R13, R11, 0x2, R9 ;  /* 0x084000000b0d7989 */ /* 0x0082e200000e0009 */
[----:B------:R-:W-:Y:S02]  /*24c0*/  IMAD.MOV.U32 R14, RZ, RZ, R18 ;  /* 0x000000ffff0e7224 */ /* 0x000fe400078e0012 */
[----:B------:R-:W-:Y:S01]  /*24d0*/  IMAD.MOV.U32 R2, RZ, RZ, R10 ;  /* 0x000000ffff027224 */ /* 0x000fe200078e000a */
[----:B----4-:R1:W4:Y:S01]  /*24e0*/  SHFL.DOWN PT, R15, R16, 0x2, R9 ;  /* 0x08400000100f7989 */ /* 0x01032200000e0009 */
[----:B------:R-:W-:-:S03]  /*24f0*/  IMAD.MOV.U32 R3, RZ, RZ, R11 ;  /* 0x000000ffff037224 */ /* 0x000fc600078e000b */
[----:B0-----:R1:W0:Y:S04]  /*2500*/  SHFL.DOWN PT, R17, R18, 0x2, R9 ;  /* 0x0840000012117989 */ /* 0x00122800000e0009 */
[----:B------:R-:W-:Y:S05]  /*2510*/  @P0 BRA `(.L_x_513) ;  /* 0x0000000000500947 */ /* 0x000fea0003800000 */
[----:B--23--:R-:W-:Y:S01]  /*2520*/  DSETP.GEU.AND P0, PT, |R10|, |R12|, PT ;  /* 0x4000000c0a00722a */ /* 0x00cfe20003f0e200 */
[----:B----4-:R-:W-:Y:S02]  /*2530*/  IMAD.MOV.U32 R8, RZ, RZ, R15 ;  /* 0x000000ffff087224 */ /* 0x010fe400078e000f */
[----:B0-----:R-:W-:Y:S02]  /*2540*/  IMAD.MOV.U32 R14, RZ, RZ, R17 ;  /* 0x000000ffff0e7224 */ /* 0x001fe400078e0011 */
        /* <DEDUP_REMOVED lines=17> */
.L_x_513:
[----:B------:R-:W-:Y:S05]  /*2660*/  BSYNC.RECONVERGENT B1 ;  /* 0x0000000000017941 */ /* 0x000fea0003800200 */
.L_x_512:
[----:B------:R-:W-:Y:S01]  /*2670*/  VIADD R6, R7, 0x4 ;  /* 0x0000000407067836 */ /* 0x000fe20000000000 */
[----:B--2---:R2:W2:Y:S01]  /*2680*/  SHFL.DOWN PT, R12, R2, 0x4, R9 ;  /* 0x08800000020c7989 */ /* 0x0044a200000e0009 */
[----:B------:R-:W-:Y:S01]  /*2690*/  BSSY.RECONVERGENT B1, `(.L_x_514) ;  /* 0x000001e000017945 */ /* 0x000fe20003800200 */
[----:B-1----:R-:W-:Y:S02]  /*26a0*/  IMAD.MOV.U32 R16, RZ, RZ, R14 ;  /* 0x000000ffff107224 */ /* 0x002fe400078e000e */
        /* <DEDUP_REMOVED lines=28> */
.L_x_515:
[----:B------:R-:W-:Y:S05]  /*2870*/  BSYNC.RECONVERGENT B1 ;  /* 0x0000000000017941 */ /* 0x000fea0003800200 */
.L_x_514:
[----:B--2---:R-:W-:Y:S01]  /*2880*/  VIADD R2, R7, 0x8 ;  /* 0x0000000807027836 */ /* 0x004fe20000000000 */
[----:B------:R2:W2:Y:S01]  /*2890*/  SHFL.DOWN PT, R12, R10, 0x8, R9 ;  /* 0x090000000a0c7989 */ /* 0x0004a200000e0009 */
        /* <DEDUP_REMOVED lines=30> */
.L_x_517:
[----:B------:R-:W-:Y:S05]  /*2a80*/  BSYNC.RECONVERGENT B1 ;  /* 0x0000000000017941 */ /* 0x000fea0003800200 */
.L_x_516:
[----:B-1----:R-:W-:Y:S01]  /*2a90*/  VIADD R6, R7, 0x10 ;  /* 0x0000001007067836 */ /* 0x002fe20000000000 */
[----:B--2---:R1:W2:Y:S01]  /*2aa0*/  SHFL.DOWN PT, R10, R2, 0x10, R9 ;  /* 0x0a000000020a7989 */ /* 0x0042a200000e0009 */
[----:B------:R-:W-:Y:S01]  /*2ab0*/  BSSY.RECONVERGENT B1, `(.L_x_518) ;  /* 0x000001e000017945 */ /* 0x000fe20003800200 */
[----:B0-----:R-:W-:Y:S01]  /*2ac0*/  IMAD.MOV.U32 R17, RZ, RZ, R8 ;  /* 0x000000ffff117224 */ /* 0x001fe200078e0008 */
[----:B------:R-:W-:Y:S01]  /*2ad0*/  MOV R19, R14 ;  /* 0x0000000e00137202 */ /* 0x000fe20000000f00 */
[----:B------:R1:W0:Y:S01]  /*2ae0*/  SHFL.DOWN PT, R11, R3, 0x10, R9 ;  /* 0x0a000000030b7989 */ /* 0x00022200000e0009 */
[----:B------:R-:W-:Y:S01]  /*2af0*/  ISETP.GT.AND P0, PT, R6, R9, PT ;  /* 0x000000090600720c */ /* 0x000fe20003f04270 */
[----:B------:R-:W-:Y:S02]  /*2b00*/  IMAD.MOV.U32 R12, RZ, RZ, R2 ;  /* 0x000000ffff0c7224 */ /* 0x000fe400078e0002 */
[----:B----4-:R1:W4:Y:S01]  /*2b10*/  SHFL.DOWN PT, R15, R8, 0x10, R9 ;  /* 0x0a000000080f7989 */ /* 0x01032200000e0009 */
[----:B---3--:R-:W-:-:S03]  /*2b20*/  IMAD.MOV.U32 R13, RZ, RZ, R3 ;  /* 0x000000ffff0d7224 */ /* 0x008fc600078e0003 */
[----:B------:R1:W3:Y:S06]  /*2b30*/  SHFL.DOWN PT, R21, R14, 0x10, R9 ;  /* 0x0a0000000e157989 */ /* 0x0002ec00000e0009 */
[----:B------:R-:W-:Y:S05]  /*2b40*/  @P0 BRA `(.L_x_519) ;  /* 0x0000000000500947 */ /* 0x000fea0003800000 */
[----:B0-2---:R-:W-:Y:S01]  /*2b50*/  DSETP.GEU.AND P0, PT, |R2|, |R10|, PT ;  /* 0x4000000a0200722a */ /* 0x005fe20003f0e200 */
        /* <DEDUP_REMOVED lines=19> */
.L_x_519:
[----:B------:R-:W-:Y:S05]  /*2c90*/  BSYNC.RECONVERGENT B1 ;  /* 0x0000000000017941 */ /* 0x000fea0003800200 */
.L_x_518:
[----:B------:R-:W-:Y:S01]  /*2ca0*/  ISETP.NE.AND P0, PT, R7, RZ, PT ;  /* 0x000000ff0700720c */ /* 0x000fe20003f05270 */
[----:B------:R-:W-:-:S12]  /*2cb0*/  BSSY.RECONVERGENT B1, `(.L_x_520) ;  /* 0x000000b000017945 */ /* 0x000fd80003800200 */
[----:B------:R-:W-:Y:S05]  /*2cc0*/  @P0 BRA `(.L_x_521) ;  /* 0x0000000000240947 */ /* 0x000fea0003800000 */
[----:B------:R-:W5:Y:S01]  /*2cd0*/  S2R R6, SR_CgaCtaId ;  /* 0x0000000000067919 */ /* 0x000f620000008800 */
[----:B-1----:R-:W-:Y:S01]  /*2ce0*/  MOV R3, 0x400 ;  /* 0x0000040000037802 */ /* 0x002fe20000000f00 */
[----:B------:R-:W-:Y:S01]  /*2cf0*/  IMAD.MOV.U32 R18, RZ, RZ, R17 ;  /* 0x000000ffff127224 */ /* 0x000fe200078e0011 */
[----:B------:R-:W-:-:S04]  /*2d00*/  SHF.R.U32.HI R2, RZ, 0x1, R5 ;  /* 0x00000001ff027819 */ /* 0x000fc80000011605 */
[----:B------:R-:W-:Y:S02]  /*2d10*/  LOP3.LUT R2, R2, 0x1f0, RZ, 0xc0, !PT ;  /* 0x000001f002027812 */ /* 0x000fe400078ec0ff */
[----:B-----5:R-:W-:-:S05]  /*2d20*/  LEA R3, R6, R3, 0x18 ;  /* 0x0000000306037211 */ /* 0x020fca00078ec0ff */
[----:B------:R-:W-:-:S05]  /*2d30*/  IMAD.IADD R3, R2, 0x1, R3 ;  /* 0x0000000102037824 */ /* 0x000fca00078e0203 */
[----:B------:R1:W-:Y:S04]  /*2d40*/  STS.64 [R3+0x10], R18 ;  /* 0x0000101203007388 */ /* 0x0003e80000000a00 */
[----:B------:R1:W-:Y:S02]  /*2d50*/  STS.64 [R3+0x8], R12 ;  /* 0x0000080c03007388 */ /* 0x0003e40000000a00 */
.L_x_521:
[----:B------:R-:W-:Y:S05]  /*2d60*/  BSYNC.RECONVERGENT B1 ;  /* 0x0000000000017941 */ /* 0x000fea0003800200 */
.L_x_520:
[----:B------:R-:W-:Y:S01]  /*2d70*/  BAR.SYNC.DEFER_BLOCKING 0x0 ;  /* 0x0000000000007b1d */ /* 0x000fe20000010000 */
[----:B------:R-:W-:-:S13]  /*2d80*/  ISETP.NE.AND P1, PT, R5, RZ, PT ;  /* 0x000000ff0500720c */ /* 0x000fda0003f25270 */
[----:B------:R-:W-:Y:S05]  /*2d90*/  @P1 BRA `(.L_x_497) ;  /* 0x0000003800581947 */ /* 0x000fea0003800000 */
[----:B------:R-:W-:Y:S01]  /*2da0*/  ISETP.GE.AND P0, PT, R4, 0x21, PT ;  /* 0x000000210400780c */ /* 0x000fe20003f06270 */
[----:B0-----:R-:W-:Y:S02]  /*2db0*/  IMAD.MOV.U32 R11, RZ, RZ, R17 ;  /* 0x000000ffff0b7224 */ /* 0x001fe400078e0011 */
[----:B-1----:R-:W-:Y:S02]  /*2dc0*/  IMAD.MOV.U32 R14, RZ, RZ, R19 ;  /* 0x000000ffff0e7224 */ /* 0x002fe400078e0013 */
        /* <DEDUP_REMOVED lines=29> */
.L_x_523:
[----:B------:R-:W-:Y:S05]  /*2fa0*/  BSYNC.RECONVERGENT B1 ;  /* 0x0000000000017941 */ /* 0x000fea0003800200 */
.L_x_522:
[----:B------:R-:W-:Y:S01]  /*2fb0*/  ISETP.GE.AND P0, PT, R4, 0x41, PT ;  /* 0x000000410400780c */ /* 0x000fe20003f06270 */
[----:B------:R-:W-:Y:S02]  /*2fc0*/  IMAD.MOV.U32 R5, RZ, RZ, R11 ;  /* 0x000000ffff057224 */ /* 0x000fe400078e000b */
[----:B--2---:R-:W-:Y:S02]  /*2fd0*/  IMAD.MOV.U32 R10, RZ, RZ, R14 ;  /* 0x000000ffff0a7224 */ /* 0x004fe400078e000e */
        /* <DEDUP_REMOVED lines=29> */
.L_x_525:
[----:B------:R-:W-:Y:S05]  /*31b0*/  BSYNC.RECONVERGENT B1 ;  /* 0x0000000000017941 */ /* 0x000fea0003800200 */
.L_x_524:
        /* <DEDUP_REMOVED lines=32> */
.L_x_527:
[----:B------:R-:W-:Y:S05]  /*33c0*/  BSYNC.RECONVERGENT B1 ;  /* 0x0000000000017941 */ /* 0x000fea0003800200 */
.L_x_526:
        /* <DEDUP_REMOVED lines=32> */
.L_x_529:
[----:B------:R-:W-:Y:S05]  /*35d0*/  BSYNC.RECONVERGENT B1 ;  /* 0x0000000000017941 */ /* 0x000fea0003800200 */
.L_x_528:
        /* <DEDUP_REMOVED lines=32> */
.L_x_531:
[----:B------:R-:W-:Y:S05]  /*37e0*/  BSYNC.RECONVERGENT B1 ;  /* 0x0000000000017941 */ /* 0x000fea0003800200 */
.L_x_530:
        /* <DEDUP_REMOVED lines=32> */
.L_x_533:
[----:B------:R-:W-:Y:S05]  /*39f0*/  BSYNC.RECONVERGENT B1 ;  /* 0x0000000000017941 */ /* 0x000fea0003800200 */
.L_x_532:
        /* <DEDUP_REMOVED lines=32> */
.L_x_465:
[----:B------:R-:W0:Y:S01]  /*3c00*/  S2R R4, SR_TID.X ;  /* 0x0000000000047919 */ /* 0x000e220000002100 */
[----:B------:R-:W1:Y:S01]  /*3c10*/  LDCU.128 UR12, c[0x0][0x380] ;  /* 0x00007000ff0c77ac */ /* 0x000e620008000c00 */
[----:B------:R-:W-:Y:S02]  /*3c20*/  SHF.R.S32.HI R5, RZ, 0x1f, R10 ;  /* 0x0000001fff057819 */ /* 0x000fe4000001140a */
[----:B0-----:R-:W-:-:S04]  /*3c30*/  IADD3 R2, P0, PT, R10, R4, RZ ;  /* 0x000000040a027210 */ /* 0x001fc80007f1e0ff */
[----:B-1----:R-:W-:Y:S01]  /*3c40*/  LEA R8, P1, R2, UR12, 0x3 ;  /* 0x0000000c02087c11 */ /* 0x002fe2000f8218ff */
[----:B------:R-:W-:-:S05]  /*3c50*/  IMAD.X R3, RZ, RZ, R5, P0 ;  /* 0x000000ffff037224 */ /* 0x000fca00000e0605 */
[----:B------:R-:W-:-:S05]  /*3c60*/  LEA.HI.X R9, R2, UR13, R3, 0x3, P1 ;  /* 0x0000000d02097c11 */ /* 0x000fca00088f1c03 */
[----:B------:R-:W2:Y:S04]  /*3c70*/  LDG.E.64 R12, desc[UR10][R8.64] ;  /* 0x0000000a080c7981 */ /* 0x000ea8000c1e1b00 */
[----:B------:R-:W2:Y:S04]  /*3c80*/  LDG.E.64 R14, desc[UR10][R8.64+0x800] ;  /* 0x0008000a080e7981 */ /* 0x000ea8000c1e1b00 */
[----:B------:R-:W3:Y:S04]  /*3c90*/  LDG.E.64 R16, desc[UR10][R8.64+0x1000] ;  /* 0x0010000a08107981 */ /* 0x000ee8000c1e1b00 */
[----:B------:R-:W4:Y:S04]  /*3ca0*/  LDG.E.64 R18, desc[UR10][R8.64+0x1800] ;  /* 0x0018000a08127981 */ /* 0x000f28000c1e1b00 */
[----:B------:R0:W5:Y:S01]  /*3cb0*/  LDG.E.64 R2, desc[UR10][R8.64+0x2000] ;  /* 0x0020000a08027981 */ /* 0x000162000c1e1b00 */
[----:B------:R-:W-:Y:S01]  /*3cc0*/  BSSY.RECONVERGENT B1, `(.L_x_534) ;  /* 0x000001f000017945 */ /* 0x000fe20003800200 */
[C---:B0-----:R-:W-:Y:S01]  /*3cd0*/  LOP3.LUT R8, R4.reuse, 0x400, RZ, 0xfc, !PT ;  /* 0x0000040004087812 */ /* 0x041fe200078efcff */
[----:B------:R-:W-:Y:S01]  /*3ce0*/  VIADD R9, R4, 0x200 ;  /* 0x0000020004097836 */ /* 0x000fe20000000000 */
[----:B--2---:R-:W-:-:S06]  /*3cf0*/  DSETP.GEU.AND P0, PT, |R12|, |R14|, PT ;  /* 0x4000000e0c00722a */ /* 0x004fcc0003f0e200 */
[----:B------:R-:W-:Y:S02]  /*3d00*/  FSEL R12, R12, R14, P0 ;  /* 0x0000000e0c0c7208 */ /* 0x000fe40000000000 */
[----:B------:R-:W-:Y:S02]  /*3d10*/  FSEL R13, R13, R15, P0 ;  /* 0x0000000f0d0d7208 */ /* 0x000fe40000000000 */
[----:B------:R-:W-:-:S04]  /*3d20*/  IADD3 R14, P1, PT, R10, UR14, RZ ;  /* 0x0000000e0a0e7c10 */ /* 0x000fc8000ff3e0ff */
[----:B---3--:R-:W-:Y:S01]  /*3d30*/  DSETP.GEU.AND P2, PT, |R12|, |R16|, PT ;  /* 0x400000100c00722a */ /* 0x008fe20003f4e200 */
[----:B------:R-:W-:-:S05]  /*3d40*/  IADD3 R6, P5, PT, R8, R14, RZ ;  /* 0x0000000e08067210 */ /* 0x000fca0007fbe0ff */
[----:B------:R-:W-:Y:S02]  /*3d50*/  FSEL R12, R12, R16, P2 ;  /* 0x000000100c0c7208 */ /* 0x000fe40001000000 */
[----:B------:R-:W-:-:S06]  /*3d60*/  FSEL R13, R13, R17, P2 ;  /* 0x000000110d0d7208 */ /* 0x000fcc0001000000 */
[----:B----4-:R-:W-:-:S06]  /*3d70*/  DSETP.GEU.AND P3, PT, |R12|, |R18|, PT ;  /* 0x400000120c00722a */ /* 0x010fcc0003f6e200 */
[----:B------:R-:W-:Y:S02]  /*3d80*/  FSEL R10, R12, R18, P3 ;  /* 0x000000120c0a7208 */ /* 0x000fe40001800000 */
[----:B------:R-:W-:Y:S02]  /*3d90*/  FSEL R11, R13, R19, P3 ;  /* 0x000000130d0b7208 */ /* 0x000fe40001800000 */
[----:B------:R-:W-:Y:S01]  /*3da0*/  IADD3.X R12, PT, PT, R5, UR15, RZ, P1, !PT ;  /* 0x0000000f050c7c10 */ /* 0x000fe20008ffe4ff */
[C---:B------:R-:W-:Y:S01]  /*3db0*/  VIADD R5, R4.reuse, 0x100 ;  /* 0x0000010004057836 */ /* 0x040fe20000000000 */
[----:B------:R-:W-:Y:S02]  /*3dc0*/  ISETP.LE.AND P1, PT, R7, UR6, PT ;  /* 0x0000000607007c0c */ /* 0x000fe4000bf23270 */
[----:B-----5:R-:W-:Y:S02]  /*3dd0*/  DSETP.GEU.AND P4, PT, |R10|, |R2|, PT ;  /* 0x400000020a00722a */ /* 0x020fe40003f8e200 */
[----:B------:R-:W-:Y:S01]  /*3de0*/  @P2 SEL R9, R4, R5, P0 ;  /* 0x0000000504092207 */ /* 0x000fe20000000000 */
[----:B------:R-:W-:-:S02]  /*3df0*/  IMAD.X R5, RZ, RZ, R12, P5 ;  /* 0x000000ffff057224 */ /* 0x000fc400028e060c */
[----:B------:R-:W-:-:S09]  /*3e00*/  @!P3 VIADD R9, R4, 0x300 ;  /* 0x000003000409b836 */ /* 0x000fd20000000000 */
        /* <DEDUP_REMOVED lines=10> */
.L_x_535:
[----:B------:R-:W-:Y:S05]  /*3eb0*/  BSYNC.RECONVERGENT B1 ;  /* 0x0000000000017941 */ /* 0x000fea0003800200 */
.L_x_534:
        /* <DEDUP_REMOVED lines=12> */
[----:B------:R-:W-:-:S05]  /*3f80*/  IMAD.MOV.U32 R11, RZ, RZ, 0x500 ;  /* 0x00000500ff0b7424 */ /* 0x000fca00078e00ff */
[----:B------:R-:W2:Y:S01]  /*3f90*/  ATOMG.E.ADD.STRONG.GPU PT, R10, desc[UR10][R8.64], R11 ;  /* 0x8000000b080a79a8 */ /* 0x000ea200081ef10a */
[----:B------:R-:W0:Y:S01]  /*3fa0*/  S2UR UR5, SR_CgaCtaId ;  /* 0x00000000000579c3 */ /* 0x000e220000008800 */
[----:B------:R-:W-:Y:S02]  /*3fb0*/  UMOV UR4, 0x400 ;  /* 0x0000040000047882 */ /* 0x000fe40000000000 */
[----:B0-----:R-:W-:Y:S01]  /*3fc0*/  ULEA UR4, UR5, UR4, 0x18 ;  /* 0x0000000405047291 */ /* 0x001fe2000f8ec0ff */
[----:B--2---:R-:W-:-:S08]  /*3fd0*/  VIADD R10, R10, UR6 ;  /* 0x000000060a0a7c36 */ /* 0x004fd00008000000 */
[----:B------:R0:W-:Y:S03]  /*3fe0*/  STS [UR4+0x98], R10 ;  /* 0x0000980aff007988 */ /* 0x0001e60008000804 */
.L_x_538:
[----:B------:R-:W-:Y:S05]  /*3ff0*/  BSYNC.RECONVERGENT B1 ;  /* 0x0000000000017941 */ /* 0x000fea0003800200 */
.L_x_537:
[----:B------:R-:W1:Y:S08]  /*4000*/  S2UR UR5, SR_CgaCtaId ;  /* 0x00000000000579c3 */ /* 0x000e700000008800 */
[----:B------:R-:W-:Y:S06]  /*4010*/  BAR.SYNC.DEFER_BLOCKING 0x0 ;  /* 0x0000000000007b1d */ /* 0x000fec0000010000 */
[----:B------:R-:W-:-:S02]  /*4020*/  UMOV UR4, 0x400 ;  /* 0x0000040000047882 */ /* 0x000fc40000000000 */
[----:B-1----:R-:W-:-:S06]  /*4030*/  ULEA UR4, UR5, UR4, 0x18 ;  /* 0x0000000405047291 */ /* 0x002fcc000f8ec0ff */
[----:B------:R-:W-:-:S05]  /*4040*/  IMAD.U32 R14, RZ, RZ, UR4 ;  /* 0x00000004ff0e7e24 */ /* 0x000fca000f8e00ff */
[----:B------:R-:W0:Y:S02]  /*4050*/  LDS R12, [R14+0x98] ;  /* 0x000098000e0c7984 */ /* 0x000e240000000800 */
[----:B0-----:R-:W-:-:S05]  /*4060*/  VIADD R10, R12, 0x500 ;  /* 0x000005000c0a7836 */ /* 0x001fca0000000000 */
[----:B------:R-:W-:-:S13]  /*4070*/  ISETP.GT.AND P0, PT, R10, R7, PT ;  /* 0x000000070a00720c */ /* 0x000fda0003f04270 */
[----:B------:R-:W-:Y:S05]  /*4080*/  @P0 BRA `(.L_x_539) ;  /* 0x0000000400900947 */ /* 0x000fea0003800000 */
[----:B------:R-:W-:Y:S01]  /*4090*/  BSSY.RECONVERGENT B1, `(.L_x_539) ;  /* 0x0000063000017945 */ /* 0x000fe20003800200 */
[----:B------:R-:W-:Y:S01]  /*40a0*/  IMAD.MOV.U32 R20, RZ, RZ, R2 ;  /* 0x000000ffff147224 */ /* 0x000fe200078e0002 */
[----:B------:R-:W0:Y:S01]  /*40b0*/  LDCU UR7, c[0x0][0x398] ;  /* 0x00007300ff0777ac */ /* 0x000e220008000800 */
[----:B------:R-:W-:Y:S02]  /*40c0*/  IMAD.MOV.U32 R21, RZ, RZ, R3 ;  /* 0x000000ffff157224 */ /* 0x000fe400078e0003 */
[----:B------:R-:W-:Y:S01]  /*40d0*/  IMAD.MOV.U32 R27, RZ, RZ, R6 ;  /* 0x000000ffff1b7224 */ /* 0x000fe200078e0006 */
[----:B------:R-:W1:Y:S01]  /*40e0*/  LDCU.128 UR12, c[0x0][0x380] ;  /* 0x00007000ff0c77ac */ /* 0x000e620008000c00 */
[----:B------:R-:W-:-:S07]  /*40f0*/  IMAD.MOV.U32 R22, RZ, RZ, R5 ;  /* 0x000000ffff167224 */ /* 0x000fce00078e0005 */
.L_x_542:
[----:B------:R-:W-:-:S04]  /*4100*/  IADD3 R28, P0, PT, R4, R12, RZ ;  /* 0x0000000c041c7210 */ /* 0x000fc80007f1e0ff */
[----:B------:R-:W-:Y:S02]  /*4110*/  LEA.HI.X.SX32 R25, R12, RZ, 0x1, P0 ;  /* 0x000000ff0c197211 */ /* 0x000fe400000f0eff */
[----:B-1----:R-:W-:-:S04]  /*4120*/  LEA R6, P0, R28, UR12, 0x3 ;  /* 0x0000000c1c067c11 */ /* 0x002fc8000f8018ff */
[----:B------:R-:W-:-:S05]  /*4130*/  LEA.HI.X R7, R28, UR13, R25, 0x3, P0 ;  /* 0x0000000d1c077c11 */ /* 0x000fca00080f1c19 */
[----:B------:R-:W2:Y:S04]  /*4140*/  LDG.E.64 R18, desc[UR10][R6.64] ;  /* 0x0000000a06127981 */ /* 0x000ea8000c1e1b00 */
[----:B------:R-:W3:Y:S04]  /*4150*/  LDG.E.64 R16, desc[UR10][R6.64+0x800] ;  /* 0x0008000a06107981 */ /* 0x000ee8000c1e1b00 */
[----:B------:R-:W4:Y:S04]  /*4160*/  LDG.E.64 R12, desc[UR10][R6.64+0x1000] ;  /* 0x0010000a060c7981 */ /* 0x000f28000c1e1b00 */
[----:B------:R-:W4:Y:S01]  /*4170*/  LDG.E.64 R10, desc[UR10][R6.64+0x1800] ;  /* 0x0018000a060a7981 */ /* 0x000f22000c1e1b00 */
[----:B------:R-:W-:-:S03]  /*4180*/  IADD3 R28, P0, PT, R28, UR14, RZ ;  /* 0x0000000e1c1c7c10 */ /* 0x000fc6000ff1e0ff */
[----:B------:R1:W5:Y:S01]  /*4190*/  LDG.E.64 R2, desc[UR10][R6.64+0x2000] ;  /* 0x0020000a06027981 */ /* 0x000362000c1e1b00 */
[----:B------:R-:W-:Y:S01]  /*41a0*/  IADD3.X R25, PT, PT, R25, UR15, RZ, P0, !PT ;  /* 0x0000000f19197c10 */ /* 0x000fe200087fe4ff */
[----:B------:R-:W-:Y:S01]  /*41b0*/  BSSY.RECONVERGENT B2, `(.L_x_540) ;  /* 0x0000038000027945 */ /* 0x000fe20003800200 */
[----:B------:R-:W-:Y:S01]  /*41c0*/  BAR.SYNC.DEFER_BLOCKING 0x0 ;  /* 0x0000000000007b1d */ /* 0x000fe20000010000 */
[C---:B------:R-:W-:Y:S02]  /*41d0*/  IADD3 R24, P4, PT, R28.reuse, 0x200, RZ ;  /* 0x000002001c187810 */ /* 0x040fe40007f9e0ff */
[C---:B------:R-:W-:Y:S02]  /*41e0*/  IADD3 R15, P5, PT, R28.reuse, 0x300, RZ ;  /* 0x000003001c0f7810 */ /* 0x040fe40007fbe0ff */
[C---:B------:R-:W-:Y:S02]  /*41f0*/  IADD3 R23, P3, PT, R28.reuse, 0x100, RZ ;  /* 0x000001001c177810 */ /* 0x040fe40007f7e0ff */
[----:B-1----:R-:W-:-:S02]  /*4200*/  IADD3 R6, P6, PT, R28, 0x400, RZ ;  /* 0x000004001c067810 */ /* 0x002fc40007fde0ff */
[----:B------:R-:W-:Y:S01]  /*4210*/  IADD3.X R26, PT, PT, RZ, R25, RZ, P3, !PT ;  /* 0x00000019ff1a7210 */ /* 0x000fe20001ffe4ff */
[----:B--2---:R-:W-:-:S14]  /*4220*/  DSETP.GEU.AND P2, PT, |R20|, |R18|, PT ;  /* 0x400000121400722a */ /* 0x004fdc0003f4e200 */
[----:B------:R-:W-:-:S04]  /*4230*/  @P2 ISETP.GE.U32.AND P0, PT, R27, R28, PT ;  /* 0x0000001c1b00220c */ /* 0x000fc80003f06070 */
[----:B------:R-:W-:-:S13]  /*4240*/  @P2 ISETP.GE.AND.EX P0, PT, R22, R25, PT, P0 ;  /* 0x000000191600220c */ /* 0x000fda0003f06300 */
[----:B------:R-:W-:-:S06]  /*4250*/  @P2 DSETP.LT.OR P0, PT, |R18|, |R20|, !P0 ;  /* 0x400000141200222a */ /* 0x000fcc0004701600 */
[----:B------:R-:W-:Y:S02]  /*4260*/  @P2 FSEL R5, R20, R18, P0 ;  /* 0x0000001214052208 */ /* 0x000fe40000000000 */
[----:B------:R-:W-:Y:S01]  /*4270*/  @P2 FSEL R20, R21, R19, P0 ;  /* 0x0000001315142208 */ /* 0x000fe20000000000 */
[----:B------:R-:W-:Y:S01]  /*4280*/  IMAD.X R21, RZ, RZ, R25, P4 ;  /* 0x000000ffff157224 */ /* 0x000fe200020e0619 */
[----:B------:R-:W-:Y:S01]  /*4290*/  @P2 SEL R28, R27, R28, P0 ;  /* 0x0000001c1b1c2207 */ /* 0x000fe20000000000 */
[----:B------:R-:W-:Y:S02]  /*42a0*/  @P2 IMAD.MOV.U32 R18, RZ, RZ, R5 ;  /* 0x000000ffff122224 */ /* 0x000fe400078e0005 */
[----:B------:R-:W-:Y:S02]  /*42b0*/  @P2 IMAD.MOV.U32 R19, RZ, RZ, R20 ;  /* 0x000000ffff132224 */ /* 0x000fe400078e0014 */
[--C-:B------:R-:W-:Y:S02]  /*42c0*/  IMAD.X R20, RZ, RZ, R25.reuse, P5 ;  /* 0x000000ffff147224 */ /* 0x100fe400028e0619 */
[----:B------:R-:W-:Y:S01]  /*42d0*/  IMAD.X R5, RZ, RZ, R25, P6 ;  /* 0x000000ffff057224 */ /* 0x000fe200030e0619 */
[----:B------:R-:W-:Y:S01]  /*42e0*/  @P2 SEL R25, R22, R25, P0 ;  /* 0x0000001916192207 */ /* 0x000fe20000000000 */
        /* <DEDUP_REMOVED lines=20> */
[----:B------:R-:W-:-:S05]  /*4430*/  ISETP.NE.AND P2, PT, R4, RZ, PT ;  /* 0x000000ff0400720c */ /* 0x000fca0003f45270 */
[----:B------:R-:W-:-:S14]  /*4440*/  DSETP.GEU.AND P1, PT, |R12|, |R10|, PT ;  /* 0x4000000a0c00722a */ /* 0x000fdc0003f2e200 */
[----:B------:R-:W-:-:S04]  /*4450*/  @P1 ISETP.GE.U32.AND P0, PT, R24, R15, PT ;  /* 0x0000000f1800120c */ /* 0x000fc80003f06070 */
[----:B------:R-:W-:-:S13]  /*4460*/  @P1 ISETP.GE.AND.EX P0, PT, R21, R20, PT, P0 ;  /* 0x000000141500120c */ /* 0x000fda0003f06300 */
[----:B------:R-:W-:-:S06]  /*4470*/  @P1 DSETP.LT.OR P0, PT, |R10|, |R12|, !P0 ;  /* 0x4000000c0a00122a */ /* 0x000fcc0004701600 */
[----:B------:R-:W-:Y:S02]  /*4480*/  @P1 FSEL R16, R12, R10, P0 ;  /* 0x0000000a0c101208 */ /* 0x000fe40000000000 */
[----:B------:R-:W-:Y:S01]  /*4490*/  @P1 FSEL R13, R13, R11, P0 ;  /* 0x0000000b0d0d1208 */ /* 0x000fe20000000000 */
[----:B------:R-:W-:Y:S06]  /*44a0*/  @P2 BRA `(.L_x_541) ;  /* 0x0000000000202947 */ /* 0x000fec0003800000 */
[----:B------:R-:W-:-:S05]  /*44b0*/  IMAD.MOV.U32 R17, RZ, RZ, 0x500 ;  /* 0x00000500ff117424 */ /* 0x000fca00078e00ff */
[----:B------:R-:W2:Y:S01]  /*44c0*/  ATOMG.E.ADD.STRONG.GPU PT, R7, desc[UR10][R8.64], R17 ;  /* 0x80000011080779a8 */ /* 0x000ea200081ef10a */
[----:B------:R-:W1:Y:S01]  /*44d0*/  S2UR UR5, SR_CgaCtaId ;  /* 0x00000000000579c3 */ /* 0x000e620000008800 */
[----:B------:R-:W-:Y:S02]  /*44e0*/  UMOV UR4, 0x400 ;  /* 0x0000040000047882 */ /* 0x000fe40000000000 */
[----:B-1----:R-:W-:-:S06]  /*44f0*/  ULEA UR4, UR5, UR4, 0x18 ;  /* 0x0000000405047291 */ /* 0x002fcc000f8ec0ff */
[----:B------:R-:W-:Y:S02]  /*4500*/  IMAD.U32 R14, RZ, RZ, UR4 ;  /* 0x00000004ff0e7e24 */ /* 0x000fe4000f8e00ff */
[----:B--2---:R-:W-:-:S05]  /*4510*/  VIADD R7, R7, UR6 ;  /* 0x0000000607077c36 */ /* 0x004fca0008000000 */
[----:B------:R1:W-:Y:S02]  /*4520*/  STS [R14+0x98], R7 ;  /* 0x000098070e007388 */ /* 0x0003e40000000800 */
.L_x_541:
[----:B0-----:R-:W-:Y:S05]  /*4530*/  BSYNC.RECONVERGENT B2 ;  /* 0x0000000000027941 */ /* 0x001fea0003800200 */
.L_x_540:
[----:B------:R-:W-:Y:S01]  /*4540*/  BAR.SYNC.DEFER_BLOCKING 0x0 ;  /* 0x0000000000007b1d */ /* 0x000fe20000010000 */
[----:B------:R-:W-:Y:S01]  /*4550*/  @P1 IMAD.MOV.U32 R10, RZ, RZ, R16 ;  /* 0x000000ffff0a1224 */ /* 0x000fe200078e0010 */
[----:B------:R-:W-:Y:S01]  /*4560*/  @P1 SEL R15, R24, R15, P0 ;  /* 0x0000000f180f1207 */ /* 0x000fe20000000000 */
[----:B------:R-:W-:Y:S01]  /*4570*/  @P1 IMAD.MOV.U32 R11, RZ, RZ, R13 ;  /* 0x000000ffff0b1224 */ /* 0x000fe200078e000d */
[----:B------:R-:W-:Y:S01]  /*4580*/  @P1 SEL R20, R21, R20, P0 ;  /* 0x0000001415141207 */ /* 0x000fe20000000000 */
[----:B-1----:R-:W-:-:S04]  /*4590*/  IMAD.U32 R7, RZ, RZ, UR7 ;  /* 0x00000007ff077e24 */ /* 0x002fc8000f8e00ff */
[----:B-----5:R-:W-:-:S14]  /*45a0*/  DSETP.GEU.AND P2, PT, |R10|, |R2|, PT ;  /* 0x400000020a00722a */ /* 0x020fdc0003f4e200 */
[----:B------:R-:W-:Y:S01]  /*45b0*/  @P2 ISETP.GE.U32.AND P0, PT, R15, R6, PT ;  /* 0x000000060f00220c */ /* 0x000fe20003f06070 */
[----:B------:R-:W0:Y:S03]  /*45c0*/  LDS R12, [R14+0x98] ;  /* 0x000098000e0c7984 */ /* 0x000e260000000800 */
        /* <DEDUP_REMOVED lines=9> */
[----:B------:R-:W-:-:S02]  /*4660*/  IMAD.MOV.U32 R22, RZ, RZ, R5 ;  /* 0x000000ffff167224 */ /* 0x000fc400078e0005 */
[----:B------:R-:W-:Y:S02]  /*4670*/  IMAD.MOV.U32 R20, RZ, RZ, R2 ;  /* 0x000000ffff147224 */ /* 0x000fe400078e0002 */
[----:B------:R-:W-:Y:S02]  /*4680*/  IMAD.MOV.U32 R21, RZ, RZ, R3 ;  /* 0x000000ffff157224 */ /* 0x000fe400078e0003 */
[----:B0-----:R-:W-:-:S05]  /*4690*/  VIADD R10, R12, 0x500 ;  /* 0x000005000c0a7836 */ /* 0x001fca0000000000 */
[----:B------:R-:W-:-:S13]  /*46a0*/  ISETP.GT.AND P0, PT, R10, R7, PT ;  /* 0x000000070a00720c */ /* 0x000fda0003f04270 */
[----:B------:R-:W-:Y:S05]  /*46b0*/  @!P0 BRA `(.L_x_542) ;  /* 0xfffffff800908947 */ /* 0x000fea000383ffff */
[----:B------:R-:W-:Y:S05]  /*46c0*/  BSYNC.RECONVERGENT B1 ;  /* 0x0000000000017941 */ /* 0x000fea0003800200 */
.L_x_539:
[----:B------:R-:W-:Y:S01]  /*46d0*/  ISETP.GE.AND P0, PT, R12, R7, PT ;  /* 0x000000070c00720c */ /* 0x000fe20003f06270 */
[----:B------:R-:W0:Y:S01]  /*46e0*/  LDCU.64 UR6, c[0x0][0x388] ;  /* 0x00007100ff0677ac */ /* 0x000e220008000a00 */
[----:B------:R-:W-:Y:S01]  /*46f0*/  BSSY.RECONVERGENT B1, `(.L_x_536) ;  /* 0x00000ac000017945 */ /* 0x000fe20003800200 */
[----:B------:R-:W1:Y:S10]  /*4700*/  LDCU.64 UR4, c[0x0][0x388] ;  /* 0x00007100ff0477ac */ /* 0x000e740008000a00 */
[----:B------:R-:W-:Y:S05]  /*4710*/  @P0 BRA `(.L_x_543) ;  /* 0x0000000800a40947 */ /* 0x000fea0003800000 */
[----:B------:R-:W-:-:S05]  /*4720*/  IMAD.IADD R9, R7, 0x1, -R12 ;  /* 0x0000000107097824 */ /* 0x000fca00078e0a0c */
[----:B------:R-:W-:-:S13]  /*4730*/  ISETP.GE.AND P0, PT, R4, R9, PT ;  /* 0x000000090400720c */ /* 0x000fda0003f06270 */
[----:B------:R-:W-:Y:S05]  /*4740*/  @P0 BRA `(.L_x_543) ;  /* 0x0000000800980947 */ /* 0x000fea0003800000 */
[----:B------:R-:W-:Y:S01]  /*4750*/  LOP3.LUT R8, RZ, R4, RZ, 0x33, !PT ;  /* 0x00000004ff087212 */ /* 0x000fe200078e33ff */
[----:B------:R-:W-:Y:S03]  /*4760*/  BSSY.RECONVERGENT B2, `(.L_x_544) ;  /* 0x000002f000027945 */ /* 0x000fe60003800200 */
[----:B------:R-:W-:Y:S01]  /*4770*/  IADD3 R18, PT, PT, -R12, R7, R8 ;  /* 0x000000070c127210 */ /* 0x000fe20007ffe108 */
[----:B------:R-:W-:-:S03]  /*4780*/  IMAD.MOV.U32 R8, RZ, RZ, R4 ;  /* 0x000000ffff087224 */ /* 0x000fc600078e0004 */
[----:B------:R-:W-:-:S04]  /*4790*/  LOP3.LUT R7, R18, 0x300, RZ, 0xc0, !PT ;  /* 0x0000030012077812 */ /* 0x000fc800078ec0ff */
[----:B------:R-:W-:-:S13]  /*47a0*/  ISETP.NE.AND P0, PT, R7, 0x300, PT ;  /* 0x000003000700780c */ /* 0x000fda0003f05270 */
[----:B------:R-:W-:Y:S05]  /*47b0*/  @!P0 BRA `(.L_x_545) ;  /* 0x0000000000a48947 */ /* 0x000fea0003800000 */
[----:B------:R-:W2:Y:S01]  /*47c0*/  LDC.64 R10, c[0x0][0x380] ;  /* 0x0000e000ff0a7b82 */ /* 0x000ea20000000a00 */
[----:B------:R-:W-:Y:S01]  /*47d0*/  LEA.HI R7, R18, 0x1, RZ, 0x18 ;  /* 0x0000000112077811 */ /* 0x000fe200078fc0ff */
[----:B------:R-:W-:Y:S02]  /*47e0*/  IMAD.IADD R13, R4, 0x1, R12 ;  /* 0x00000001040d7824 */ /* 0x000fe400078e020c */
[----:B------:R-:W-:Y:S01]  /*47f0*/  IMAD.MOV.U32 R8, RZ, RZ, R4 ;  /* 0x000000ffff087224 */ /* 0x000fe200078e0004 */
[----:B------:R-:W-:-:S05]  /*4800*/  LOP3.LUT R7, R7, 0x3, RZ, 0xc0, !PT ;  /* 0x0000000307077812 */ /* 0x000fca00078ec0ff */
[----:B------:R-:W-:-:S07]  /*4810*/  IMAD.MOV R7, RZ, RZ, -R7 ;  /* 0x000000ffff077224 */ /* 0x000fce00078e0a07 */
.L_x_548:
[----:B--2---:R-:W-:-:S06]  /*4820*/  IMAD.WIDE R14, R13, 0x8, R10 ;  /* 0x000000080d0e7825 */ /* 0x004fcc00078e020a */
[----:B------:R-:W2:Y:S01]  /*4830*/  LDG.E.64 R14, desc[UR10][R14.64] ;  /* 0x0000000a0e0e7981 */ /* 0x000ea2000c1e1b00 */
[----:B-1----:R-:W-:Y:S01]  /*4840*/  IADD3 R22, P1, PT, R13, UR4, RZ ;  /* 0x000000040d167c10 */ /* 0x002fe2000ff3e0ff */
[----:B------:R-:W-:Y:S01]  /*4850*/  VIADD R7, R7, 0x1 ;  /* 0x0000000107077836 */ /* 0x000fe20000000000 */
[----:B------:R-:W-:Y:S01]  /*4860*/  BSSY.RECONVERGENT B3, `(.L_x_546) ;  /* 0x000001b000037945 */ /* 0x000fe20003800200 */
[----:B------:R-:W-:Y:S01]  /*4870*/  IMAD.MOV.U32 R19, RZ, RZ, R6 ;  /* 0x000000ffff137224 */ /* 0x000fe200078e0006 */
[----:B------:R-:W-:Y:S01]  /*4880*/  LEA.HI.X.SX32 R21, R13, UR5, 0x1, P1 ;  /* 0x000000050d157c11 */ /* 0x000fe200088f0eff */
[----:B------:R-:W-:Y:S01]  /*4890*/  IMAD.MOV.U32 R20, RZ, RZ, R5 ;  /* 0x000000ffff147224 */ /* 0x000fe200078e0005 */
[----:B------:R-:W-:Y:S01]  /*48a0*/  MOV R16, R2 ;  /* 0x0000000200107202 */ /* 0x000fe20000000f00 */
[----:B------:R-:W-:Y:S01]  /*48b0*/  IMAD.MOV.U32 R17, RZ, RZ, R3 ;  /* 0x000000ffff117224 */ /* 0x000fe200078e0003 */
[----:B------:R-:W-:Y:S01]  /*48c0*/  ISETP.NE.AND P2, PT, R7, RZ, PT ;  /* 0x000000ff0700720c */ /* 0x000fe20003f45270 */
        /* <DEDUP_REMOVED lines=20> */
.L_x_547:
[----:B0-----:R-:W-:Y:S05]  /*4a10*/  BSYNC.RECONVERGENT B3 ;  /* 0x0000000000037941 */ /* 0x001fea0003800200 */
.L_x_546:
[----:B------:R-:W-:Y:S02]  /*4a20*/  VIADD R8, R8, 0x100 ;  /* 0x0000010008087836 */ /* 0x000fe40000000000 */
[----:B------:R-:W-:Y:S01]  /*4a30*/  VIADD R13, R13, 0x100 ;  /* 0x000001000d0d7836 */ /* 0x000fe20000000000 */
[----:B------:R-:W-:Y:S06]  /*4a40*/  @P2 BRA `(.L_x_548) ;  /* 0xfffffffc00742947 */ /* 0x000fec000383ffff */
.L_x_545:
[----:B01----:R-:W-:Y:S05]  /*4a50*/  BSYNC.RECONVERGENT B2 ;  /* 0x0000000000027941 */ /* 0x003fea0003800200 */
.L_x_544:
        /* <DEDUP_REMOVED lines=9> */
.L_x_557:
[----:B------:R-:W-:-:S05]  /*4af0*/  IMAD.WIDE R22, R7, 0x8, R10 ;  /* 0x0000000807167825 */ /* 0x000fca00078e020a */
[----:B------:R-:W2:Y:S04]  /*4b00*/  LDG.E.64 R20, desc[UR10][R22.64+-0x1000] ;  /* 0xfff0000a16147981 */ /* 0x000ea8000c1e1b00 */
[----:B------:R0:W5:Y:S04]  /*4b10*/  LDG.E.64 R16, desc[UR10][R22.64+-0x800] ;  /* 0xfff8000a16107981 */ /* 0x000168000c1e1b00 */
[----:B------:R0:W5:Y:S04]  /*4b20*/  LDG.E.64 R14, desc[UR10][R22.64] ;  /* 0x0000000a160e7981 */ /* 0x000168000c1e1b00 */
[----:B------:R0:W5:Y:S01]  /*4b30*/  LDG.E.64 R12, desc[UR10][R22.64+0x800] ;  /* 0x0008000a160c7981 */ /* 0x000162000c1e1b00 */
[C---:B------:R-:W-:Y:S01]  /*4b40*/  IADD3 R29, P1, PT, R7.reuse, UR6, RZ ;  /* 0x00000006071d7c10 */ /* 0x040fe2000ff3e0ff */
[----:B------:R-:W-:Y:S03]  /*4b50*/  BSSY.RECONVERGENT B2, `(.L_x_549) ;  /* 0x0000016000027945 */ /* 0x000fe60003800200 */
[----:B------:R-:W-:Y:S01]  /*4b60*/  LEA.HI.X.SX32 R30, R7, UR7, 0x1, P1 ;  /* 0x00000007071e7c11 */ /* 0x000fe200088f0eff */
        /* <DEDUP_REMOVED lines=20> */
.L_x_550:
[----:B------:R-:W-:Y:S05]  /*4cb0*/  BSYNC.RECONVERGENT B2 ;  /* 0x0000000000027941 */ /* 0x000fea0003800200 */
.L_x_549:
        /* <DEDUP_REMOVED lines=23> */
.L_x_552:
[----:B------:R-:W-:Y:S05]  /*4e30*/  BSYNC.RECONVERGENT B2 ;  /* 0x0000000000027941 */ /* 0x000fea0003800200 */
.L_x_551:
        /* <DEDUP_REMOVED lines=24> */
.L_x_554:
[----:B------:R-:W-:Y:S05]  /*4fc0*/  BSYNC.RECONVERGENT B2 ;  /* 0x0000000000027941 */ /* 0x000fea0003800200 */
.L_x_553:
        /* <DEDUP_REMOVED lines=22> */
.L_x_556:
[----:B------:R-:W-:Y:S05]  /*5130*/  BSYNC.RECONVERGENT B2 ;  /* 0x0000000000027941 */ /* 0x000fea0003800200 */
.L_x_555:
[----:B------:R-:W-:Y:S02]  /*5140*/  VIADD R8, R8, 0x400 ;  /* 0x0000040008087836 */ /* 0x000fe40000000000 */
[----:B------:R-:W-:Y:S02]  /*5150*/  VIADD R27, R27, 0x400 ;  /* 0x000004001b1b7836 */ /* 0x000fe40000000000 */
[----:B------:R-:W-:Y:S01]  /*5160*/  VIADD R26, R26, 0x400 ;  /* 0x000004001a1a7836 */ /* 0x000fe20000000000 */
[----:B------:R-:W-:Y:S01]  /*5170*/  ISETP.GE.AND P0, PT, R8, R9, PT ;  /* 0x000000090800720c */ /* 0x000fe20003f06270 */
[----:B------:R-:W-:Y:S02]  /*5180*/  VIADD R25, R25, 0x400 ;  /* 0x0000040019197836 */ /* 0x000fe40000000000 */
[----:B------:R-:W-:-:S10]  /*5190*/  VIADD R7, R7, 0x400 ;  /* 0x0000040007077836 */ /* 0x000fd40000000000 */
[----:B------:R-:W-:Y:S05]  /*51a0*/  @!P0 BRA `(.L_x_557) ;  /* 0xfffffff800508947 */ /* 0x000fea000383ffff */
.L_x_543:
[----:B01----:R-:W-:Y:S05]  /*51b0*/  BSYNC.RECONVERGENT B1 ;  /* 0x0000000000017941 */ /* 0x003fea0003800200 */
.L_x_536:
        /* <DEDUP_REMOVED lines=13> */
[----:B------:R-:W-:Y:S01]  /*5290*/  MOV R12, R7 ;  /* 0x00000007000c7202 */ /* 0x000fe20000000f00 */
[----:B------:R-:W-:Y:S02]  /*52a0*/  IMAD.MOV.U32 R13, RZ, RZ, R16 ;  /* 0x000000ffff0d7224 */ /* 0x000fe400078e0010 */
        /* <DEDUP_REMOVED lines=17> */
.L_x_559:
[----:B------:R-:W-:Y:S05]  /*53c0*/  BSYNC.RECONVERGENT B1 ;  /* 0x0000000000017941 */ /* 0x000fea0003800200 */
.L_x_558:
        /* <DEDUP_REMOVED lines=31> */
.L_x_561:
[----:B------:R-:W-:Y:S05]  /*55c0*/  BSYNC.RECONVERGENT B1 ;  /* 0x0000000000017941 */ /* 0x000fea0003800200 */
.L_x_560:
[----:B------:R-:W-:Y:S01]  /*55d0*/  ISETP.GT.AND P0, PT, R14, 0x1b, PT ;  /* 0x0000001b0e00780c */ /* 0x000fe20003f04270 */
[----:B0-----:R0:W0:Y:S01]  /*55e0*/  SHFL.DOWN PT, R8, R2, 0x4, 0x1f ;  /* 0x08801f0002087f89 */ /* 0x00102200000e0000 */
[----:B------:R-:W-:Y:S01]  /*55f0*/  BSSY.RECONVERGENT B1, `(.L_x_562) ;  /* 0x000001d000017945 */ /* 0x000fe20003800200 */
[----:B---3--:R-:W-:Y:S02]  /*5600*/  IMAD.MOV.U32 R11, RZ, RZ, R5 ;  /* 0x000000ffff0b7224 */ /* 0x008fe400078e0005 */
[----:B------:R3:W0:Y:S01]  /*5610*/  SHFL.DOWN PT, R9, R3, 0x4, 0x1f ;  /* 0x08801f0003097f89 */ /* 0x00062200000e0000 */
[----:B------:R-:W-:Y:S02]  /*5620*/  IMAD.MOV.U32 R12, RZ, RZ, R10 ;  /* 0x000000ffff0c7224 */ /* 0x000fe400078e000a */
[----:B-1----:R-:W-:Y:S01]  /*5630*/  IMAD.MOV.U32 R6, RZ, RZ, R2 ;  /* 0x000000ffff067224 */ /* 0x002fe200078e0002 */
[----:B----4-:R3:W1:Y:S01]  /*5640*/  SHFL.DOWN PT, R16, R5, 0x4, 0x1f ;  /* 0x08801f0005107f89 */ /* 0x01066200000e0000 */
[----:B--2---:R-:W-:-:S03]  /*5650*/  IMAD.MOV.U32 R7, RZ, RZ, R3 ;  /* 0x000000ffff077224 */ /* 0x004fc600078e0003 */
[----:B------:R3:W2:Y:S01]  /*5660*/  SHFL.DOWN PT, R13, R10, 0x4, 0x1f ;  /* 0x08801f000a0d7f89 */ /* 0x0006a200000e0000 */
[----:B------:R-:W-:Y:S05]  /*5670*/  @P0 BRA `(.L_x_563) ;  /* 0x0000000000500947 */ /* 0x000fea0003800000 */
[----:B0-----:R-:W-:Y:S01]  /*5680*/  DSETP.GEU.AND P0, PT, |R2|, |R8|, PT ;  /* 0x400000080200722a */ /* 0x001fe20003f0e200 */
[----:B-1----:R-:W-:Y:S02]  /*5690*/  IMAD.MOV.U32 R11, RZ, RZ, R16 ;  /* 0x000000ffff0b7224 */ /* 0x002fe400078e0010 */
[----:B--2---:R-:W-:Y:S02]  /*56a0*/  IMAD.MOV.U32 R12, RZ, RZ, R13 ;  /* 0x000000ffff0c7224 */ /* 0x004fe400078e000d */
        /* <DEDUP_REMOVED lines=17> */
.L_x_563:
[----:B------:R-:W-:Y:S05]  /*57c0*/  BSYNC.RECONVERGENT B1 ;  /* 0x0000000000017941 */ /* 0x000fea0003800200 */
.L_x_562:
[----:B------:R-:W-:Y:S01]  /*57d0*/  ISETP.GT.AND P0, PT, R14, 0x17, PT ;  /* 0x000000170e00780c */ /* 0x000fe20003f04270 */
[----:B0-----:R0:W4:Y:S01]  /*57e0*/  SHFL.DOWN PT, R8, R6, 0x8, 0x1f ;  /* 0x09001f0006087f89 */ /* 0x00112200000e0000 */
[----:B------:R-:W-:Y:S01]  /*57f0*/  BSSY.RECONVERGENT B1, `(.L_x_564) ;  /* 0x000001d000017945 */ /* 0x000fe20003800200 */
[----:B---3--:R-:W-:Y:S02]  /*5800*/  IMAD.MOV.U32 R5, RZ, RZ, R11 ;  /* 0x000000ffff057224 */ /* 0x008fe400078e000b */
[----:B------:R0:W3:Y:S01]  /*5810*/  SHFL.DOWN PT, R9, R7, 0x8, 0x1f ;  /* 0x09001f0007097f89 */ /* 0x0000e200000e0000 */
[----:B------:R-:W-:Y:S02]  /*5820*/  IMAD.MOV.U32 R10, RZ, RZ, R12 ;  /* 0x000000ffff0a7224 */ /* 0x000fe400078e000c */
[----:B------:R-:W-:Y:S01]  /*5830*/  IMAD.MOV.U32 R2, RZ, RZ, R6 ;  /* 0x000000ffff027224 */ /* 0x000fe200078e0006 */
[----:B-1----:R0:W1:Y:S01]  /*5840*/  SHFL.DOWN PT, R16, R11, 0x8, 0x1f ;  /* 0x09001f000b107f89 */ /* 0x00206200000e0000 */
[----:B------:R-:W-:-:S03]  /*5850*/  IMAD.MOV.U32 R3, RZ, RZ, R7 ;  /* 0x000000ffff037224 */ /* 0x000fc600078e0007 */
[----:B--2---:R0:W2:Y:S01]  /*5860*/  SHFL.DOWN PT, R13, R12, 0x8, 0x1f ;  /* 0x09001f000c0d7f89 */ /* 0x0040a200000e0000 */
[----:B------:R-:W-:Y:S05]  /*5870*/  @P0 BRA `(.L_x_565) ;  /* 0x0000000000500947 */ /* 0x000fea0003800000 */
[----:B---34-:R-:W-:Y:S01]  /*5880*/  DSETP.GEU.AND P0, PT, |R6|, |R8|, PT ;  /* 0x400000080600722a */ /* 0x018fe20003f0e200 */
[----:B-1----:R-:W-:Y:S02]  /*5890*/  IMAD.MOV.U32 R5, RZ, RZ, R16 ;  /* 0x000000ffff057224 */ /* 0x002fe400078e0010 */
        /* <DEDUP_REMOVED lines=18> */
.L_x_565:
[----:B------:R-:W-:Y:S05]  /*59c0*/  BSYNC.RECONVERGENT B1 ;  /* 0x0000000000017941 */ /* 0x000fea0003800200 */
.L_x_564:
[----:B------:R-:W-:Y:S01]  /*59d0*/  ISETP.GT.AND P0, PT, R14, 0xf, PT ;  /* 0x0000000f0e00780c */ /* 0x000fe20003f04270 */
[----:B0-----:R0:W0:Y:S01]  /*59e0*/  SHFL.DOWN PT, R6, R2, 0x10, 0x1f ;  /* 0x0a001f0002067f89 */ /* 0x00102200000e0000 */
[----:B------:R-:W-:Y:S01]  /*59f0*/  BSSY.RECONVERGENT B1, `(.L_x_566) ;  /* 0x000001d000017945 */ /* 0x000fe20003800200 */
[----:B------:R-:W-:Y:S02]  /*5a00*/  IMAD.MOV.U32 R17, RZ, RZ, R5 ;  /* 0x000000ffff117224 */ /* 0x000fe400078e0005 */
[----:B------:R0:W0:Y:S01]  /*5a10*/  SHFL.DOWN PT, R7, R3, 0x10, 0x1f ;  /* 0x0a001f0003077f89 */ /* 0x00002200000e0000 */
[----:B------:R-:W-:Y:S02]  /*5a20*/  IMAD.MOV.U32 R19, RZ, RZ, R10 ;  /* 0x000000ffff137224 */ /* 0x000fe400078e000a */
[----:B------:R-:W-:Y:S01]  /*5a30*/  IMAD.MOV.U32 R12, RZ, RZ, R2 ;  /* 0x000000ffff0c7224 */ /* 0x000fe200078e0002 */
[----:B----4-:R4:W0:Y:S01]  /*5a40*/  SHFL.DOWN PT, R8, R5, 0x10, 0x1f ;  /* 0x0a001f0005087f89 */ /* 0x01082200000e0000 */
[----:B--2---:R-:W-:-:S03]  /*5a50*/  IMAD.MOV.U32 R13, RZ, RZ, R3 ;  /* 0x000000ffff0d7224 */ /* 0x004fc600078e0003 */
[----:B---3--:R4:W2:Y:S01]  /*5a60*/  SHFL.DOWN PT, R9, R10, 0x10, 0x1f ;  /* 0x0a001f000a097f89 */ /* 0x0088a200000e0000 */
[----:B------:R-:W-:Y:S05]  /*5a70*/  @P0 BRA `(.L_x_567) ;  /* 0x0000000000500947 */ /* 0x000fea0003800000 */
[----:B0-----:R-:W-:Y:S01]  /*5a80*/  DSETP.GEU.AND P0, PT, |R2|, |R6|, PT ;  /* 0x400000060200722a */ /* 0x001fe20003f0e200 */
[----:B------:R-:W-:Y:S02]  /*5a90*/  IMAD.MOV.U32 R17, RZ, RZ, R8 ;  /* 0x000000ffff117224 */ /* 0x000fe400078e0008 */
        /* <DEDUP_REMOVED lines=18> */
.L_x_567:
[----:B------:R-:W-:Y:S05]  /*5bc0*/  BSYNC.RECONVERGENT B1 ;  /* 0x0000000000017941 */ /* 0x000fea0003800200 */
.L_x_566:
[----:B------:R-:W-:Y:S01]  /*5bd0*/  ISETP.NE.AND P0, PT, R14, RZ, PT ;  /* 0x000000ff0e00720c */ /* 0x000fe20003f05270 */
[----:B------:R-:W-:-:S12]  /*5be0*/  BSSY.RECONVERGENT B1, `(.L_x_568) ;  /* 0x000000b000017945 */ /* 0x000fd80003800200 */
[----:B------:R-:W-:Y:S05]  /*5bf0*/  @P0 BRA `(.L_x_569) ;  /* 0x0000000000240947 */ /* 0x000fea0003800000 */
[----:B0-----:R-:W0:Y:S01]  /*5c00*/  S2R R6, SR_CgaCtaId ;  /* 0x0000000000067919 */ /* 0x001e220000008800 */
[----:B------:R-:W-:Y:S01]  /*5c10*/  MOV R3, 0x400 ;  /* 0x0000040000037802 */ /* 0x000fe20000000f00 */
[----:B------:R-:W-:Y:S01]  /*5c20*/  IMAD.MOV.U32 R18, RZ, RZ, R17 ;  /* 0x000000ffff127224 */ /* 0x000fe200078e0011 */
[----:B------:R-:W-:-:S04]  /*5c30*/  SHF.R.U32.HI R2, RZ, 0x1, R4 ;  /* 0x00000001ff027819 */ /* 0x000fc80000011604 */
[----:B------:R-:W-:Y:S02]  /*5c40*/  LOP3.LUT R2, R2, 0x1f0, RZ, 0xc0, !PT ;  /* 0x000001f002027812 */ /* 0x000fe400078ec0ff */
[----:B0-----:R-:W-:-:S05]  /*5c50*/  LEA R3, R6, R3, 0x18 ;  /* 0x0000000306037211 */ /* 0x001fca00078ec0ff */
[----:B------:R-:W-:-:S05]  /*5c60*/  IMAD.IADD R3, R2, 0x1, R3 ;  /* 0x0000000102037824 */ /* 0x000fca00078e0203 */
[----:B------:R3:W-:Y:S04]  /*5c70*/  STS.64 [R3+0x10], R18 ;  /* 0x0000101203007388 */ /* 0x0007e80000000a00 */
[----:B------:R3:W-:Y:S02]  /*5c80*/  STS.64 [R3+0x8], R12 ;  /* 0x0000080c03007388 */ /* 0x0007e40000000a00 */
.L_x_569:
[----:B------:R-:W-:Y:S05]  /*5c90*/  BSYNC.RECONVERGENT B1 ;  /* 0x0000000000017941 */ /* 0x000fea0003800200 */
.L_x_568:
[----:B------:R-:W-:Y:S01]  /*5ca0*/  BAR.SYNC.DEFER_BLOCKING 0x0 ;  /* 0x0000000000007b1d */ /* 0x000fe20000010000 */
[----:B------:R-:W-:-:S13]  /*5cb0*/  ISETP.NE.AND P1, PT, R4, RZ, PT ;  /* 0x000000ff0400720c */ /* 0x000fda0003f25270 */
[----:B------:R-:W-:Y:S05]  /*5cc0*/  @P1 BRA `(.L_x_497) ;  /* 0x00000008008c1947 */ /* 0x000fea0003800000 */
[----:B0--3--:R-:W0:Y:S01]  /*5cd0*/  S2R R3, SR_CgaCtaId ;  /* 0x0000000000037919 */ /* 0x009e220000008800 */
[----:B------:R-:W-:Y:S01]  /*5ce0*/  MOV R2, 0x400 ;  /* 0x0000040000027802 */ /* 0x000fe20000000f00 */
[----:B------:R-:W-:Y:S03]  /*5cf0*/  BSSY.RECONVERGENT B1, `(.L_x_570) ;  /* 0x000001a000017945 */ /* 0x000fe60003800200 */
[----:B0-----:R-:W-:-:S05]  /*5d00*/  LEA R30, R3, R2, 0x18 ;  /* 0x00000002031e7211 */ /* 0x001fca00078ec0ff */
[----:B------:R-:W0:Y:S04]  /*5d10*/  LDS.64 R14, [R30+0x18] ;  /* 0x000018001e0e7984 */ /* 0x000e280000000a00 */
[----:B----4-:R-:W3:Y:S04]  /*5d20*/  LDS.128 R4, [R30+0x20] ;  /* 0x000020001e047984 */ /* 0x010ee80000000c00 */
[----:B------:R4:W1:Y:S04]  /*5d30*/  LDS.64 R28, [R30+0x80] ;  /* 0x000080001e1c7984 */ /* 0x0008680000000a00 */
[----:B--2---:R4:W2:Y:S01]  /*5d40*/  LDS.128 R8, [R30+0x30] ;  /* 0x000030001e087984 */ /* 0x0048a20000000c00 */
[----:B0-----:R-:W-:Y:S01]  /*5d50*/  DSETP.GEU.AND P0, PT, |R12|, |R14|, PT ;  /* 0x4000000e0c00722a */ /* 0x001fe20003f0e200 */
[----:B------:R-:W-:Y:S01]  /*5d60*/  MOV R2, R14 ;  /* 0x0000000e00027202 */ /* 0x000fe20000000f00 */
[----:B------:R-:W-:-:S02]  /*5d70*/  IMAD.MOV.U32 R3, RZ, RZ, R15 ;  /* 0x000000ffff037224 */ /* 0x000fc400078e000f */
[----:B---3--:R-:W-:Y:S02]  /*5d80*/  IMAD.MOV.U32 R31, RZ, RZ, R4 ;  /* 0x000000ffff1f7224 */ /* 0x008fe400078e0004 */
[----:B------:R-:W-:-:S08]  /*5d90*/  IMAD.MOV.U32 R33, RZ, RZ, R5 ;  /* 0x000000ffff217224 */ /* 0x000fd000078e0005 */
[----:B-12-4-:R-:W-:Y:S05]  /*5da0*/  @!P0 BRA `(.L_x_571) ;  /* 0x0000000000388947 */ /* 0x016fea0003800000 */
        /* <DEDUP_REMOVED lines=14> */
.L_x_571:
[----:B------:R-:W-:Y:S05]  /*5e90*/  BSYNC.RECONVERGENT B1 ;  /* 0x0000000000017941 */ /* 0x000fea0003800200 */
.L_x_570:
        /* <DEDUP_REMOVED lines=25> */
.L_x_573:
[----:B------:R-:W-:Y:S05]  /*6030*/  BSYNC.RECONVERGENT B1 ;  /* 0x0000000000017941 */ /* 0x000fea0003800200 */
.L_x_572:
        /* <DEDUP_REMOVED lines=21> */
.L_x_575:
[----:B------:R-:W-:Y:S05]  /*6190*/  BSYNC.RECONVERGENT B1 ;  /* 0x0000000000017941 */ /* 0x000fea0003800200 */
.L_x_574:
        /* <DEDUP_REMOVED lines=21> */
.L_x_577:
[----:B------:R-:W-:Y:S05]  /*62f0*/  BSYNC.RECONVERGENT B1 ;  /* 0x0000000000017941 */ /* 0x000fea0003800200 */
.L_x_576:
        /* <DEDUP_REMOVED lines=21> */
.L_x_579:
[----:B------:R-:W-:Y:S05]  /*6450*/  BSYNC.RECONVERGENT B1 ;  /* 0x0000000000017941 */ /* 0x000fea0003800200 */
.L_x_578:
        /* <DEDUP_REMOVED lines=21> */
.L_x_581:
[----:B------:R-:W-:Y:S05]  /*65b0*/  BSYNC.RECONVERGENT B1 ;  /* 0x0000000000017941 */ /* 0x000fea0003800200 */
.L_x_580:
        /* <DEDUP_REMOVED lines=20> */
.L_x_497:
[----:B------:R-:W-:Y:S05]  /*6700*/  BSYNC.RECONVERGENT B0 ;  /* 0x0000000000007941 */ /* 0x000fea0003800200 */
.L_x_464:
[----:B------:R-:W-:Y:S05]  /*6710*/  @P1 EXIT ;  /* 0x000000000000194d */ /* 0x000fea0003800000 */
[----:B01-3--:R-:W0:Y:S01]  /*6720*/  LDC.64 R2, c[0x0][0x390] ;  /* 0x0000e400ff027b82 */ /* 0x00be220000000a00 */
[----:B------:R-:W-:Y:S02]  /*6730*/  IMAD.MOV.U32 R18, RZ, RZ, R17 ;  /* 0x000000ffff127224 */ /* 0x000fe400078e0011 */
[----:B0-----:R-:W-:-:S05]  /*6740*/  IMAD.WIDE.U32 R2, R0, 0x10, R2 ;  /* 0x0000001000027825 */ /* 0x001fca00078e0002 */
[----:B------:R-:W-:Y:S04]  /*6750*/  STG.E.64 desc[UR10][R2.64], R12 ;  /* 0x0000000c02007986 */ /* 0x000fe8000c101b0a */
[----:B------:R-:W-:Y:S01]  /*6760*/  STG.E.64 desc[UR10][R2.64+0x8], R18 ;  /* 0x0000081202007986 */ /* 0x000fe2000c101b0a */
[----:B------:R-:W-:Y:S05]  /*6770*/  EXIT ;  /* 0x000000000000794d */ /* 0x000fea0003800000 */
.L_x_582:
        /* <DEDUP_REMOVED lines=16> */
.L_x_727:


//--------------------- .text._ZN6thrust24THRUST_300001_SM_1000_NS8cuda_cub4core6detail13_kernel_agentINS1_8__reduce11ReduceAgentINS0_12zip_iteratorIN4cuda3std3__45tupleIJNS0_10device_ptrIdEENS0_17counting_iteratorIlNS0_11use_defaultESF_SF_EEEEEEEPNSB_IJdlEEESJ_iNS1_9__extrema9arg_max_fIdl7CompareEEEEJSI_SK_iSO_EEEvDpT0_ --------------------------
	.section	.text._ZN6thrust24THRUST_300001_SM_1000_NS8cuda_cub4core6detail13_kernel_agentINS1_8__reduce11ReduceAgentINS0_12zip_iteratorIN4cuda3std3__45tupleIJNS0_10device_ptrIdEENS0_17counting_iteratorIlNS0_11use_defaultESF_SF_EEEEEEEPNSB_IJdlEEESJ_iNS1_9__extrema9arg_max_fIdl7CompareEEEEJSI_SK_iSO_EEEvDpT0_,"ax",@progbits
	.align	128
        .global         _ZN6thrust24THRUST_300001_SM_1000_NS8cuda_cub4core6detail13_kernel_agentINS1_8__reduce11ReduceAgentINS0_12zip_iteratorIN4cuda3std3__45tupleIJNS0_10device_ptrIdEENS0_17counting_iteratorIlNS0_11use_defaultESF_SF_EEEEEEEPNSB_IJdlEEESJ_iNS1_9__extrema9arg_max_fIdl7CompareEEEEJSI_SK_iSO_EEEvDpT0_
        .type           _ZN6thrust24THRUST_300001_SM_1000_NS8cuda_cub4core6detail13_kernel_agentINS1_8__reduce11ReduceAgentINS0_12zip_iteratorIN4cuda3std3__45tupleIJNS0_10device_ptrIdEENS0_17counting_iteratorIlNS0_11use_defaultESF_SF_EEEEEEEPNSB_IJdlEEESJ_iNS1_9__extrema9arg_max_fIdl7CompareEEEEJSI_SK_iSO_EEEvDpT0_,@function
        .size           _ZN6thrust24THRUST_300001_SM_1000_NS8cuda_cub4core6detail13_kernel_agentINS1_8__reduce11ReduceAgentINS0_12zip_iteratorIN4cuda3std3__45tupleIJNS0_10device_ptrIdEENS0_17counting_iteratorIlNS0_11use_defaultESF_SF_EEEEEEEPNSB_IJdlEEESJ_iNS1_9__extrema9arg_max_fIdl7CompareEEEEJSI_SK_iSO_EEEvDpT0_,(.L_x_728 - _ZN6thrust24THRUST_300001_SM_1000_NS8cuda_cub4core6detail13_kernel_agentINS1_8__reduce11ReduceAgentINS0_12zip_iteratorIN4cuda3std3__45tupleIJNS0_10device_ptrIdEENS0_17counting_iteratorIlNS0_11use_defaultESF_SF_EEEEEEEPNSB_IJdlEEESJ_iNS1_9__extrema9arg_max_fIdl7CompareEEEEJSI_SK_iSO_EEEvDpT0_)
        .other          _ZN6thrust24THRUST_300001_SM_1000_NS8cuda_cub4core6detail13_kernel_agentINS1_8__reduce11ReduceAgentINS0_12zip_iteratorIN4cuda3std3__45tupleIJNS0_10device_ptrIdEENS0_17counting_iteratorIlNS0_11use_defaultESF_SF_EEEEEEEPNSB_IJdlEEESJ_iNS1_9__extrema9arg_max_fIdl7CompareEEEEJSI_SK_iSO_EEEvDpT0_,@"STO_CUDA_ENTRY STV_DEFAULT"
_ZN6thrust24THRUST_300001_SM_1000_NS8cuda_cub4core6detail13_kernel_agentINS1_8__reduce11ReduceAgentINS0_12zip_iteratorIN4cuda3std3__45tupleIJNS0_10device_ptrIdEENS0_17counting_iteratorIlNS0_11use_defaultESF_SF_EEEEEEEPNSB_IJdlEEESJ_iNS1_9__extrema9arg_max_fIdl7CompareEEEEJSI_SK_iSO_EEEvDpT0_:
.text._ZN6thrust24THRUST_300001_SM_1000_NS8cuda_cub4core6detail13_kernel_agentINS1_8__reduce11ReduceAgentINS0_12zip_iteratorIN4cuda3std3__45tupleIJNS0_10device_ptrIdEENS0_17counting_iteratorIlNS0_11use_defaultESF_SF_EEEEEEEPNSB_IJdlEEESJ_iNS1_9__extrema9arg_max_fIdl7CompareEEEEJSI_SK_iSO_EEEvDpT0_:
        /* <DEDUP_REMOVED lines=23> */
.L_x_586:
[----:B0-----:R-:W-:Y:S05]  /*0170*/  BSYNC.RECONVERGENT B1 ;  /* 0x0000000000017941 */ /* 0x001fea0003800200 */
.L_x_585:
        /* <DEDUP_REMOVED lines=19> */
.L_x_593:
        /* <DEDUP_REMOVED lines=31> */
.L_x_592:
[----:B------:R-:W-:Y:S05]  /*04a0*/  BSYNC.RECONVERGENT B3 ;  /* 0x0000000000037941 */ /* 0x000fea0003800200 */
.L_x_591:
[----:B------:R-:W-:Y:S01]  /*04b0*/  IADD3 R14, P0, PT, R14, 0x100, RZ ;  /* 0x000001000e0e7810 */ /* 0x000fe20007f1e0ff */
[----:B------:R-:W-:Y:S02]  /*04c0*/  VIADD R10, R10, 0x100 ;  /* 0x000001000a0a7836 */ /* 0x000fe40000000000 */
[----:B------:R-:W-:Y:S02]  /*04d0*/  IMAD.X R13, RZ, RZ, R13, P3 ;  /* 0x000000ffff0d7224 */ /* 0x000fe400018e060d */
[----:B------:R-:W-:Y:S01]  /*04e0*/  IMAD.X R15, RZ, RZ, R15, P0 ;  /* 0x000000ffff0f7224 */ /* 0x000fe200000e060f */
[----:B------:R-:W-:Y:S07]  /*04f0*/  @P2 BRA `(.L_x_593) ;  /* 0xfffffffc006c2947 */ /* 0x000fee000383ffff */
.L_x_590:
[----:B------:R-:W-:Y:S05]  /*0500*/  BSYNC.RECONVERGENT B2 ;  /* 0x0000000000027941 */ /* 0x000fea0003800200 */
.L_x_589:
[----:B------:R-:W-:-:S13]  /*0510*/  ISETP.GE.U32.AND P0, PT, R16, 0x300, PT ;  /* 0x000003001000780c */ /* 0x000fda0003f06070 */
[----:B------:R-:W-:Y:S05]  /*0520*/  @!P0 BRA `(.L_x_588) ;  /* 0x0000000400bc8947 */ /* 0x000fea0003800000 */
[----:B------:R-:W0:Y:S01]  /*0530*/  LDC.64 R4, c[0x0][0x380] ;  /* 0x0000e000ff047b82 */ /* 0x000e220000000a00 */
[----:B------:R-:W-:-:S07]  /*0540*/  VIADD R20, R10, 0x200 ;  /* 0x000002000a147836 */ /* 0x000fce0000000000 */
[----:B------:R-:W1:Y:S02]  /*0550*/  LDC.64 R6, c[0x0][0x388] ;  /* 0x0000e200ff067b82 */ /* 0x000e640000000a00 */
.L_x_602:
        /* <DEDUP_REMOVED lines=30> */
.L_x_595:
[----:B------:R-:W-:Y:S05]  /*0740*/  BSYNC.RECONVERGENT B2 ;  /* 0x0000000000027941 */ /* 0x000fea0003800200 */
.L_x_594:
[----:B-----5:R-:W-:Y:S01]  /*0750*/  DSETP.GEU.AND P0, PT, |R16|, |R14|, PT ;  /* 0x4000000e1000722a */ /* 0x020fe20003f0e200 */
[C---:B------:R-:W-:Y:S01]  /*0760*/  IADD3 R19, P1, PT, R23.reuse, R6, RZ ;  /* 0x0000000617137210 */ /* 0x040fe20007f3e0ff */
[----:B------:R-:W-:Y:S01]  /*0770*/  BSSY.RECONVERGENT B2, `(.L_x_596) ;  /* 0x0000015000027945 */ /* 0x000fe20003800200 */
[----:B------:R-:W-:Y:S02]  /*0780*/  IMAD.MOV.U32 R2, RZ, RZ, R14 ;  /* 0x000000ffff027224 */ /* 0x000fe400078e000e */
[----:B------:R-:W-:Y:S01]  /*0790*/  LEA.HI.X.SX32 R18, R23, R7, 0x1, P1 ;  /* 0x0000000717127211 */ /* 0x000fe200008f0eff */
[----:B------:R-:W-:Y:S02]  /*07a0*/  IMAD.MOV.U32 R9, RZ, RZ, R19 ;  /* 0x000000ffff097224 */ /* 0x000fe400078e0013 */
[----:B------:R-:W-:Y:S02]  /*07b0*/  IMAD.MOV.U32 R3, RZ, RZ, R15 ;  /* 0x000000ffff037224 */ /* 0x000fe400078e000f */
[----:B------:R-:W-:-:S04]  /*07c0*/  IMAD.MOV.U32 R8, RZ, RZ, R18 ;  /* 0x000000ffff087224 */ /* 0x000fc800078e0012 */
        /* <DEDUP_REMOVED lines=15> */
.L_x_597:
[----:B------:R-:W-:Y:S05]  /*08c0*/  BSYNC.RECONVERGENT B2 ;  /* 0x0000000000027941 */ /* 0x000fea0003800200 */
.L_x_596:
        /* <DEDUP_REMOVED lines=25> */
.L_x_599:
[----:B------:R-:W-:Y:S05]  /*0a60*/  BSYNC.RECONVERGENT B2 ;  /* 0x0000000000027941 */ /* 0x000fea0003800200 */
.L_x_598:
        /* <DEDUP_REMOVED lines=22> */
.L_x_601:
[----:B------:R-:W-:Y:S05]  /*0bd0*/  BSYNC.RECONVERGENT B2 ;  /* 0x0000000000027941 */ /* 0x000fea0003800200 */
.L_x_600:
[C---:B------:R-:W-:Y:S01]  /*0be0*/  VIADD R10, R20.reuse, 0x200 ;  /* 0x00000200140a7836 */ /* 0x040fe20000000000 */
[----:B------:R-:W-:-:S04]  /*0bf0*/  IADD3 R20, PT, PT, R20, 0x400, RZ ;  /* 0x0000040014147810 */ /* 0x000fc80007ffe0ff */
[----:B------:R-:W-:-:S13]  /*0c00*/  ISETP.GE.AND P0, PT, R10, UR5, PT ;  /* 0x000000050a007c0c */ /* 0x000fda000bf06270 */
[----:B------:R-:W-:Y:S05]  /*0c10*/  @!P0 BRA `(.L_x_602) ;  /* 0xfffffff800508947 */ /* 0x000fea000383ffff */
.L_x_588:
[----:B------:R-:W-:Y:S05]  /*0c20*/  BSYNC.RECONVERGENT B1 ;  /* 0x0000000000017941 */ /* 0x000fea0003800200 */
.L_x_587:
        /* <DEDUP_REMOVED lines=35> */
.L_x_605:
[----:B------:R-:W-:Y:S05]  /*0e60*/  BSYNC.RECONVERGENT B1 ;  /* 0x0000000000017941 */ /* 0x000fea0003800200 */
.L_x_604:
        /* <DEDUP_REMOVED lines=31> */
.L_x_607:
[----:B------:R-:W-:Y:S05]  /*1060*/  BSYNC.RECONVERGENT B1 ;  /* 0x0000000000017941 */ /* 0x000fea0003800200 */
.L_x_606:
        /* <DEDUP_REMOVED lines=31> */
.L_x_609:
[----:B------:R-:W-:Y:S05]  /*1260*/  BSYNC.RECONVERGENT B1 ;  /* 0x0000000000017941 */ /* 0x000fea0003800200 */
.L_x_608:
[----:B------:R-:W-:Y:S01]  /*1270*/  ISETP.GT.AND P0, PT, R10, 0x17, PT ;  /* 0x000000170a00780c */ /* 0x000fe20003f04270 */
[----:B-1----:R1:W1:Y:S01]  /*1280*/  SHFL.DOWN PT, R2, R4, 0x8, 0x1f ;  /* 0x09001f0004027f89 */ /* 0x00226200000e0000 */
[----:B------:R-:W-:Y:S01]  /*1290*/  BSSY.RECONVERGENT B1, `(.L_x_610) ;  /* 0x000001d000017945 */ /* 0x000fe20003800200 */
[----:B0-----:R-:W-:Y:S02]  /*12a0*/  IMAD.MOV.U32 R8, RZ, RZ, R11 ;  /* 0x000000ffff087224 */ /* 0x001fe400078e000b */
[----:B------:R0:W0:Y:S01]  /*12b0*/  SHFL.DOWN PT, R3, R5, 0x8, 0x1f ;  /* 0x09001f0005037f89 */ /* 0x00002200000e0000 */
[----:B------:R-:W-:Y:S02]  /*12c0*/  IMAD.MOV.U32 R9, RZ, RZ, R12 ;  /* 0x000000ffff097224 */ /* 0x000fe400078e000c */
[----:B------:R-:W-:Y:S01]  /*12d0*/  IMAD.MOV.U32 R6, RZ, RZ, R4 ;  /* 0x000000ffff067224 */ /* 0x000fe200078e0004 */
[----:B---3--:R3:W0:Y:S01]  /*12e0*/  SHFL.DOWN PT, R14, R11, 0x8, 0x1f ;  /* 0x09001f000b0e7f89 */ /* 0x00862200000e0000 */
[----:B--2---:R-:W-:-:S03]  /*12f0*/  IMAD.MOV.U32 R7, RZ, RZ, R5 ;  /* 0x000000ffff077224 */ /* 0x004fc600078e0005 */
[----:B----4-:R3:W2:Y:S01]  /*1300*/  SHFL.DOWN PT, R13, R12, 0x8, 0x1f ;  /* 0x09001f000c0d7f89 */ /* 0x0106a200000e0000 */
[----:B------:R-:W-:Y:S05]  /*1310*/  @P0 BRA `(.L_x_611) ;  /* 0x0000000000500947 */ /* 0x000fea0003800000 */
[----:B01----:R-:W-:Y:S01]  /*1320*/  DSETP.GEU.AND P0, PT, |R4|, |R2|, PT ;  /* 0x400000020400722a */ /* 0x003fe20003f0e200 */
[----:B------:R-:W-:Y:S01]  /*1330*/  IMAD.MOV.U32 R8, RZ, RZ, R14 ;  /* 0x000000ffff087224 */ /* 0x000fe200078e000e */
[----:B--2---:R-:W-:Y:S01]  /*1340*/  MOV R9, R13 ;  /* 0x0000000d00097202 */ /* 0x004fe20000000f00 */
        /* <DEDUP_REMOVED lines=17> */
.L_x_611:
[----:B------:R-:W-:Y:S05]  /*1460*/  BSYNC.RECONVERGENT B1 ;  /* 0x0000000000017941 */ /* 0x000fea0003800200 */
.L_x_610:
[----:B------:R-:W-:Y:S01]  /*1470*/  ISETP.GT.AND P0, PT, R10, 0xf, PT ;  /* 0x0000000f0a00780c */ /* 0x000fe20003f04270 */
[----:B-1----:R1:W4:Y:S01]  /*1480*/  SHFL.DOWN PT, R4, R6, 0x10, 0x1f ;  /* 0x0a001f0006047f89 */ /* 0x00232200000e0000 */
[----:B------:R-:W-:Y:S01]  /*1490*/  BSSY.RECONVERGENT B1, `(.L_x_612) ;  /* 0x000001d000017945 */ /* 0x000fe20003800200 */
[----:B0-----:R-:W-:Y:S02]  /*14a0*/  IMAD.MOV.U32 R14, RZ, RZ, R8 ;  /* 0x000000ffff0e7224 */ /* 0x001fe400078e0008 */
[----:B------:R1:W0:Y:S01]  /*14b0*/  SHFL.DOWN PT, R5, R7, 0x10, 0x1f ;  /* 0x0a001f0007057f89 */ /* 0x00022200000e0000 */
[----:B------:R-:W-:Y:S02]  /*14c0*/  IMAD.MOV.U32 R15, RZ, RZ, R9 ;  /* 0x000000ffff0f7224 */ /* 0x000fe400078e0009 */
[----:B------:R-:W-:Y:S01]  /*14d0*/  IMAD.MOV.U32 R2, RZ, RZ, R6 ;  /* 0x000000ffff027224 */ /* 0x000fe200078e0006 */
[----:B---3--:R1:W3:Y:S01]  /*14e0*/  SHFL.DOWN PT, R11, R8, 0x10, 0x1f ;  /* 0x0a001f00080b7f89 */ /* 0x0082e200000e0000 */
[----:B------:R-:W-:-:S03]  /*14f0*/  IMAD.MOV.U32 R3, RZ, RZ, R7 ;  /* 0x000000ffff037224 */ /* 0x000fc600078e0007 */
[----:B------:R1:W0:Y:S01]  /*1500*/  SHFL.DOWN PT, R12, R9, 0x10, 0x1f ;  /* 0x0a001f00090c7f89 */ /* 0x00022200000e0000 */
[----:B------:R-:W-:Y:S05]  /*1510*/  @P0 BRA `(.L_x_613) ;  /* 0x0000000000500947 */ /* 0x000fea0003800000 */
[----:B0---4-:R-:W-:Y:S01]  /*1520*/  DSETP.GEU.AND P0, PT, |R6|, |R4|, PT ;  /* 0x400000040600722a */ /* 0x011fe20003f0e200 */
[----:B---3--:R-:W-:Y:S02]  /*1530*/  IMAD.MOV.U32 R14, RZ, RZ, R11 ;  /* 0x000000ffff0e7224 */ /* 0x008fe400078e000b */
        /* <DEDUP_REMOVED lines=18> */
.L_x_613:
[----:B------:R-:W-:Y:S05]  /*1660*/  BSYNC.RECONVERGENT B1 ;  /* 0x0000000000017941 */ /* 0x000fea0003800200 */
.L_x_612:
[----:B------:R-:W-:Y:S01]  /*1670*/  ISETP.NE.AND P0, PT, R10, RZ, PT ;  /* 0x000000ff0a00720c */ /* 0x000fe20003f05270 */
[----:B------:R-:W-:-:S12]  /*1680*/  BSSY.RECONVERGENT B1, `(.L_x_614) ;  /* 0x000000a000017945 */ /* 0x000fd80003800200 */
[----:B------:R-:W-:Y:S05]  /*1690*/  @P0 BRA `(.L_x_615) ;  /* 0x0000000000200947 */ /* 0x000fea0003800000 */
[----:B-1----:R-:W1:Y:S01]  /*16a0*/  S2R R6, SR_CgaCtaId ;  /* 0x0000000000067919 */ /* 0x002e620000008800 */
[----:B0-----:R-:W-:Y:S02]  /*16b0*/  MOV R5, 0x400 ;  /* 0x0000040000057802 */ /* 0x001fe40000000f00 */
[----:B----4-:R-:W-:-:S04]  /*16c0*/  SHF.R.U32.HI R4, RZ, 0x1, R0 ;  /* 0x00000001ff047819 */ /* 0x010fc80000011600 */
[----:B------:R-:W-:Y:S02]  /*16d0*/  LOP3.LUT R4, R4, 0x1f0, RZ, 0xc0, !PT ;  /* 0x000001f004047812 */ /* 0x000fe400078ec0ff */
[----:B-1----:R-:W-:-:S05]  /*16e0*/  LEA R5, R6, R5, 0x18 ;  /* 0x0000000506057211 */ /* 0x002fca00078ec0ff */
[----:B------:R-:W-:-:S05]  /*16f0*/  IMAD.IADD R5, R4, 0x1, R5 ;  /* 0x0000000104057824 */ /* 0x000fca00078e0205 */
[----:B------:R0:W-:Y:S04]  /*1700*/  STS.64 [R5+0x10], R14 ;  /* 0x0000100e05007388 */ /* 0x0001e80000000a00 */
[----:B------:R0:W-:Y:S02]  /*1710*/  STS.64 [R5+0x8], R2 ;  /* 0x0000080205007388 */ /* 0x0001e40000000a00 */
.L_x_615:
[----:B------:R-:W-:Y:S05]  /*1720*/  BSYNC.RECONVERGENT B1 ;  /* 0x0000000000017941 */ /* 0x000fea0003800200 */
.L_x_614:
        /* <DEDUP_REMOVED lines=8> */
[----:B-1--4-:R-:W1:Y:S04]  /*17b0*/  LDS.128 R4, [R0+0x20] ;  /* 0x0000200000047984 */ /* 0x012e680000000c00 */
[----:B--2---:R2:W4:Y:S04]  /*17c0*/  LDS.64 R12, [R0+0x80] ;  /* 0x00008000000c7984 */ /* 0x0045280000000a00 */
[----:B---3--:R2:W3:Y:S01]  /*17d0*/  LDS.128 R8, [R0+0x30] ;  /* 0x0000300000087984 */ /* 0x0084e20000000c00 */
[----:B0-----:R-:W-:Y:S01]  /*17e0*/  DSETP.GEU.AND P0, PT, |R2|, |R16|, PT ;  /* 0x400000100200722a */ /* 0x001fe20003f0e200 */
[----:B------:R-:W-:Y:S01]  /*17f0*/  IMAD.MOV.U32 R24, RZ, RZ, R16 ;  /* 0x000000ffff187224 */ /* 0x000fe200078e0010 */
[----:B------:R-:W-:Y:S01]  /*1800*/  MOV R25, R17 ;  /* 0x0000001100197202 */ /* 0x000fe20000000f00 */
[----:B-1----:R-:W-:-:S02]  /*1810*/  IMAD.MOV.U32 R26, RZ, RZ, R4 ;  /* 0x000000ffff1a7224 */ /* 0x002fc400078e0004 */
[----:B------:R-:W-:-:S09]  /*1820*/  IMAD.MOV.U32 R27, RZ, RZ, R5 ;  /* 0x000000ffff1b7224 */ /* 0x000fd200078e0005 */
        /* <DEDUP_REMOVED lines=15> */
.L_x_618:
[----:B------:R-:W-:Y:S05]  /*1920*/  BSYNC.RECONVERGENT B1 ;  /* 0x0000000000017941 */ /* 0x000fea0003800200 */
.L_x_617:
        /* <DEDUP_REMOVED lines=23> */
.L_x_620:
[----:B------:R-:W-:Y:S05]  /*1aa0*/  BSYNC.RECONVERGENT B1 ;  /* 0x0000000000017941 */ /* 0x000fea0003800200 */
.L_x_619:
        /* <DEDUP_REMOVED lines=21> */
.L_x_622:
[----:B------:R-:W-:Y:S05]  /*1c00*/  BSYNC.RECONVERGENT B1 ;  /* 0x0000000000017941 */ /* 0x000fea0003800200 */
.L_x_621:
        /* <DEDUP_REMOVED lines=23> */
.L_x_624:
[----:B------:R-:W-:Y:S05]  /*1d80*/  BSYNC.RECONVERGENT B1 ;  /* 0x0000000000017941 */ /* 0x000fea0003800200 */
.L_x_623:
        /* <DEDUP_REMOVED lines=21> */
.L_x_626:
[----:B------:R-:W-:Y:S05]  /*1ee0*/  BSYNC.RECONVERGENT B1 ;  /* 0x0000000000017941 */ /* 0x000fea0003800200 */
.L_x_625:
[----:B------:R-:W-:Y:S01]  /*1ef0*/  DSETP.GEU.AND P0, PT, |R2|, |R10|, PT ;  /* 0x4000000a0200722a */ /* 0x000fe20003f0e200 */
[----:B------:R-:W-:Y:S01]  /*1f00*/  BSSY.RECONVERGENT B1, `(.L_x_627) ;  /* 0x0000014000017945 */ /* 0x000fe20003800200 */
[----:B------:R-:W-:Y:S01]  /*1f10*/  IMAD.MOV.U32 R8, RZ, RZ, R10 ;  /* 0x000000ffff087224 */ /* 0x000fe200078e000a */
[----:B---3--:R-:W-:Y:S01]  /*1f20*/  MOV R0, R5 ;  /* 0x0000000500007202 */ /* 0x008fe20000000f00 */
        /* <DEDUP_REMOVED lines=17> */
.L_x_628:
[----:B------:R-:W-:Y:S05]  /*2040*/  BSYNC.RECONVERGENT B1 ;  /* 0x0000000000017941 */ /* 0x000fea0003800200 */
.L_x_627:
        /* <DEDUP_REMOVED lines=21> */
.L_x_603:
        /* <DEDUP_REMOVED lines=9> */
[----:B------:R-:W-:Y:S02]  /*2230*/  VIADD R5, R5, UR6 ;  /* 0x0000000605057c36 */ /* 0x000fe40008000000 */
        /* <DEDUP_REMOVED lines=9> */
[----:B----4-:R-:W-:Y:S01]  /*22d0*/  IMAD.MOV.U32 R14, RZ, RZ, R12 ;  /* 0x000000ffff0e7224 */ /* 0x010fe200078e000c */
[----:B------:R-:W-:Y:S01]  /*22e0*/  MOV R6, R10 ;  /* 0x0000000a00067202 */ /* 0x000fe20000000f00 */
[----:B0-----:R-:W-:Y:S02]  /*22f0*/  IMAD.MOV.U32 R16, RZ, RZ, R13 ;  /* 0x000000ffff107224 */ /* 0x001fe400078e000d */
        /* <DEDUP_REMOVED lines=16> */
.L_x_630:
[----:B------:R-:W-:Y:S05]  /*2400*/  BSYNC.RECONVERGENT B1 ;  /* 0x0000000000017941 */ /* 0x000fea0003800200 */
.L_x_629:
        /* <DEDUP_REMOVED lines=32> */
.L_x_632:
[----:B------:R-:W-:Y:S05]  /*2610*/  BSYNC.RECONVERGENT B1 ;  /* 0x0000000000017941 */ /* 0x000fea0003800200 */
.L_x_631:
[----:B-1----:R-:W-:Y:S01]  /*2620*/  VIADD R2, R4, 0x4 ;  /* 0x0000000404027836 */ /* 0x002fe20000000000 */
[----:B------:R1:W4:Y:S01]  /*2630*/  SHFL.DOWN PT, R6, R8, 0x4, R5 ;  /* 0x0880000008067989 */ /* 0x00032200000e0005 */
[----:B------:R-:W-:Y:S01]  /*2640*/  BSSY.RECONVERGENT B1, `(.L_x_633) ;  /* 0x000001e000017945 */ /* 0x000fe20003800200 */
[----:B--2---:R-:W-:Y:S01]  /*2650*/  IMAD.MOV.U32 R14, RZ, RZ, R10 ;  /* 0x000000ffff0e7224 */ /* 0x004fe200078e000a */
[----:B------:R-:W-:Y:S01]  /*2660*/  MOV R16, R12 ;  /* 0x0000000c00107202 */ /* 0x000fe20000000f00 */
[----:B------:R1:W2:Y:S01]  /*2670*/  SHFL.DOWN PT, R7, R9, 0x4, R5 ;  /* 0x0880000009077989 */ /* 0x0002a200000e0005 */
[----:B------:R-:W-:Y:S01]  /*2680*/  ISETP.GT.AND P0, PT, R2, R5, PT ;  /* 0x000000050200720c */ /* 0x000fe20003f04270 */
[----:B------:R-:W-:Y:S02]  /*2690*/  IMAD.MOV.U32 R2, RZ, RZ, R8 ;  /* 0x000000ffff027224 */ /* 0x000fe400078e0008 */
[----:B---3--:R1:W3:Y:S01]  /*26a0*/  SHFL.DOWN PT, R11, R10, 0x4, R5 ;  /* 0x088000000a0b7989 */ /* 0x0082e200000e0005 */
[----:B------:R-:W-:-:S03]  /*26b0*/  IMAD.MOV.U32 R3, RZ, RZ, R9 ;  /* 0x000000ffff037224 */ /* 0x000fc600078e0009 */
[----:B0-----:R1:W0:Y:S06]  /*26c0*/  SHFL.DOWN PT, R13, R12, 0x4, R5 ;  /* 0x088000000c0d7989 */ /* 0x00122c00000e0005 */
        /* <DEDUP_REMOVED lines=21> */
.L_x_634:
[----:B------:R-:W-:Y:S05]  /*2820*/  BSYNC.RECONVERGENT B1 ;  /* 0x0000000000017941 */ /* 0x000fea0003800200 */
.L_x_633:
        /* <DEDUP_REMOVED lines=8> */
[----:B---3--:R3:W1:Y:S01]  /*28b0*/  SHFL.DOWN PT, R11, R14, 0x8, R5 ;  /* 0x090000000e0b7989 */ /* 0x00866200000e0005 */
[----:B--2---:R-:W-:-:S03]  /*28c0*/  IMAD.MOV.U32 R7, RZ, RZ, R3 ;  /* 0x000000ffff077224 */ /* 0x004fc600078e0003 */
[----:B0-----:R3:W0:Y:S04]  /*28d0*/  SHFL.DOWN PT, R13, R16, 0x8, R5 ;  /* 0x09000000100d7989 */ /* 0x00162800000e0005 */
        /* <DEDUP_REMOVED lines=21> */
.L_x_636:
[----:B------:R-:W-:Y:S05]  /*2a30*/  BSYNC.RECONVERGENT B1 ;  /* 0x0000000000017941 */ /* 0x000fea0003800200 */
.L_x_635:
[----:B-1----:R-:W-:Y:S01]  /*2a40*/  VIADD R2, R4, 0x10 ;  /* 0x0000001004027836 */ /* 0x002fe20000000000 */
[----:B----4-:R1:W2:Y:S01]  /*2a50*/  SHFL.DOWN PT, R8, R6, 0x10, R5 ;  /* 0x0a00000006087989 */ /* 0x0102a200000e0005 */
[----:B------:R-:W-:Y:S01]  /*2a60*/  BSSY.RECONVERGENT B1, `(.L_x_637) ;  /* 0x000001e000017945 */ /* 0x000fe20003800200 */
[----:B---3--:R-:W-:Y:S02]  /*2a70*/  IMAD.MOV.U32 R14, RZ, RZ, R10 ;  /* 0x000000ffff0e7224 */ /* 0x008fe400078e000a */
[----:B------:R-:W-:Y:S01]  /*2a80*/  ISETP.GT.AND P0, PT, R2, R5, PT ;  /* 0x000000050200720c */ /* 0x000fe20003f04270 */
[----:B------:R1:W3:Y:S01]  /*2a90*/  SHFL.DOWN PT, R9, R7, 0x10, R5 ;  /* 0x0a00000007097989 */ /* 0x0002e200000e0005 */
[----:B------:R-:W-:Y:S02]  /*2aa0*/  IMAD.MOV.U32 R15, RZ, RZ, R12 ;  /* 0x000000ffff0f7224 */ /* 0x000fe400078e000c */
[----:B------:R-:W-:Y:S01]  /*2ab0*/  IMAD.MOV.U32 R2, RZ, RZ, R6 ;  /* 0x000000ffff027224 */ /* 0x000fe200078e0006 */
[----:B------:R1:W4:Y:S01]  /*2ac0*/  SHFL.DOWN PT, R11, R10, 0x10, R5 ;  /* 0x0a0000000a0b7989 */ /* 0x00032200000e0005 */
        /* <DEDUP_REMOVED lines=23> */
.L_x_638:
[----:B------:R-:W-:Y:S05]  /*2c40*/  BSYNC.RECONVERGENT B1 ;  /* 0x0000000000017941 */ /* 0x000fea0003800200 */
.L_x_637:
        /* <DEDUP_REMOVED lines=11> */
.L_x_640:
[----:B------:R-:W-:Y:S05]  /*2d00*/  BSYNC.RECONVERGENT B1 ;  /* 0x0000000000017941 */ /* 0x000fea0003800200 */
.L_x_639:
[----:B------:R-:W-:Y:S01]  /*2d10*/  BAR.SYNC.DEFER_BLOCKING 0x0 ;  /* 0x0000000000007b1d */ /* 0x000fe20000010000 */
[----:B------:R-:W-:-:S13]  /*2d20*/  ISETP.NE.AND P1, PT, R0, RZ, PT ;  /* 0x000000ff0000720c */ /* 0x000fda0003f25270 */
[----:B------:R-:W-:Y:S05]  /*2d30*/  @P1 BRA `(.L_x_616) ;  /* 0x0000003400d41947 */ /* 0x000fea0003800000 */
[----:B------:R-:W-:Y:S01]  /*2d40*/  UISETP.GE.AND UP0, UPT, UR6, 0x21, UPT ;  /* 0x000000210600788c */ /* 0x000fe2000bf06270 */
[----:B----4-:R-:W-:Y:S02]  /*2d50*/  IMAD.MOV.U32 R11, RZ, RZ, R14 ;  /* 0x000000ffff0b7224 */ /* 0x010fe400078e000e */
[----:B--2---:R-:W-:Y:S02]  /*2d60*/  IMAD.MOV.U32 R8, RZ, RZ, R15 ;  /* 0x000000ffff087224 */ /* 0x004fe400078e000f */
        /* <DEDUP_REMOVED lines=8> */
[----:B0-----:R-:W0:Y:S01]  /*2df0*/  LDS.64 R12, [UR4+0x20] ;  /* 0x00002004ff0c7984 */ /* 0x001e220008000a00 */
[----:B-1----:R-:W-:Y:S01]  /*2e00*/  DSETP.GEU.AND P0, PT, |R2|, |R6|, PT ;  /* 0x400000060200722a */ /* 0x002fe20003f0e200 */
[----:B------:R-:W-:Y:S01]  /*2e10*/  MOV R4, R6 ;  /* 0x0000000600047202 */ /* 0x000fe20000000f00 */
[----:B------:R-:W-:Y:S02]  /*2e20*/  IMAD.MOV.U32 R5, RZ, RZ, R7 ;  /* 0x000000ffff057224 */ /* 0x000fe400078e0007 */
[----:B0-----:R-:W-:Y:S02]  /*2e30*/  IMAD.MOV.U32 R11, RZ, RZ, R12 ;  /* 0x000000ffff0b7224 */ /* 0x001fe400078e000c */
        /* <DEDUP_REMOVED lines=16> */
.L_x_642:
[----:B------:R-:W-:Y:S05]  /*2f40*/  BSYNC.RECONVERGENT B1 ;  /* 0x0000000000017941 */ /* 0x000fea0003800200 */
.L_x_641:
[----:B------:R-:W-:Y:S01]  /*2f50*/  UISETP.GE.AND UP0, UPT, UR6, 0x41, UPT ;  /* 0x000000410600788c */ /* 0x000fe2000bf06270 */
[----:B---3--:R-:W-:Y:S02]  /*2f60*/  IMAD.MOV.U32 R9, RZ, RZ, R11 ;  /* 0x000000ffff097224 */ /* 0x008fe400078e000b */
[----:B------:R-:W-:Y:S02]  /*2f70*/  IMAD.MOV.U32 R0, RZ, RZ, R8 ;  /* 0x000000ffff007224 */ /* 0x000fe400078e0008 */
[----:B------:R-:W-:Y:S02]  /*2f80*/  IMAD.MOV.U32 R2, RZ, RZ, R4 ;  /* 0x000000ffff027224 */ /* 0x000fe400078e0004 */
[----:B------:R-:W-:Y:S02]  /*2f90*/  IMAD.MOV.U32 R3, RZ, RZ, R5 ;  /* 0x000000ffff037224 */ /* 0x000fe400078e0005 */
        /* <DEDUP_REMOVED lines=8> */
[----:B------:R-:W-:Y:S02]  /*3020*/  IMAD.MOV.U32 R2, RZ, RZ, R6 ;  /* 0x000000ffff027224 */ /* 0x000fe400078e0006 */
[----:B------:R-:W-:Y:S02]  /*3030*/  IMAD.MOV.U32 R3, RZ, RZ, R7 ;  /* 0x000000ffff037224 */ /* 0x000fe400078e0007 */
[----:B0-----:R-:W-:-:S02]  /*3040*/  IMAD.MOV.U32 R9, RZ, RZ, R12 ;  /* 0x000000ffff097224 */ /* 0x001fc400078e000c */
        /* <DEDUP_REMOVED lines=16> */
.L_x_644:
[----:B------:R-:W-:Y:S05]  /*3150*/  BSYNC.RECONVERGENT B1 ;  /* 0x0000000000017941 */ /* 0x000fea0003800200 */
.L_x_643:
[----:B------:R-:W-:Y:S01]  /*3160*/  UISETP.GE.AND UP0, UPT, UR6, 0x61, UPT ;  /* 0x000000610600788c */ /* 0x000fe2000bf06270 */
[----:B------:R-:W-:Y:S01]  /*3170*/  IMAD.MOV.U32 R11, RZ, RZ, R9 ;  /* 0x000000ffff0b7224 */ /* 0x000fe200078e0009 */
[----:B------:R-:W-:Y:S01]  /*3180*/  MOV R8, R0 ;  /* 0x0000000000087202 */ /* 0x000fe20000000f00 */
[----:B------:R-:W-:Y:S02]  /*3190*/  IMAD.MOV.U32 R4, RZ, RZ, R2 ;  /* 0x000000ffff047224 */ /* 0x000fe400078e0002 */
[----:B------:R-:W-:-:S04]  /*31a0*/  IMAD.MOV.U32 R5, RZ, RZ, R3 ;  /* 0x000000ffff057224 */ /* 0x000fc800078e0003 */
        /* <DEDUP_REMOVED lines=27> */
.L_x_646:
[----:B------:R-:W-:Y:S05]  /*3360*/  BSYNC.RECONVERGENT B1 ;  /* 0x0000000000017941 */ /* 0x000fea0003800200 */
.L_x_645:
[----:B------:R-:W-:Y:S01]  /*3370*/  UISETP.GE.AND UP0, UPT, UR6, 0x81, UPT ;  /* 0x000000810600788c */ /* 0x000fe2000bf06270 */
[----:B------:R-:W-:Y:S02]  /*3380*/  IMAD.MOV.U32 R9, RZ, RZ, R11 ;  /* 0x000000ffff097224 */ /* 0x000fe400078e000b */
        /* <DEDUP_REMOVED lines=30> */
.L_x_648:
[----:B------:R-:W-:Y:S05]  /*3570*/  BSYNC.RECONVERGENT B1 ;  /* 0x0000000000017941 */ /* 0x000fea0003800200 */
.L_x_647:
        /* <DEDUP_REMOVED lines=32> */
.L_x_650:
[----:B------:R-:W-:Y:S05]  /*3780*/  BSYNC.RECONVERGENT B1 ;  /* 0x0000000000017941 */ /* 0x000fea0003800200 */
.L_x_649:
        /* <DEDUP_REMOVED lines=14> */
[----:B------:R-:W-:Y:S01]  /*3870*/  IMAD.MOV.U32 R7, RZ, RZ, R3 ;  /* 0x000000ffff077224 */ /* 0x000fe200078e0003 */
[----:B0-----:R-:W-:Y:S01]  /*3880*/  MOV R0, R13 ;  /* 0x0000000d00007202 */ /* 0x001fe20000000f00 */
        /* <DEDUP_REMOVED lines=16> */
.L_x_652:
[----:B------:R-:W-:Y:S05]  /*3990*/  BSYNC.RECONVERGENT B1 ;  /* 0x0000000000017941 */ /* 0x000fea0003800200 */
.L_x_651:
[----:B------:R-:W-:Y:S01]  /*39a0*/  UISETP.GE.AND UP0, UPT, UR6, 0xe1, UPT ;  /* 0x000000e10600788c */ /* 0x000fe2000bf06270 */
[----:B------:R-:W-:Y:S02]  /*39b0*/  IMAD.MOV.U32 R14, RZ, RZ, R9 ;  /* 0x000000ffff0e7224 */ /* 0x000fe400078e0009 */
[----:B------:R-:W-:Y:S02]  /*39c0*/  IMAD.MOV.U32 R15, RZ, RZ, R0 ;  /* 0x000000ffff0f7224 */ /* 0x000fe400078e0000 */
[----:B------:R-:W-:Y:S02]  /*39d0*/  IMAD.MOV.U32 R2, RZ, RZ, R6 ;  /* 0x000000ffff027224 */ /* 0x000fe400078e0006 */
[----:B------:R-:W-:Y:S02]  /*39e0*/  IMAD.MOV.U32 R3, RZ, RZ, R7 ;  /* 0x000000ffff037224 */ /* 0x000fe400078e0007 */
[----:B------:R-:W-:Y:S05]  /*39f0*/  BRA.U !UP0, `(.L_x_616) ;  /* 0x0000002908a47547 */ /* 0x000fea000b800000 */
[----:B------:R-:W1:Y:S01]  /*3a00*/  S2UR UR5, SR_CgaCtaId ;  /* 0x00000000000579c3 */ /* 0x000e620000008800 */
[----:B------:R-:W-:Y:S02]  /*3a10*/  UMOV UR4, 0x400 ;  /* 0x0000040000047882 */ /* 0x000fe40000000000 */
[----:B-1----:R-:W-:-:S09]  /*3a20*/  ULEA UR4, UR5, UR4, 0x18 ;  /* 0x0000000405047291 */ /* 0x002fd2000f8ec0ff */
[----:B------:R-:W1:Y:S04]  /*3a30*/  LDS.64 R4, [UR4+0x78] ;  /* 0x00007804ff047984 */ /* 0x000e680008000a00 */
[----:B------:R-:W2:Y:S01]  /*3a40*/  LDS.64 R10, [UR4+0x80] ;  /* 0x00008004ff0a7984 */ /* 0x000ea20008000a00 */
        /* <DEDUP_REMOVED lines=21> */
.L_x_584:
        /* <DEDUP_REMOVED lines=30> */
[----:B------:R-:W-:Y:S02]  /*3d80*/  ISETP.GE.U32.AND.EX P0, PT, RZ, RZ, PT, P0 ;  /* 0x000000ffff00720c */ /* 0x000fe40003f06100 */
[----:B------:R-:W-:-:S11]  /*3d90*/  IADD3.X R7, PT, PT, RZ, UR7, RZ, P1, !PT ;  /* 0x00000007ff077c10 */ /* 0x000fd60008ffe4ff */
[----:B------:R-:W-:-:S06]  /*3da0*/  DSETP.LT.OR P0, PT, |R8|, |R4|, !P0 ;  /* 0x400000040800722a */ /* 0x000fcc0004701600 */
[----:B------:R-:W-:Y:S02]  /*3db0*/  FSEL R8, R4, R8, P0 ;  /* 0x0000000804087208 */ /* 0x000fe40000000000 */
[----:B------:R-:W-:Y:S02]  /*3dc0*/  FSEL R9, R5, R9, P0 ;  /* 0x0000000905097208 */ /* 0x000fe40000000000 */
[----:B------:R-:W-:Y:S02]  /*3dd0*/  SEL R23, R6, R23, P0 ;  /* 0x0000001706177207 */ /* 0x000fe40000000000 */
[----:B------:R-:W-:-:S07]  /*3de0*/  SEL R24, R7, R24, P0 ;  /* 0x0000001807187207 */ /* 0x000fce0000000000 */
.L_x_654:
[----:B------:R-:W-:Y:S05]  /*3df0*/  BSYNC.RECONVERGENT B1 ;  /* 0x0000000000017941 */ /* 0x000fea0003800200 */
.L_x_653:
[----:B------:R-:W-:Y:S01]  /*3e00*/  UISETP.GE.U32.AND UP0, UPT, UR4, 0xa00, UPT ;  /* 0x00000a000400788c */ /* 0x000fe2000bf06070 */
[----:B------:R-:W-:-:S08]  /*3e10*/  IMAD.MOV.U32 R5, RZ, RZ, 0x500 ;  /* 0x00000500ff057424 */ /* 0x000fd000078e00ff */
[----:B------:R-:W-:Y:S05]  /*3e20*/  BRA.U !UP0, `(.L_x_655) ;  /* 0x00000005084c7547 */ /* 0x000fea000b800000 */
[----:B------:R-:W-:Y:S01]  /*3e30*/  IMAD.MOV.U32 R12, RZ, RZ, R8 ;  /* 0x000000ffff0c7224 */ /* 0x000fe200078e0008 */
[----:B------:R-:W0:Y:S01]  /*3e40*/  LDCU UR4, c[0x0][0x398] ;  /* 0x00007300ff0477ac */ /* 0x000e220008000800 */
[----:B------:R-:W-:Y:S02]  /*3e50*/  IMAD.MOV.U32 R13, RZ, RZ, R9 ;  /* 0x000000ffff0d7224 */ /* 0x000fe400078e0009 */
[----:B------:R-:W-:Y:S01]  /*3e60*/  IMAD.MOV.U32 R17, RZ, RZ, 0x500 ;  /* 0x00000500ff117424 */ /* 0x000fe200078e00ff */
[----:B------:R-:W1:Y:S01]  /*3e70*/  LDCU.64 UR6, c[0x0][0x388] ;  /* 0x00007100ff0677ac */ /* 0x000e620008000a00 */
[----:B------:R-:W-:-:S05]  /*3e80*/  NOP ;  /* 0x0000000000007918 */ /* 0x000fca0000000000 */
.L_x_656:
[----:B------:R-:W-:-:S05]  /*3e90*/  IMAD.WIDE.U32 R26, R17, 0x8, R2 ;  /* 0x00000008111a7825 */ /* 0x000fca00078e0002 */
[----:B------:R-:W2:Y:S04]  /*3ea0*/  LDG.E.64 R14, desc[UR8][R26.64] ;  /* 0x000000081a0e7981 */ /* 0x000ea8000c1e1b00 */
[----:B------:R-:W3:Y:S04]  /*3eb0*/  LDG.E.64 R4, desc[UR8][R26.64+0x800] ;  /* 0x000800081a047981 */ /* 0x000ee8000c1e1b00 */
[----:B------:R-:W4:Y:S04]  /*3ec0*/  LDG.E.64 R6, desc[UR8][R26.64+0x1000] ;  /* 0x001000081a067981 */ /* 0x000f28000c1e1b00 */
[----:B------:R-:W5:Y:S04]  /*3ed0*/  LDG.E.64 R10, desc[UR8][R26.64+0x1800] ;  /* 0x001800081a0a7981 */ /* 0x000f68000c1e1b00 */
[----:B------:R-:W5:Y:S01]  /*3ee0*/  LDG.E.64 R8, desc[UR8][R26.64+0x2000] ;  /* 0x002000081a087981 */ /* 0x000f62000c1e1b00 */
[----:B-1----:R-:W-:-:S04]  /*3ef0*/  IADD3 R18, P0, P1, R0, UR6, R17 ;  /* 0x0000000600127c10 */ /* 0x002fc8000f91e011 */
[----:B------:R-:W-:Y:S01]  /*3f00*/  IADD3.X R16, PT, PT, RZ, UR7, RZ, P0, P1 ;  /* 0x00000007ff107c10 */ /* 0x000fe200087e24ff */
[----:B------:R-:W-:Y:S01]  /*3f10*/  IMAD.MOV.U32 R20, RZ, RZ, R18 ;  /* 0x000000ffff147224 */ /* 0x000fe200078e0012 */
[----:B------:R-:W-:-:S03]  /*3f20*/  IADD3 R22, P3, PT, R18, 0x100, RZ ;  /* 0x0000010012167810 */ /* 0x000fc60007f7e0ff */
        /* <DEDUP_REMOVED lines=11> */
[----:B------:R-:W-:Y:S01]  /*3fe0*/  IMAD.X R24, RZ, RZ, R16, P3 ;  /* 0x000000ffff187224 */ /* 0x000fe200018e0610 */
[----:B------:R-:W-:-:S03]  /*3ff0*/  IADD3 R13, P3, PT, R18, 0x200, RZ ;  /* 0x00000200120d7810 */ /* 0x000fc60007f7e0ff */
[----:B---3--:R-:W-:-:S14]  /*4000*/  DSETP.GEU.AND P1, PT, |R14|, |R4|, PT ;  /* 0x400000040e00722a */ /* 0x008fdc0003f2e200 */
[----:B------:R-:W-:-:S04]  /*4010*/  @P1 ISETP.GE.U32.AND P0, PT, R20, R22, PT ;  /* 0x000000161400120c */ /* 0x000fc80003f06070 */
[----:B------:R-:W-:-:S13]  /*4020*/  @P1 ISETP.GE.AND.EX P0, PT, R19, R24, PT, P0 ;  /* 0x000000181300120c */ /* 0x000fda0003f06300 */
[----:B------:R-:W-:-:S06]  /*4030*/  @P1 DSETP.LT.OR P0, PT, |R4|, |R14|, !P0 ;  /* 0x4000000e0400122a */ /* 0x000fcc0004701600 */
[----:B------:R-:W-:Y:S01]  /*4040*/  @P1 FSEL R12, R14, R4, P0 ;  /* 0x000000040e0c1208 */ /* 0x000fe20000000000 */
[----:B------:R-:W-:Y:S01]  /*4050*/  IMAD.X R14, RZ, RZ, R16, P3 ;  /* 0x000000ffff0e7224 */ /* 0x000fe200018e0610 */
[----:B------:R-:W-:Y:S02]  /*4060*/  @P1 FSEL R15, R15, R5, P0 ;  /* 0x000000050f0f1208 */ /* 0x000fe40000000000 */
[----:B------:R-:W-:Y:S01]  /*4070*/  @P1 SEL R22, R20, R22, P0 ;  /* 0x0000001614161207 */ /* 0x000fe20000000000 */
[----:B------:R-:W-:Y:S01]  /*4080*/  @P1 IMAD.MOV.U32 R4, RZ, RZ, R12 ;  /* 0x000000ffff041224 */ /* 0x000fe200078e000c */
[----:B------:R-:W-:Y:S01]  /*4090*/  IADD3 R12, P3, PT, R18, 0x300, RZ ;  /* 0x00000300120c7810 */ /* 0x000fe20007f7e0ff */
[----:B------:R-:W-:Y:S02]  /*40a0*/  @P1 IMAD.MOV.U32 R5, RZ, RZ, R15 ;  /* 0x000000ffff051224 */ /* 0x000fe400078e000f */
[----:B------:R-:W-:Y:S01]  /*40b0*/  IMAD.MOV.U32 R15, RZ, RZ, R24 ;  /* 0x000000ffff0f7224 */ /* 0x000fe200078e0018 */
[----:B------:R-:W-:-:S03]  /*40c0*/  @P1 SEL R15, R19, R24, P0 ;  /* 0x00000018130f1207 */ /* 0x000fc60000000000 */
[----:B----4-:R-:W-:-:S14]  /*40d0*/  DSETP.GEU.AND P2, PT, |R4|, |R6|, PT ;  /* 0x400000060400722a */ /* 0x010fdc0003f4e200 */
[----:B------:R-:W-:-:S04]  /*40e0*/  @P2 ISETP.GE.U32.AND P0, PT, R22, R13, PT ;  /* 0x0000000d1600220c */ /* 0x000fc80003f06070 */
[----:B------:R-:W-:-:S13]  /*40f0*/  @P2 ISETP.GE.AND.EX P0, PT, R15, R14, PT, P0 ;  /* 0x0000000e0f00220c */ /* 0x000fda0003f06300 */
[----:B------:R-:W-:-:S06]  /*4100*/  @P2 DSETP.LT.OR P0, PT, |R6|, |R4|, !P0 ;  /* 0x400000040600222a */ /* 0x000fcc0004701600 */
[----:B------:R-:W-:Y:S02]  /*4110*/  @P2 FSEL R4, R4, R6, P0 ;  /* 0x0000000604042208 */ /* 0x000fe40000000000 */
[----:B------:R-:W-:Y:S02]  /*4120*/  @P2 FSEL R5, R5, R7, P0 ;  /* 0x0000000705052208 */ /* 0x000fe40000000000 */
[----:B------:R-:W-:Y:S01]  /*4130*/  @P2 SEL R14, R15, R14, P0 ;  /* 0x0000000e0f0e2207 */ /* 0x000fe20000000000 */
[----:B------:R-:W-:Y:S02]  /*4140*/  @P2 IMAD.MOV.U32 R6, RZ, RZ, R4 ;  /* 0x000000ffff062224 */ /* 0x000fe400078e0004 */
[----:B------:R-:W-:Y:S02]  /*4150*/  @P2 IMAD.MOV.U32 R7, RZ, RZ, R5 ;  /* 0x000000ffff072224 */ /* 0x000fe400078e0005 */
[----:B------:R-:W-:Y:S01]  /*4160*/  IMAD.MOV.U32 R5, RZ, RZ, R13 ;  /* 0x000000ffff057224 */ /* 0x000fe200078e000d */
[----:B------:R-:W-:Y:S01]  /*4170*/  @P2 SEL R5, R22, R13, P0 ;  /* 0x0000000d16052207 */ /* 0x000fe20000000000 */
        /* <DEDUP_REMOVED lines=13> */
[----:B------:R-:W-:-:S04]  /*4250*/  IADD3 R5, PT, PT, R17, 0xa00, RZ ;  /* 0x00000a0011057810 */ /* 0x000fc80007ffe0ff */
[----:B0-----:R-:W-:Y:S01]  /*4260*/  ISETP.GT.AND P1, PT, R5, UR4, PT ;  /* 0x0000000405007c0c */ /* 0x001fe2000bf24270 */
[----:B------:R-:W-:Y:S01]  /*4270*/  DSETP.GEU.AND P2, PT, |R10|, |R8|, PT ;  /* 0x400000080a00722a */ /* 0x000fe20003f4e200 */
[----:B------:R-:W-:-:S04]  /*4280*/  VIADD R5, R17, 0x500 ;  /* 0x0000050011057836 */ /* 0x000fc80000000000 */
[----:B------:R-:W-:-:S09]  /*4290*/  IMAD.MOV.U32 R17, RZ, RZ, R5 ;  /* 0x000000ffff117224 */ /* 0x000fd200078e0005 */
        /* <DEDUP_REMOVED lines=12> */
.L_x_655:
        /* <DEDUP_REMOVED lines=14> */
[----:B------:R-:W-:Y:S01]  /*4440*/  IMAD.IADD R7, R0, 0x1, R5 ;  /* 0x0000000100077824 */ /* 0x000fe200078e0205 */
[----:B------:R-:W-:-:S04]  /*4450*/  LEA.HI R4, R10, 0x1, RZ, 0x18 ;  /* 0x000000010a047811 */ /* 0x000fc800078fc0ff */
[C---:B------:R-:W-:Y:S02]  /*4460*/  IADD3 R14, P0, PT, R7.reuse, UR6, RZ ;  /* 0x00000006070e7c10 */ /* 0x040fe4000ff1e0ff */
[----:B------:R-:W-:Y:S01]  /*4470*/  LOP3.LUT R6, R4, 0x3, RZ, 0xc0, !PT ;  /* 0x0000000304067812 */ /* 0x000fe200078ec0ff */
[----:B------:R-:W-:Y:S02]  /*4480*/  IMAD.MOV.U32 R4, RZ, RZ, R0 ;  /* 0x000000ffff047224 */ /* 0x000fe400078e0000 */
[----:B------:R-:W-:Y:S02]  /*4490*/  IMAD.X R15, RZ, RZ, UR7, P0 ;  /* 0x00000007ff0f7e24 */ /* 0x000fe400080e06ff */
[----:B------:R-:W-:Y:S02]  /*44a0*/  IMAD.MOV R11, RZ, RZ, -R6 ;  /* 0x000000ffff0b7224 */ /* 0x000fe400078e0a06 */
[----:B0-----:R-:W-:-:S04]  /*44b0*/  IMAD.WIDE.U32 R2, R7, 0x8, R2 ;  /* 0x0000000807027825 */ /* 0x001fc800078e0002 */
[----:B------:R-:W-:Y:S02]  /*44c0*/  IMAD.MOV.U32 R12, RZ, RZ, R2 ;  /* 0x000000ffff0c7224 */ /* 0x000fe400078e0002 */
[----:B------:R-:W-:-:S07]  /*44d0*/  IMAD.MOV.U32 R13, RZ, RZ, R3 ;  /* 0x000000ffff0d7224 */ /* 0x000fce00078e0003 */
.L_x_663:
[----:B------:R-:W-:Y:S02]  /*44e0*/  IMAD.MOV.U32 R2, RZ, RZ, R12 ;  /* 0x000000ffff027224 */ /* 0x000fe400078e000c */
[----:B------:R-:W-:-:S06]  /*44f0*/  IMAD.MOV.U32 R3, RZ, RZ, R13 ;  /* 0x000000ffff037224 */ /* 0x000fcc00078e000d */
[----:B------:R-:W2:Y:S01]  /*4500*/  LDG.E.64 R2, desc[UR8][R2.64] ;  /* 0x0000000802027981 */ /* 0x000ea2000c1e1b00 */
[----:B------:R-:W-:Y:S01]  /*4510*/  VIADD R11, R11, 0x1 ;  /* 0x000000010b0b7836 */ /* 0x000fe20000000000 */
[----:B------:R-:W-:Y:S01]  /*4520*/  BSSY.RECONVERGENT B3, `(.L_x_661) ;  /* 0x000001b000037945 */ /* 0x000fe20003800200 */
[----:B------:R-:W-:Y:S01]  /*4530*/  IMAD.MOV.U32 R19, RZ, RZ, R23 ;  /* 0x000000ffff137224 */ /* 0x000fe200078e0017 */
[----:B------:R-:W-:Y:S01]  /*4540*/  MOV R7, R9 ;  /* 0x0000000900077202 */ /* 0x000fe20000000f00 */
[----:B------:R-:W-:Y:S01]  /*4550*/  IMAD.MOV.U32 R16, RZ, RZ, R24 ;  /* 0x000000ffff107224 */ /* 0x000fe200078e0018 */
[----:B------:R-:W-:Y:S01]  /*4560*/  ISETP.NE.AND P2, PT, R11, RZ, PT ;  /* 0x000000ff0b00720c */ /* 0x000fe20003f45270 */
[----:B------:R-:W-:Y:S01]  /*4570*/  IMAD.MOV.U32 R6, RZ, RZ, R8 ;  /* 0x000000ffff067224 */ /* 0x000fe200078e0008 */
[----:B------:R-:W-:Y:S01]  /*4580*/  IADD3 R12, P3, PT, R12, 0x800, RZ ;  /* 0x000008000c0c7810 */ /* 0x000fe20007f7e0ff */
[----:B------:R-:W-:Y:S02]  /*4590*/  IMAD.MOV.U32 R23, RZ, RZ, R14 ;  /* 0x000000ffff177224 */ /* 0x000fe400078e000e */
[----:B------:R-:W-:Y:S01]  /*45a0*/  IMAD.MOV.U32 R24, RZ, RZ, R15 ;  /* 0x000000ffff187224 */ /* 0x000fe200078e000f */
[----:B--2---:R-:W-:Y:S01]  /*45b0*/  DSETP.GEU.AND P0, PT, |R8|, |R2|, PT ;  /* 0x400000020800722a */ /* 0x004fe20003f0e200 */
[----:B------:R-:W-:-:S02]  /*45c0*/  IMAD.MOV.U32 R8, RZ, RZ, R2 ;  /* 0x000000ffff087224 */ /* 0x000fc400078e0002 */
        /* <DEDUP_REMOVED lines=16> */
.L_x_662:
[----:B------:R-:W-:Y:S05]  /*46d0*/  BSYNC.RECONVERGENT B3 ;  /* 0x0000000000037941 */ /* 0x000fea0003800200 */
.L_x_661:
[----:B------:R-:W-:Y:S01]  /*46e0*/  IADD3 R14, P0, PT, R14, 0x100, RZ ;  /* 0x000001000e0e7810 */ /* 0x000fe20007f1e0ff */
[----:B------:R-:W-:Y:S02]  /*46f0*/  VIADD R4, R4, 0x100 ;  /* 0x0000010004047836 */ /* 0x000fe40000000000 */
[----:B------:R-:W-:Y:S02]  /*4700*/  IMAD.X R13, RZ, RZ, R13, P3 ;  /* 0x000000ffff0d7224 */ /* 0x000fe400018e060d */
[----:B------:R-:W-:Y:S01]  /*4710*/  IMAD.X R15, RZ, RZ, R15, P0 ;  /* 0x000000ffff0f7224 */ /* 0x000fe200000e060f */
[----:B------:R-:W-:Y:S07]  /*4720*/  @P2 BRA `(.L_x_663) ;  /* 0xfffffffc006c2947 */ /* 0x000fee000383ffff */
.L_x_660:
[----:B------:R-:W-:Y:S05]  /*4730*/  BSYNC.RECONVERGENT B2 ;  /* 0x0000000000027941 */ /* 0x000fea0003800200 */
.L_x_659:
[----:B------:R-:W-:-:S13]  /*4740*/  ISETP.GE.U32.AND P0, PT, R10, 0x300, PT ;  /* 0x000003000a00780c */ /* 0x000fda0003f06070 */
[----:B------:R-:W-:Y:S05]  /*4750*/  @!P0 BRA `(.L_x_658) ;  /* 0x0000000400fc8947 */ /* 0x000fea0003800000 */
[----:B------:R-:W0:Y:S01]  /*4760*/  LDCU.128 UR12, c[0x0][0x380] ;  /* 0x00007000ff0c77ac */ /* 0x000e220008000c00 */
[----:B------:R-:W1:Y:S01]  /*4770*/  LDC.64 R20, c[0x0][0x380] ;  /* 0x0000e000ff147b82 */ /* 0x000e620000000a00 */
[C---:B------:R-:W-:Y:S01]  /*4780*/  IADD3 R7, P1, PT, R4.reuse, R5, RZ ;  /* 0x0000000504077210 */ /* 0x040fe20007f3e0ff */
[C---:B------:R-:W-:Y:S02]  /*4790*/  IMAD.IADD R16, R4.reuse, 0x1, R5 ;  /* 0x0000000104107824 */ /* 0x040fe400078e0205 */
[----:B------:R-:W-:Y:S02]  /*47a0*/  VIADD R22, R4, 0x200 ;  /* 0x0000020004167836 */ /* 0x000fe40000000000 */
[----:B------:R-:W-:Y:S02]  /*47b0*/  IMAD.X R10, RZ, RZ, RZ, P1 ;  /* 0x000000ffff0a7224 */ /* 0x000fe400008e06ff */
[----:B------:R-:W2:Y:S01]  /*47c0*/  LDC.64 R2, c[0x0][0x388] ;  /* 0x0000e200ff027b82 */ /* 0x000ea20000000a00 */
[----:B0-----:R-:W-:-:S02]  /*47d0*/  LEA R6, P2, R7, UR12, 0x3 ;  /* 0x0000000c07067c11 */ /* 0x001fc4000f8418ff */
[----:B------:R-:W-:Y:S02]  /*47e0*/  IADD3 R18, P0, PT, R16, UR14, RZ ;  /* 0x0000000e10127c10 */ /* 0x000fe4000ff1e0ff */
[----:B------:R-:W-:Y:S02]  /*47f0*/  IADD3 R6, P1, PT, R6, 0x1800, RZ ;  /* 0x0000180006067810 */ /* 0x000fe40007f3e0ff */
[----:B------:R-:W-:Y:S01]  /*4800*/  LEA.HI.X R5, R7, UR13, R10, 0x3, P2 ;  /* 0x0000000d07057c11 */ /* 0x000fe200090f1c0a */
[----:B-1----:R-:W-:-:S04]  /*4810*/  IMAD.WIDE.U32 R20, R16, 0x8, R20 ;  /* 0x0000000810147825 */ /* 0x002fc800078e0014 */
[----:B------:R-:W-:Y:S02]  /*4820*/  IMAD.X R19, RZ, RZ, UR15, P0 ;  /* 0x0000000fff137e24 */ /* 0x000fe400080e06ff */
[----:B------:R-:W-:-:S07]  /*4830*/  IMAD.X R5, RZ, RZ, R5, P1 ;  /* 0x000000ffff057224 */ /* 0x000fce00008e0605 */
.L_x_672:
[----:B------:R-:W3:Y:S01]  /*4840*/  LDG.E.64 R14, desc[UR8][R20.64] ;  /* 0x00000008140e7981 */ /* 0x000ee2000c1e1b00 */
[----:B------:R-:W-:-:S05]  /*4850*/  IMAD.MOV.U32 R4, RZ, RZ, R6 ;  /* 0x000000ffff047224 */ /* 0x000fca00078e0006 */
[----:B------:R0:W5:Y:S04]  /*4860*/  LDG.E.64 R10, desc[UR8][R4.64+-0x1000] ;  /* 0xfff00008040a7981 */ /* 0x000168000c1e1b00 */
[----:B------:R0:W5:Y:S01]  /*4870*/  LDG.E.64 R6, desc[UR8][R4.64+-0x800] ;  /* 0xfff8000804067981 */ /* 0x000162000c1e1b00 */
[----:B------:R-:W-:Y:S01]  /*4880*/  BSSY.RECONVERGENT B2, `(.L_x_664) ;  /* 0x0000015000027945 */ /* 0x000fe20003800200 */
[----:B------:R-:W-:Y:S02]  /*4890*/  IMAD.MOV.U32 R26, RZ, RZ, R18 ;  /* 0x000000ffff1a7224 */ /* 0x000fe400078e0012 */
[----:B------:R-:W-:Y:S01]  /*48a0*/  IMAD.MOV.U32 R25, RZ, RZ, R19 ;  /* 0x000000ffff197224 */ /* 0x000fe200078e0013 */
[----:B---3--:R-:W-:Y:S01]  /*48b0*/  DSETP.GEU.AND P0, PT, |R8|, |R14|, PT ;  /* 0x4000000e0800722a */ /* 0x008fe20003f0e200 */
[----:B------:R-:W-:Y:S01]  /*48c0*/  MOV R12, R14 ;  /* 0x0000000e000c7202 */ /* 0x000fe20000000f00 */
[----:B------:R-:W-:-:S12]  /*48d0*/  IMAD.MOV.U32 R13, RZ, RZ, R15 ;  /* 0x000000ffff0d7224 */ /* 0x000fd800078e000f */
        /* <DEDUP_REMOVED lines=15> */
.L_x_665:
[----:B------:R-:W-:Y:S05]  /*49d0*/  BSYNC.RECONVERGENT B2 ;  /* 0x0000000000027941 */ /* 0x000fea0003800200 */
.L_x_664:
[----:B-----5:R-:W-:Y:S01]  /*49e0*/  DSETP.GEU.AND P0, PT, |R12|, |R10|, PT ;  /* 0x4000000a0c00722a */ /* 0x020fe20003f0e200 */
[----:B------:R-:W-:Y:S01]  /*49f0*/  VIADD R9, R16, 0x100 ;  /* 0x0000010010097836 */ /* 0x000fe20000000000 */
[----:B------:R-:W-:Y:S01]  /*4a00*/  BSSY.RECONVERGENT B2, `(.L_x_666) ;  /* 0x0000016000027945 */ /* 0x000fe20003800200 */
[----:B------:R-:W-:-:S03]  /*4a10*/  IMAD.MOV.U32 R8, RZ, RZ, R10 ;  /* 0x000000ffff087224 */ /* 0x000fc600078e000a */
[----:B--2---:R-:W-:Y:S01]  /*4a20*/  IADD3 R23, P1, PT, R9, R2, RZ ;  /* 0x0000000209177210 */ /* 0x004fe20007f3e0ff */
[----:B------:R-:W-:-:S04]  /*4a30*/  IMAD.MOV.U32 R9, RZ, RZ, R11 ;  /* 0x000000ffff097224 */ /* 0x000fc800078e000b */
[----:B------:R-:W-:Y:S02]  /*4a40*/  IMAD.X R24, RZ, RZ, R3, P1 ;  /* 0x000000ffff187224 */ /* 0x000fe400008e0603 */
[----:B------:R-:W-:Y:S02]  /*4a50*/  IMAD.MOV.U32 R15, RZ, RZ, R23 ;  /* 0x000000ffff0f7224 */ /* 0x000fe400078e0017 */
[----:B------:R-:W-:Y:S01]  /*4a60*/  IMAD.MOV.U32 R14, RZ, RZ, R24 ;  /* 0x000000ffff0e7224 */ /* 0x000fe200078e0018 */
        /* <DEDUP_REMOVED lines=15> */
.L_x_667:
[----:B------:R-:W-:Y:S05]  /*4b60*/  BSYNC.RECONVERGENT B2 ;  /* 0x0000000000027941 */ /* 0x000fea0003800200 */
.L_x_666:
[----:B------:R0:W5:Y:S01]  /*4b70*/  LDG.E.64 R10, desc[UR8][R4.64] ;  /* 0x00000008040a7981 */ /* 0x000162000c1e1b00 */
[----:B------:R-:W-:Y:S01]  /*4b80*/  DSETP.GEU.AND P0, PT, |R8|, |R6|, PT ;  /* 0x400000060800722a */ /* 0x000fe20003f0e200 */
[----:B------:R-:W-:Y:S01]  /*4b90*/  VIADD R13, R16, 0x200 ;  /* 0x00000200100d7836 */ /* 0x000fe20000000000 */
[----:B------:R-:W-:Y:S01]  /*4ba0*/  BSSY.RECONVERGENT B2, `(.L_x_668) ;  /* 0x0000016000027945 */ /* 0x000fe20003800200 */
[----:B------:R-:W-:-:S03]  /*4bb0*/  MOV R12, R6 ;  /* 0x00000006000c7202 */ /* 0x000fc60000000f00 */
[----:B------:R-:W-:Y:S01]  /*4bc0*/  IADD3 R24, P1, PT, R13, R2, RZ ;  /* 0x000000020d187210 */ /* 0x000fe20007f3e0ff */
[----:B------:R-:W-:-:S04]  /*4bd0*/  IMAD.MOV.U32 R13, RZ, RZ, R7 ;  /* 0x000000ffff0d7224 */ /* 0x000fc800078e0007 */
[----:B------:R-:W-:Y:S02]  /*4be0*/  IMAD.X R23, RZ, RZ, R3, P1 ;  /* 0x000000ffff177224 */ /* 0x000fe400008e0603 */
        /* <DEDUP_REMOVED lines=17> */
.L_x_669:
[----:B------:R-:W-:Y:S05]  /*4d00*/  BSYNC.RECONVERGENT B2 ;  /* 0x0000000000027941 */ /* 0x000fea0003800200 */
.L_x_668:
[----:B-----5:R-:W-:Y:S01]  /*4d10*/  DSETP.GEU.AND P0, PT, |R12|, |R10|, PT ;  /* 0x4000000a0c00722a */ /* 0x020fe20003f0e200 */
[----:B------:R-:W-:Y:S01]  /*4d20*/  VIADD R7, R16, 0x300 ;  /* 0x0000030010077836 */ /* 0x000fe20000000000 */
[----:B------:R-:W-:Y:S01]  /*4d30*/  BSSY.RECONVERGENT B2, `(.L_x_670) ;  /* 0x0000016000027945 */ /* 0x000fe20003800200 */
[----:B------:R-:W-:Y:S02]  /*4d40*/  IMAD.MOV.U32 R8, RZ, RZ, R10 ;  /* 0x000000ffff087224 */ /* 0x000fe400078e000a */
[----:B------:R-:W-:Y:S01]  /*4d50*/  IMAD.MOV.U32 R9, RZ, RZ, R11 ;  /* 0x000000ffff097224 */ /* 0x000fe200078e000b */
[----:B------:R-:W-:-:S05]  /*4d60*/  IADD3 R7, P1, PT, R7, R2, RZ ;  /* 0x0000000207077210 */ /* 0x000fca0007f3e0ff */
        /* <DEDUP_REMOVED lines=18> */
.L_x_671:
[----:B------:R-:W-:Y:S05]  /*4e90*/  BSYNC.RECONVERGENT B2 ;  /* 0x0000000000027941 */ /* 0x000fea0003800200 */
.L_x_670:
[----:B------:R-:W-:Y:S01]  /*4ea0*/  VIADD R10, R22, 0x200 ;  /* 0x00000200160a7836 */ /* 0x000fe20000000000 */
[----:B------:R-:W-:Y:S01]  /*4eb0*/  IADD3 R6, P2, PT, R4, 0x2000, RZ ;  /* 0x0000200004067810 */ /* 0x000fe20007f5e0ff */
[----:B------:R-:W-:Y:S01]  /*4ec0*/  VIADD R22, R22, 0x400 ;  /* 0x0000040016167836 */ /* 0x000fe20000000000 */
[----:B------:R-:W-:Y:S01]  /*4ed0*/  IADD3 R18, P1, PT, R18, 0x400, RZ ;  /* 0x0000040012127810 */ /* 0x000fe20007f3e0ff */
[----:B------:R-:W-:Y:S01]  /*4ee0*/  VIADD R16, R16, 0x400 ;  /* 0x0000040010107836 */ /* 0x000fe20000000000 */
[----:B------:R-:W-:Y:S01]  /*4ef0*/  ISETP.GE.AND P0, PT, R10, R17, PT ;  /* 0x000000110a00720c */ /* 0x000fe20003f06270 */
[----:B------:R-:W-:Y:S01]  /*4f00*/  IMAD.X R5, RZ, RZ, R5, P2 ;  /* 0x000000ffff057224 */ /* 0x000fe200010e0605 */
[----:B------:R-:W-:Y:S02]  /*4f10*/  IADD3 R20, P2, PT, R20, 0x2000, RZ ;  /* 0x0000200014147810 */ /* 0x000fe40007f5e0ff */
[----:B------:R-:W-:-:S03]  /*4f20*/  IADD3.X R19, PT, PT, RZ, R19, RZ, P1, !PT ;  /* 0x00000013ff137210 */ /* 0x000fc60000ffe4ff */
[----:B------:R-:W-:-:S06]  /*4f30*/  IMAD.X R21, RZ, RZ, R21, P2 ;  /* 0x000000ffff157224 */ /* 0x000fcc00010e0615 */
[----:B------:R-:W-:Y:S05]  /*4f40*/  @!P0 BRA `(.L_x_672) ;  /* 0xfffffff8003c8947 */ /* 0x000fea000383ffff */
.L_x_658:
[----:B------:R-:W-:Y:S05]  /*4f50*/  BSYNC.RECONVERGENT B1 ;  /* 0x0000000000017941 */ /* 0x000fea0003800200 */
.L_x_657:
        /* <DEDUP_REMOVED lines=32> */
.L_x_674:
[----:B------:R-:W-:Y:S05]  /*5160*/  BSYNC.RECONVERGENT B1 ;  /* 0x0000000000017941 */ /* 0x000fea0003800200 */
.L_x_673:
        /* <DEDUP_REMOVED lines=31> */
.L_x_676:
[----:B------:R-:W-:Y:S05]  /*5360*/  BSYNC.RECONVERGENT B1 ;  /* 0x0000000000017941 */ /* 0x000fea0003800200 */
.L_x_675:
        /* <DEDUP_REMOVED lines=31> */
.L_x_678:
[----:B------:R-:W-:Y:S05]  /*5560*/  BSYNC.RECONVERGENT B1 ;  /* 0x0000000000017941 */ /* 0x000fea0003800200 */
.L_x_677:
[----:B------:R-:W-:Y:S01]  /*5570*/  ISETP.GT.AND P0, PT, R10, 0x17, PT ;  /* 0x000000170a00780c */ /* 0x000fe20003f04270 */
[----:B-1----:R1:W1:Y:S01]  /*5580*/  SHFL.DOWN PT, R6, R2, 0x8, 0x1f ;  /* 0x09001f0002067f89 */ /* 0x00226200000e0000 */
[----:B------:R-:W-:Y:S01]  /*5590*/  BSSY.RECONVERGENT B1, `(.L_x_679) ;  /* 0x000001d000017945 */ /* 0x000fe20003800200 */
[----:B0-----:R-:W-:Y:S01]  /*55a0*/  IMAD.MOV.U32 R8, RZ, RZ, R11 ;  /* 0x000000ffff087224 */ /* 0x001fe200078e000b */
[----:B------:R-:W-:Y:S01]  /*55b0*/  MOV R4, R2 ;  /* 0x0000000200047202 */ /* 0x000fe20000000f00 */
[----:B--2---:R0:W2:Y:S01]  /*55c0*/  SHFL.DOWN PT, R7, R3, 0x8, 0x1f ;  /* 0x09001f0003077f89 */ /* 0x0040a200000e0000 */
[----:B------:R-:W-:Y:S02]  /*55d0*/  IMAD.MOV.U32 R9, RZ, RZ, R12 ;  /* 0x000000ffff097224 */ /* 0x000fe400078e000c */
[----:B------:R-:W-:Y:S01]  /*55e0*/  IMAD.MOV.U32 R5, RZ, RZ, R3 ;  /* 0x000000ffff057224 */ /* 0x000fe200078e0003 */
[----:B---3--:R0:W3:Y:S04]  /*55f0*/  SHFL.DOWN PT, R14, R11, 0x8, 0x1f ;  /* 0x09001f000b0e7f89 */ /* 0x0080e800000e0000 */
        /* <DEDUP_REMOVED lines=22> */
.L_x_680:
[----:B------:R-:W-:Y:S05]  /*5760*/  BSYNC.RECONVERGENT B1 ;  /* 0x0000000000017941 */ /* 0x000fea0003800200 */
.L_x_679:
        /* <DEDUP_REMOVED lines=31> */
.L_x_682:
[----:B------:R-:W-:Y:S05]  /*5960*/  BSYNC.RECONVERGENT B1 ;  /* 0x0000000000017941 */ /* 0x000fea0003800200 */
.L_x_681:
        /* <DEDUP_REMOVED lines=11> */
.L_x_684:
[----:B------:R-:W-:Y:S05]  /*5a20*/  BSYNC.RECONVERGENT B1 ;  /* 0x0000000000017941 */ /* 0x000fea0003800200 */
.L_x_683:
        /* <DEDUP_REMOVED lines=31> */
.L_x_686:
[----:B------:R-:W-:Y:S05]  /*5c20*/  BSYNC.RECONVERGENT B1 ;  /* 0x0000000000017941 */ /* 0x000fea0003800200 */
.L_x_685:
        /* <DEDUP_REMOVED lines=23> */
.L_x_688:
[----:B------:R-:W-:Y:S05]  /*5da0*/  BSYNC.RECONVERGENT B1 ;  /* 0x0000000000017941 */ /* 0x000fea0003800200 */
.L_x_687:
[----:B------:R-:W-:Y:S01]  /*5db0*/  DSETP.GEU.AND P0, PT, |R4|, |R10|, PT ;  /* 0x4000000a0400722a */ /* 0x000fe20003f0e200 */
[----:B------:R-:W-:Y:S01]  /*5dc0*/  BSSY.RECONVERGENT B1, `(.L_x_689) ;  /* 0x0000014000017945 */ /* 0x000fe20003800200 */
[----:B------:R-:W-:Y:S01]  /*5dd0*/  IMAD.MOV.U32 R2, RZ, RZ, R10 ;  /* 0x000000ffff027224 */ /* 0x000fe200078e000a */
[----:B------:R-:W-:Y:S01]  /*5de0*/  MOV R3, R11 ;  /* 0x0000000b00037202 */ /* 0x000fe20000000f00 */
        /* <DEDUP_REMOVED lines=17> */
.L_x_690:
[----:B------:R-:W-:Y:S05]  /*5f00*/  BSYNC.RECONVERGENT B1 ;  /* 0x0000000000017941 */ /* 0x000fea0003800200 */
.L_x_689:
        /* <DEDUP_REMOVED lines=23> */
.L_x_692:
[----:B------:R-:W-:Y:S05]  /*6080*/  BSYNC.RECONVERGENT B1 ;  /* 0x0000000000017941 */ /* 0x000fea0003800200 */
.L_x_691:
        /* <DEDUP_REMOVED lines=21> */
.L_x_694:
[----:B------:R-:W-:Y:S05]  /*61e0*/  BSYNC.RECONVERGENT B1 ;  /* 0x0000000000017941 */ /* 0x000fea0003800200 */
.L_x_693:
        /* <DEDUP_REMOVED lines=21> */
.L_x_696:
[----:B------:R-:W-:Y:S05]  /*6340*/  BSYNC.RECONVERGENT B1 ;  /* 0x0000000000017941 */ /* 0x000fea0003800200 */
.L_x_695:
        /* <DEDUP_REMOVED lines=20> */
.L_x_616:
[----:B------:R-:W-:Y:S05]  /*6490*/  BSYNC.RECONVERGENT B0 ;  /* 0x0000000000007941 */ /* 0x000fea0003800200 */
.L_x_583:
[----:B------:R-:W-:Y:S05]  /*64a0*/  @P1 EXIT ;  /* 0x000000000000194d */ /* 0x000fea0003800000 */
[----:B012-4-:R-:W0:Y:S02]  /*64b0*/  LDC.64 R4, c[0x0][0x390] ;  /* 0x0000e400ff047b82 */ /* 0x017e240000000a00 */
[----:B0-----:R-:W-:Y:S04]  /*64c0*/  STG.E.64 desc[UR8][R4.64], R2 ;  /* 0x0000000204007986 */ /* 0x001fe8000c101b08 */
[----:B------:R-:W-:Y:S01]  /*64d0*/  STG.E.64 desc[UR8][R4.64+0x8], R14 ;  /* 0x0000080e04007986 */ /* 0x000fe2000c101b08 */
[----:B------:R-:W-:Y:S05]  /*64e0*/  EXIT ;  /* 0x000000000000794d */ /* 0x000fea0003800000 */
.L_x_697:
        /* <DEDUP_REMOVED lines=9> */
.L_x_728:


//--------------------- .text._Z20kernel_gaussian_stepPdiiiiS_ --------------------------
	.section	.text._Z20kernel_gaussian_stepPdiiiiS_,"ax",@progbits
	.align	128
        .global         _Z20kernel_gaussian_stepPdiiiiS_
        .type           _Z20kernel_gaussian_stepPdiiiiS_,@function
        .size           _Z20kernel_gaussian_stepPdiiiiS_,(.L_x_719 - _Z20kernel_gaussian_stepPdiiiiS_)
        .other          _Z20kernel_gaussian_stepPdiiiiS_,@"STO_CUDA_ENTRY STV_DEFAULT"
_Z20kernel_gaussian_stepPdiiiiS_:
.text._Z20kernel_gaussian_stepPdiiiiS_:
[----:B------:R-:W-:Y:S08]  /*0000*/  LDC R1, c[0x0][0x37c] ;  /* 0x0000df00ff017b82 */ /* 0x000ff00000000800 */
[----:B------:R-:W0:Y:S01]  /*0010*/  S2UR UR4, SR_CTAID.X ;  /* 0x00000000000479c3 */ /* 0x000e220000002500 */
[----:B------:R-:W1:Y:S07]  /*0020*/  LDCU UR7, c[0x0][0x360] ;  /* 0x00006c00ff0777ac */ /* 0x000e6e0008000800 */
[----:B------:R-:W0:Y:S02]  /*0030*/  LDC R7, c[0x0][0x388] ;  /* 0x0000e200ff077b82 */ /* 0x000e240000000800 */
[----:B0-----:R-:W-:-:S13]  /*0040*/  ISETP.LE.AND P0, PT, R7, UR4, PT ;  /* 0x0000000407007c0c */ /* 0x001fda000bf03270 */
[----:B-1----:R-:W-:Y:S05]  /*0050*/  @P0 EXIT ;  /* 0x000000000000094d */ /* 0x002fea0003800000 */
[----:B------:R-:W0:Y:S01]  /*0060*/  I2F.U32.RP R6, UR7 ;  /* 0x0000000700067d06 */ /* 0x000e220008209000 */
[----:B------:R-:W1:Y:S01]  /*0070*/  S2R R2, SR_TID.X ;  /* 0x0000000000027919 */ /* 0x000e620000002100 */
[----:B------:R-:W2:Y:S01]  /*0080*/  LDCU UR5, c[0x0][0x38c] ;  /* 0x00007180ff0577ac */ /* 0x000ea20008000800 */
[----:B------:R-:W3:Y:S01]  /*0090*/  LDC.64 R12, c[0x0][0x380] ;  /* 0x0000e000ff0c7b82 */ /* 0x000ee20000000a00 */
[----:B------:R-:W-:Y:S01]  /*00a0*/  ISETP.NE.U32.AND P2, PT, RZ, UR7, PT ;  /* 0x00000007ff007c0c */ /* 0x000fe2000bf45070 */
[----:B------:R-:W4:Y:S03]  /*00b0*/  LDCU.64 UR8, c[0x0][0x358] ;  /* 0x00006b00ff0877ac */ /* 0x000f260008000a00 */
[----:B0-----:R-:W0:Y:S02]  /*00c0*/  MUFU.RCP R6, R6 ;  /* 0x0000000600067308 */ /* 0x001e240000001000 */
[----:B0-----:R-:W-:Y:S01]  /*00d0*/  VIADD R4, R6, 0xffffffe ;  /* 0x0ffffffe06047836 */ /* 0x001fe20000000000 */
[----:B-1----:R-:W-:-:S05]  /*00e0*/  IADD3 R3, PT, PT, R2, UR7, RZ ;  /* 0x0000000702037c10 */ /* 0x002fca000fffe0ff */
[----:B------:R0:W1:Y:S01]  /*00f0*/  F2I.FTZ.U32.TRUNC.NTZ R5, R4 ;  /* 0x0000000400057305 */ /* 0x000062000021f000 */
[C---:B--2---:R-:W-:Y:S02]  /*0100*/  ISETP.GE.AND P0, PT, R3.reuse, UR5, PT ;  /* 0x0000000503007c0c */ /* 0x044fe4000bf06270 */
[----:B------:R-:W-:Y:S01]  /*0110*/  VIMNMX R0, PT, PT, R3, UR5, !PT ;  /* 0x0000000503007c48 */ /* 0x000fe2000ffe0100 */
[----:B------:R-:W2:Y:S01]  /*0120*/  LDCU UR5, c[0x0][0x390] ;  /* 0x00007200ff0577ac */ /* 0x000ea20008000800 */
[----:B------:R-:W-:Y:S01]  /*0130*/  SEL R6, RZ, 0x1, P0 ;  /* 0x00000001ff067807 */ /* 0x000fe20000000000 */
[----:B0-----:R-:W-:-:S03]  /*0140*/  IMAD.MOV.U32 R4, RZ, RZ, RZ ;  /* 0x000000ffff047224 */ /* 0x001fc600078e00ff */
[----:B------:R-:W-:Y:S01]  /*0150*/  IADD3 R0, PT, PT, R0, -R3, -R6 ;  /* 0x8000000300007210 */ /* 0x000fe20007ffe806 */
[----:B-1----:R-:W-:-:S04]  /*0160*/  IMAD.MOV R9, RZ, RZ, -R5 ;  /* 0x000000ffff097224 */ /* 0x002fc800078e0a05 */
[----:B------:R-:W-:Y:S02]  /*0170*/  IMAD R9, R9, UR7, RZ ;  /* 0x0000000709097c24 */ /* 0x000fe4000f8e02ff */
[----:B--2---:R-:W-:Y:S02]  /*0180*/  IMAD R15, R3, R7, UR5 ;  /* 0x00000005030f7e24 */ /* 0x004fe4000f8e0207 */
[----:B------:R-:W-:Y:S01]  /*0190*/  IMAD.HI.U32 R5, R5, R9, R4 ;  /* 0x0000000905057227 */ /* 0x000fe200078e0004 */
[----:B------:R-:W-:-:S03]  /*01a0*/  IADD3 R4, PT, PT, R3, UR7, RZ ;  /* 0x0000000703047c10 */ /* 0x000fc6000fffe0ff */
[----:B---3--:R-:W-:-:S04]  /*01b0*/  IMAD.WIDE R14, R15, 0x8, R12 ;  /* 0x000000080f0e7825 */ /* 0x008fc800078e020c */
[----:B------:R-:W-:-:S04]  /*01c0*/  IMAD.HI.U32 R5, R5, R0, RZ ;  /* 0x0000000005057227 */ /* 0x000fc800078e00ff */
[----:B------:R-:W-:Y:S02]  /*01d0*/  IMAD.MOV R9, RZ, RZ, -R5 ;  /* 0x000000ffff097224 */ /* 0x000fe400078e0a05 */
[----:B------:R-:W-:Y:S02]  /*01e0*/  IMAD R7, R4, R7, UR5 ;  /* 0x0000000504077e24 */ /* 0x000fe4000f8e0207 */
[----:B------:R-:W-:Y:S02]  /*01f0*/  IMAD R0, R9, UR7, R0 ;  /* 0x0000000709007c24 */ /* 0x000fe4000f8e0200 */
[----:B------:R-:W-:-:S03]  /*0200*/  IMAD.WIDE R12, R7, 0x8, R12 ;  /* 0x00000008070c7825 */ /* 0x000fc600078e020c */
[----:B------:R-:W-:-:S13]  /*0210*/  ISETP.GE.U32.AND P0, PT, R0, UR7, PT ;  /* 0x0000000700007c0c */ /* 0x000fda000bf06070 */
[----:B------:R-:W-:Y:S01]  /*0220*/  @P0 IADD3 R0, PT, PT, R0, -UR7, RZ ;  /* 0x8000000700000c10 */ /* 0x000fe2000fffe0ff */
[----:B------:R-:W-:-:S03]  /*0230*/  @P0 VIADD R5, R5, 0x1 ;  /* 0x0000000105050836 */ /* 0x000fc60000000000 */
[----:B------:R-:W-:-:S13]  /*0240*/  ISETP.GE.U32.AND P1, PT, R0, UR7, PT ;  /* 0x0000000700007c0c */ /* 0x000fda000bf26070 */
[----:B------:R-:W-:Y:S01]  /*0250*/  @P1 VIADD R5, R5, 0x1 ;  /* 0x0000000105051836 */ /* 0x000fe20000000000 */
[----:B------:R-:W-:-:S05]  /*0260*/  @!P2 LOP3.LUT R5, RZ, UR7, RZ, 0x33, !PT ;  /* 0x00000007ff05ac12 */ /* 0x000fca000f8e33ff */
[----:B----4-:R-:W-:-:S07]  /*0270*/  IMAD.IADD R5, R6, 0x1, R5 ;  /* 0x0000000106057824 */ /* 0x010fce00078e0205 */
.L_x_707:
[----:B------:R-:W-:Y:S01]  /*0280*/  ISETP.GT.U32.AND P0, PT, R2, 0x1f, PT ;  /* 0x0000001f0200780c */ /* 0x000fe20003f04070 */
[----:B------:R-:W-:-:S12]  /*0290*/  BSSY.RECONVERGENT B0, `(.L_x_698) ;  /* 0x000002c000007945 */ /* 0x000fd80003800200 */
[----:B0-234-:R-:W-:Y:S05]  /*02a0*/  @P0 BRA `(.L_x_699) ;  /* 0x0000000000a80947 */ /* 0x01dfea0003800000 */
[----:B------:R-:W0:Y:S02]  /*02b0*/  LDCU UR5, c[0x0][0x390] ;  /* 0x00007200ff0577ac */ /* 0x000e240008000800 */
[----:B0-----:R-:W-:-:S09]  /*02c0*/  UISETP.GT.AND UP0, UPT, UR4, UR5, UPT ;  /* 0x000000050400728c */ /* 0x001fd2000bf04270 */
[----:B------:R-:W-:Y:S05]  /*02d0*/  BRA.U !UP0, `(.L_x_700) ;  /* 0x0000000108887547 */ /* 0x000fea000b800000 */
[----:B------:R-:W0:Y:S08]  /*02e0*/  LDC R7, c[0x0][0x394] ;  /* 0x0000e500ff077b82 */ /* 0x000e300000000800 */
[----:B------:R-:W0:Y:S08]  /*02f0*/  LDC R0, c[0x0][0x388] ;  /* 0x0000e200ff007b82 */ /* 0x000e300000000800 */
[----:B------:R-:W1:Y:S01]  /*0300*/  LDC.64 R10, c[0x0][0x380] ;  /* 0x0000e000ff0a7b82 */ /* 0x000e620000000a00 */
[----:B0-----:R-:W-:-:S04]  /*0310*/  IMAD R19, R0, R7, UR5 ;  /* 0x0000000500137e24 */ /* 0x001fc8000f8e0207 */
[----:B-1----:R-:W-:-:S06]  /*0320*/  IMAD.WIDE R18, R19, 0x8, R10 ;  /* 0x0000000813127825 */ /* 0x002fcc00078e020a */
[----:B------:R-:W2:Y:S01]  /*0330*/  LDG.E.64 R18, desc[UR8][R18.64] ;  /* 0x0000000812127981 */ /* 0x000ea2000c1e1b00 */
[----:B------:R-:W-:-:S04]  /*0340*/  IMAD R7, R0, R7, UR4 ;  /* 0x0000000400077e24 */ /* 0x000fc8000f8e0207 */
[----:B------:R-:W-:-:S06]  /*0350*/  IMAD.WIDE R10, R7, 0x8, R10 ;  /* 0x00000008070a7825 */ /* 0x000fcc00078e020a */
[----:B------:R-:W3:Y:S01]  /*0360*/  LDG.E.64 R10, desc[UR8][R10.64] ;  /* 0x000000080a0a7981 */ /* 0x000ee2000c1e1b00 */
[----:B------:R-:W-:Y:S01]  /*0370*/  IMAD.MOV.U32 R6, RZ, RZ, 0x1 ;  /* 0x00000001ff067424 */ /* 0x000fe200078e00ff */
[----:B--2---:R-:W0:Y:S05]  /*0380*/  MUFU.RCP64H R7, R19 ;  /* 0x0000001300077308 */ /* 0x004e2a0000001800 */
[----:B0-----:R-:W-:-:S08]  /*0390*/  DFMA R8, -R18, R6, 1 ;  /* 0x3ff000001208742b */ /* 0x001fd00000000106 */
[----:B------:R-:W-:-:S08]  /*03a0*/  DFMA R8, R8, R8, R8 ;  /* 0x000000080808722b */ /* 0x000fd00000000008 */
[----:B------:R-:W-:-:S08]  /*03b0*/  DFMA R8, R6, R8, R6 ;  /* 0x000000080608722b */ /* 0x000fd00000000006 */
[----:B------:R-:W-:-:S08]  /*03c0*/  DFMA R6, -R18, R8, 1 ;  /* 0x3ff000001206742b */ /* 0x000fd00000000108 */
[----:B------:R-:W-:-:S08]  /*03d0*/  DFMA R6, R8, R6, R8 ;  /* 0x000000060806722b */ /* 0x000fd00000000008 */
[----:B---3--:R-:W-:-:S08]  /*03e0*/  DMUL R8, R10, -R6 ;  /* 0x800000060a087228 */ /* 0x008fd00000000000 */
[--C-:B------:R-:W-:Y:S02]  /*03f0*/  DFMA R16, -R18, R8, -R10.reuse ;  /* 0x000000081210722b */ /* 0x100fe4000000090a */
[----:B------:R-:W-:-:S06]  /*0400*/  DADD R10, -RZ, -R10 ;  /* 0x00000000ff0a7229 */ /* 0x000fcc000000090a */
[----:B------:R-:W-:-:S04]  /*0410*/  DFMA R6, R6, R16, R8 ;  /* 0x000000100606722b */ /* 0x000fc80000000008 */
[----:B------:R-:W-:-:S06]  /*0420*/  FSETP.GEU.AND P1, PT, |R11|, 6.5827683646048100446e-37, PT ;  /* 0x036000000b00780b */ /* 0x000fcc0003f2e200 */
[----:B------:R-:W-:-:S05]  /*0430*/  FFMA R0, RZ, R19, R7 ;  /* 0x00000013ff007223 */ /* 0x000fca0000000007 */
[----:B------:R-:W-:-:S13]  /*0440*/  FSETP.GT.AND P0, PT, |R0|, 1.469367938527859385e-39, PT ;  /* 0x001000000000780b */ /* 0x000fda0003f04200 */
[----:B------:R-:W-:Y:S05]  /*0450*/  @P0 BRA P1, `(.L_x_701) ;  /* 0x0000000000100947 */ /* 0x000fea0000800000 */
[----:B------:R-:W-:-:S07]  /*0460*/  MOV R0, 0x480 ;  /* 0x0000048000007802 */ /* 0x000fce0000000f00 */
[----:B------:R-:W-:Y:S05]  /*0470*/  CALL.REL.NOINC `($__internal_0_$__cuda_sm20_div_rn_f64_full) ;  /* 0x0000000400e07944 */ /* 0x000fea0003c00000 */
[----:B------:R-:W-:Y:S01]  /*0480*/  MOV R6, R18 ;  /* 0x0000001200067202 */ /* 0x000fe20000000f00 */
[----:B------:R-:W-:-:S07]  /*0490*/  IMAD.MOV.U32 R7, RZ, RZ, R19 ;  /* 0x000000ffff077224 */ /* 0x000fce00078e0013 */
.L_x_701:
[----:B------:R-:W0:Y:S01]  /*04a0*/  S2UR UR6, SR_CgaCtaId ;  /* 0x00000000000679c3 */ /* 0x000e220000008800 */
[----:B------:R-:W-:Y:S02]  /*04b0*/  UMOV UR5, 0x400 ;  /* 0x0000040000057882 */ /* 0x000fe40000000000 */
[----:B0-----:R-:W-:-:S06]  /*04c0*/  ULEA UR5, UR6, UR5, 0x18 ;  /* 0x0000000506057291 */ /* 0x001fcc000f8ec0ff */
[----:B------:R-:W-:-:S05]  /*04d0*/  LEA R9, R2, UR5, 0x3 ;  /* 0x0000000502097c11 */ /* 0x000fca000f8e18ff */
[----:B------:R1:W-:Y:S01]  /*04e0*/  STS.64 [R9], R6 ;  /* 0x0000000609007388 */ /* 0x0003e20000000a00 */
[----:B------:R-:W-:Y:S05]  /*04f0*/  BRA `(.L_x_699) ;  /* 0x0000000000147947 */ /* 0x000fea0003800000 */
.L_x_700:
[----:B------:R-:W0:Y:S01]  /*0500*/  S2UR UR6, SR_CgaCtaId ;  /* 0x00000000000679c3 */ /* 0x000e220000008800 */
[----:B------:R-:W-:Y:S02]  /*0510*/  UMOV UR5, 0x400 ;  /* 0x0000040000057882 */ /* 0x000fe40000000000 */
[----:B0-----:R-:W-:-:S06]  /*0520*/  ULEA UR5, UR6, UR5, 0x18 ;  /* 0x0000000506057291 */ /* 0x001fcc000f8ec0ff */
[----:B------:R-:W-:-:S05]  /*0530*/  LEA R0, R2, UR5, 0x3 ;  /* 0x0000000502007c11 */ /* 0x000fca000f8e18ff */
[----:B------:R0:W-:Y:S02]  /*0540*/  STS.64 [R0], RZ ;  /* 0x000000ff00007388 */ /* 0x0001e40000000a00 */
.L_x_699:
[----:B------:R-:W-:Y:S05]  /*0550*/  BSYNC.RECONVERGENT B0 ;  /* 0x0000000000007941 */ /* 0x000fea0003800200 */
.L_x_698:
[----:B------:R-:W2:Y:S01]  /*0560*/  LDCU UR10, c[0x0][0x38c] ;  /* 0x00007180ff0a77ac */ /* 0x000ea20008000800 */
[----:B------:R-:W-:Y:S01]  /*0570*/  BSSY.RECONVERGENT B0, `(.L_x_702) ;  /* 0x0000062000007945 */ /* 0x000fe20003800200 */
[----:B------:R-:W3:Y:S01]  /*0580*/  LDCU UR11, c[0x0][0x390] ;  /* 0x00007200ff0b77ac */ /* 0x000ee20008000800 */
[----:B------:R-:W-:Y:S01]  /*0590*/  BAR.SYNC.DEFER_BLOCKING 0x0 ;  /* 0x0000000000007b1d */ /* 0x000fe20000010000 */
[----:B--2---:R-:W-:-:S13]  /*05a0*/  ISETP.GE.AND P0, PT, R2, UR10, PT ;  /* 0x0000000a02007c0c */ /* 0x004fda000bf06270 */
[----:B---3--:R-:W-:Y:S05]  /*05b0*/  @P0 BRA `(.L_x_703) ;  /* 0x0000000400740947 */ /* 0x008fea0003800000 */
[----:B------:R-:W2:Y:S01]  /*05c0*/  S2UR UR6, SR_CgaCtaId ;  /* 0x00000000000679c3 */ /* 0x000ea20000008800 */
[----:B0-----:R-:W-:Y:S01]  /*05d0*/  IMAD.SHL.U32 R0, R2, 0x8, RZ ;  /* 0x0000000802007824 */ /* 0x001fe200078e00ff */
[----:B------:R-:W-:Y:S01]  /*05e0*/  UMOV UR5, 0x400 ;  /* 0x0000040000057882 */ /* 0x000fe20000000000 */
[----:B------:R-:W-:Y:S01]  /*05f0*/  BSSY.RECONVERGENT B1, `(.L_x_704) ;  /* 0x000002a000017945 */ /* 0x000fe20003800200 */
[----:B------:R-:W-:Y:S02]  /*0600*/  MOV R25, R2 ;  /* 0x0000000200197202 */ /* 0x000fe40000000f00 */
[----:B-1----:R-:W-:Y:S02]  /*0610*/  LOP3.LUT R6, R0, 0xf8, RZ, 0xc0, !PT ;  /* 0x000000f800067812 */ /* 0x002fe400078ec0ff */
[----:B------:R-:W-:-:S04]  /*0620*/  LOP3.LUT R0, R5, 0x3, RZ, 0xc0, !PT ;  /* 0x0000000305007812 */ /* 0x000fc800078ec0ff */
[----:B------:R-:W-:Y:S01]  /*0630*/  ISETP.NE.AND P0, PT, R0, 0x3, PT ;  /* 0x000000030000780c */ /* 0x000fe20003f05270 */
[----:B--2---:R-:W-:-:S09]  /*0640*/  ULEA UR5, UR6, UR5, 0x18 ;  /* 0x0000000506057291 */ /* 0x004fd2000f8ec0ff */
[----:B------:R-:W0:Y:S03]  /*0650*/  LDS.64 R6, [R6+UR5] ;  /* 0x0000000506067984 */ /* 0x000e260008000a00 */
[----:B------:R-:W-:Y:S05]  /*0660*/  @!P0 BRA `(.L_x_705) ;  /* 0x0000000000888947 */ /* 0x000fea0003800000 */
[----:B------:R-:W1:Y:S01]  /*0670*/  LDC R17, c[0x0][0x388] ;  /* 0x0000e200ff117b82 */ /* 0x000e620000000800 */
[----:B------:R-:W2:Y:S07]  /*0680*/  LDCU UR5, c[0x0][0x390] ;  /* 0x00007200ff0577ac */ /* 0x000eae0008000800 */
[----:B------:R-:W3:Y:S08]  /*0690*/  LDC.64 R8, c[0x0][0x380] ;  /* 0x0000e000ff087b82 */ /* 0x000ef00000000a00 */
[----:B------:R-:W4:Y:S01]  /*06a0*/  LDC.64 R10, c[0x0][0x398] ;  /* 0x0000e600ff0a7b82 */ /* 0x000f220000000a00 */
[----:B-1----:R-:W-:-:S02]  /*06b0*/  IMAD R27, R2, R17, UR4 ;  /* 0x00000004021b7e24 */ /* 0x002fc4000f8e0211 */
[----:B--2---:R-:W-:Y:S02]  /*06c0*/  IMAD R21, R2, R17, UR5 ;  /* 0x0000000502157e24 */ /* 0x004fe4000f8e0211 */
[----:B---3--:R-:W-:-:S04]  /*06d0*/  IMAD.WIDE R18, R27, 0x8, R8 ;  /* 0x000000081b127825 */ /* 0x008fc800078e0208 */
[----:B------:R-:W-:Y:S02]  /*06e0*/  IMAD.WIDE R20, R21, 0x8, R8 ;  /* 0x0000000815147825 */ /* 0x000fe400078e0208 */
[----:B------:R-:W0:Y:S04]  /*06f0*/  LDG.E.64 R18, desc[UR8][R18.64] ;  /* 0x0000000812127981 */ /* 0x000e28000c1e1b00 */
[----:B------:R-:W0:Y:S01]  /*0700*/  LDG.E.64 R20, desc[UR8][R20.64] ;  /* 0x0000000814147981 */ /* 0x000e22000c1e1b00 */
[----:B----4-:R-:W-:Y:S01]  /*0710*/  IMAD.WIDE R26, R27, 0x8, R10 ;  /* 0x000000081b1a7825 */ /* 0x010fe200078e020a */
[----:B------:R-:W-:-:S03]  /*0720*/  ISETP.NE.AND P0, PT, R0, RZ, PT ;  /* 0x000000ff0000720c */ /* 0x000fc60003f05270 */
[----:B------:R-:W-:Y:S01]  /*0730*/  IMAD.MOV.U32 R25, RZ, RZ, R3 ;  /* 0x000000ffff197224 */ /* 0x000fe200078e0003 */
[----:B0-----:R-:W-:-:S07]  /*0740*/  DFMA R22, R6, R20, R18 ;  /* 0x000000140616722b */ /* 0x001fce0000000012 */
[----:B------:R1:W-:Y:S02]  /*0750*/  STG.E.64 desc[UR8][R26.64], R22 ;  /* 0x000000161a007986 */ /* 0x0003e4000c101b08 */
[----:B------:R-:W-:Y:S05]  /*0760*/  @!P0 BRA `(.L_x_705) ;  /* 0x0000000000488947 */ /* 0x000fea0003800000 */
[----:B-1----:R-:W-:Y:S01]  /*0770*/  IMAD R23, R3, R17, UR4 ;  /* 0x0000000403177e24 */ /* 0x002fe2000f8e0211 */
[----:B------:R-:W2:Y:S03]  /*0780*/  LDG.E.64 R18, desc[UR8][R14.64] ;  /* 0x000000080e127981 */ /* 0x000ea6000c1e1b00 */
[----:B------:R-:W-:-:S06]  /*0790*/  IMAD.WIDE R20, R23, 0x8, R8 ;  /* 0x0000000817147825 */ /* 0x000fcc00078e0208 */
[----:B------:R-:W2:Y:S01]  /*07a0*/  LDG.E.64 R20, desc[UR8][R20.64] ;  /* 0x0000000814147981 */ /* 0x000ea2000c1e1b00 */
[----:B------:R-:W-:Y:S01]  /*07b0*/  IMAD.WIDE R22, R23, 0x8, R10 ;  /* 0x0000000817167825 */ /* 0x000fe200078e020a */
[----:B------:R-:W-:-:S03]  /*07c0*/  ISETP.NE.AND P0, PT, R0, 0x1, PT ;  /* 0x000000010000780c */ /* 0x000fc60003f05270 */
[----:B------:R-:W-:Y:S01]  /*07d0*/  IMAD.MOV.U32 R25, RZ, RZ, R4 ;  /* 0x000000ffff197224 */ /* 0x000fe200078e0004 */
[----:B--2---:R-:W-:-:S07]  /*07e0*/  DFMA R18, R6, R18, R20 ;  /* 0x000000120612722b */ /* 0x004fce0000000014 */
[----:B------:R2:W-:Y:S02]  /*07f0*/  STG.E.64 desc[UR8][R22.64], R18 ;  /* 0x0000001216007986 */ /* 0x0005e4000c101b08 */
[----:B------:R-:W-:Y:S05]  /*0800*/  @!P0 BRA `(.L_x_705) ;  /* 0x0000000000208947 */ /* 0x000fea0003800000 */
[----:B--2---:R-:W-:Y:S02]  /*0810*/  IMAD R19, R4, R17, UR4 ;  /* 0x0000000404137e24 */ /* 0x004fe4000f8e0211 */
[----:B------:R-:W2:Y:S02]  /*0820*/  LDG.E.64 R16, desc[UR8][R12.64] ;  /* 0x000000080c107981 */ /* 0x000ea4000c1e1b00 */
[----:B------:R-:W-:-:S06]  /*0830*/  IMAD.WIDE R8, R19, 0x8, R8 ;  /* 0x0000000813087825 */ /* 0x000fcc00078e0208 */
[----:B------:R-:W2:Y:S01]  /*0840*/  LDG.E.64 R8, desc[UR8][R8.64] ;  /* 0x0000000808087981 */ /* 0x000ea2000c1e1b00 */
[----:B------:R-:W-:Y:S01]  /*0850*/  IMAD.WIDE R10, R19, 0x8, R10 ;  /* 0x00000008130a7825 */ /* 0x000fe200078e020a */
[----:B------:R-:W-:Y:S01]  /*0860*/  IADD3 R25, PT, PT, R4, UR7, RZ ;  /* 0x0000000704197c10 */ /* 0x000fe2000fffe0ff */
[----:B--2---:R-:W-:-:S07]  /*0870*/  DFMA R16, R6, R16, R8 ;  /* 0x000000100610722b */ /* 0x004fce0000000008 */
[----:B------:R3:W-:Y:S04]  /*0880*/  STG.E.64 desc[UR8][R10.64], R16 ;  /* 0x000000100a007986 */ /* 0x0007e8000c101b08 */
.L_x_705:
[----:B------:R-:W-:Y:S05]  /*0890*/  BSYNC.RECONVERGENT B1 ;  /* 0x0000000000017941 */ /* 0x000fea0003800200 */
.L_x_704:
[----:B------:R-:W4:Y:S01]  /*08a0*/  LDC R0, c[0x0][0x388] ;  /* 0x0000e200ff007b82 */ /* 0x000f220000000800 */
[----:B------:R-:W-:-:S07]  /*08b0*/  ISETP.GE.U32.AND P0, PT, R5, 0x3, PT ;  /* 0x000000030500780c */ /* 0x000fce0003f06070 */
[----:B---3--:R-:W3:Y:S08]  /*08c0*/  LDC.64 R10, c[0x0][0x380] ;  /* 0x0000e000ff0a7b82 */ /* 0x008ef00000000a00 */
[----:B------:R-:W0:Y:S01]  /*08d0*/  LDC.64 R8, c[0x0][0x398] ;  /* 0x0000e600ff087b82 */ /* 0x000e220000000a00 */
[----:B------:R-:W-:Y:S05]  /*08e0*/  @!P0 BRA `(.L_x_703) ;  /* 0x0000000000a88947 */ /* 0x000fea0003800000 */
.L_x_706:
[CC--:B0-2-4-:R-:W-:Y:S02]  /*08f0*/  IMAD R19, R25.reuse, R0.reuse, UR4 ;  /* 0x0000000419137e24 */ /* 0x0d5fe4000f8e0200 */
[----:B------:R-:W-:Y:S02]  /*0900*/  IMAD R17, R25, R0, UR11 ;  /* 0x0000000b19117e24 */ /* 0x000fe4000f8e0200 */
[----:B-1-3--:R-:W-:-:S04]  /*0910*/  IMAD.WIDE R26, R19, 0x8, R10 ;  /* 0x00000008131a7825 */ /* 0x00afc800078e020a */
[----:B------:R-:W-:Y:S02]  /*0920*/  IMAD.WIDE R16, R17, 0x8, R10 ;  /* 0x0000000811107825 */ /* 0x000fe400078e020a */
[----:B------:R-:W2:Y:S04]  /*0930*/  LDG.E.64 R26, desc[UR8][R26.64] ;  /* 0x000000081a1a7981 */ /* 0x000ea8000c1e1b00 */
[----:B------:R-:W2:Y:S01]  /*0940*/  LDG.E.64 R16, desc[UR8][R16.64] ;  /* 0x0000000810107981 */ /* 0x000ea2000c1e1b00 */
[----:B------:R-:W-:Y:S02]  /*0950*/  VIADD R29, R25, UR7 ;  /* 0x00000007191d7c36 */ /* 0x000fe40008000000 */
[----:B0-----:R-:W-:-:S04]  /*0960*/  IMAD.WIDE R18, R19, 0x8, R8 ;  /* 0x0000000813127825 */ /* 0x001fc800078e0208 */
[CC--:B------:R-:W-:Y:S02]  /*0970*/  IMAD R23, R29.reuse, R0.reuse, UR4 ;  /* 0x000000041d177e24 */ /* 0x0c0fe4000f8e0200 */
[----:B------:R-:W-:Y:S02]  /*0980*/  IMAD R21, R29, R0, UR11 ;  /* 0x0000000b1d157e24 */ /* 0x000fe4000f8e0200 */
[----:B------:R-:W-:-:S04]  /*0990*/  IMAD.WIDE R24, R23, 0x8, R10 ;  /* 0x0000000817187825 */ /* 0x000fc800078e020a */
[----:B------:R-:W-:Y:S01]  /*09a0*/  IMAD.WIDE R20, R21, 0x8, R10 ;  /* 0x0000000815147825 */ /* 0x000fe200078e020a */
[----:B--2---:R-:W-:-:S07]  /*09b0*/  DFMA R26, R6, R16, R26 ;  /* 0x00000010061a722b */ /* 0x004fce000000001a */
[----:B------:R0:W-:Y:S04]  /*09c0*/  STG.E.64 desc[UR8][R18.64], R26 ;  /* 0x0000001a12007986 */ /* 0x0001e8000c101b08 */
[----:B------:R-:W2:Y:S04]  /*09d0*/  LDG.E.64 R24, desc[UR8][R24.64] ;  /* 0x0000000818187981 */ /* 0x000ea8000c1e1b00 */
[----:B------:R1:W2:Y:S01]  /*09e0*/  LDG.E.64 R16, desc[UR8][R20.64] ;  /* 0x0000000814107981 */ /* 0x0002a2000c1e1b00 */
[----:B------:R-:W-:-:S04]  /*09f0*/  IMAD.WIDE R22, R23, 0x8, R8 ;  /* 0x0000000817167825 */ /* 0x000fc800078e0208 */
[----:B0-----:R-:W-:-:S04]  /*0a00*/  VIADD R27, R29, UR7 ;  /* 0x000000071d1b7c36 */ /* 0x001fc80008000000 */
[CC--:B-1----:R-:W-:Y:S02]  /*0a10*/  IMAD R21, R27.reuse, R0.reuse, UR4 ;  /* 0x000000041b157e24 */ /* 0x0c2fe4000f8e0200 */
[----:B------:R-:W-:-:S04]  /*0a20*/  IMAD R29, R27, R0, UR11 ;  /* 0x0000000b1b1d7e24 */ /* 0x000fc8000f8e0200 */
[----:B------:R-:W-:Y:S01]  /*0a30*/  IMAD.WIDE R28, R29, 0x8, R10 ;  /* 0x000000081d1c7825 */ /* 0x000fe200078e020a */
[----:B--2---:R-:W-:-:S03]  /*0a40*/  DFMA R24, R6, R16, R24 ;  /* 0x000000100618722b */ /* 0x004fc60000000018 */
[----:B------:R-:W-:-:S04]  /*0a50*/  IMAD.WIDE R16, R21, 0x8, R10 ;  /* 0x0000000815107825 */ /* 0x000fc800078e020a */
[----:B------:R0:W-:Y:S04]  /*0a60*/  STG.E.64 desc[UR8][R22.64], R24 ;  /* 0x0000001816007986 */ /* 0x0001e8000c101b08 */
[----:B------:R-:W2:Y:S04]  /*0a70*/  LDG.E.64 R16, desc[UR8][R16.64] ;  /* 0x0000000810107981 */ /* 0x000ea8000c1e1b00 */
[----:B------:R-:W2:Y:S01]  /*0a80*/  LDG.E.64 R18, desc[UR8][R28.64] ;  /* 0x000000081c127981 */ /* 0x000ea2000c1e1b00 */
[----:B0-----:R-:W-:-:S05]  /*0a90*/  IADD3 R25, PT, PT, R27, UR7, RZ ;  /* 0x000000071b197c10 */ /* 0x001fca000fffe0ff */
[CC--:B------:R-:W-:Y:S02]  /*0aa0*/  IMAD R27, R25.reuse, R0.reuse, UR4 ;  /* 0x00000004191b7e24 */ /* 0x0c0fe4000f8e0200 */
[----:B------:R-:W-:-:S04]  /*0ab0*/  IMAD R26, R25, R0, UR11 ;  /* 0x0000000b191a7e24 */ /* 0x000fc8000f8e0200 */
[----:B------:R-:W-:Y:S01]  /*0ac0*/  IMAD.WIDE R22, R26, 0x8, R10 ;  /* 0x000000081a167825 */ /* 0x000fe200078e020a */
[----:B--2---:R-:W-:-:S03]  /*0ad0*/  DFMA R16, R6, R18, R16 ;  /* 0x000000120610722b */ /* 0x004fc60000000010 */
[----:B------:R-:W-:-:S04]  /*0ae0*/  IMAD.WIDE R18, R21, 0x8, R8 ;  /* 0x0000000815127825 */ /* 0x000fc800078e0208 */
[C---:B------:R-:W-:Y:S01]  /*0af0*/  IMAD.WIDE R20, R27.reuse, 0x8, R10 ;  /* 0x000000081b147825 */ /* 0x040fe200078e020a */
[----:B------:R0:W-:Y:S04]  /*0b00*/  STG.E.64 desc[UR8][R18.64], R16 ;  /* 0x0000001012007986 */ /* 0x0001e8000c101b08 */
[----:B------:R-:W2:Y:S04]  /*0b10*/  LDG.E.64 R22, desc[UR8][R22.64] ;  /* 0x0000000816167981 */ /* 0x000ea8000c1e1b00 */
[----:B------:R-:W2:Y:S01]  /*0b20*/  LDG.E.64 R20, desc[UR8][R20.64] ;  /* 0x0000000814147981 */ /* 0x000ea2000c1e1b00 */
[----:B------:R-:W-:-:S04]  /*0b30*/  IMAD.WIDE R26, R27, 0x8, R8 ;  /* 0x000000081b1a7825 */ /* 0x000fc800078e0208 */
[----:B------:R-:W-:-:S05]  /*0b40*/  VIADD R25, R25, UR7 ;  /* 0x0000000719197c36 */ /* 0x000fca0008000000 */
[----:B------:R-:W-:Y:S01]  /*0b50*/  ISETP.GE.AND P0, PT, R25, UR10, PT ;  /* 0x0000000a19007c0c */ /* 0x000fe2000bf06270 */
[----:B--2---:R-:W-:-:S07]  /*0b60*/  DFMA R28, R6, R22, R20 ;  /* 0x00000016061c722b */ /* 0x004fce0000000014 */
[----:B------:R0:W-:Y:S05]  /*0b70*/  STG.E.64 desc[UR8][R26.64], R28 ;  /* 0x0000001c1a007986 */ /* 0x0001ea000c101b08 */
[----:B------:R-:W-:Y:S05]  /*0b80*/  @!P0 BRA `(.L_x_706) ;  /* 0xfffffffc00588947 */ /* 0x000fea000383ffff */
.L_x_703:
[----:B------:R-:W-:Y:S05]  /*0b90*/  BSYNC.RECONVERGENT B0 ;  /* 0x0000000000007941 */ /* 0x000fea0003800200 */
.L_x_702:
[----:B------:R-:W5:Y:S01]  /*0ba0*/  LDCU UR5, c[0x0][0x370] ;  /* 0x00006e00ff0577ac */ /* 0x000f620008000800 */
[----:B------:R-:W1:Y:S01]  /*0bb0*/  LDCU UR6, c[0x0][0x388] ;  /* 0x00007100ff0677ac */ /* 0x000e620008000800 */
[----:B-----5:R-:W-:-:S04]  /*0bc0*/  UIADD3 UR4, UPT, UPT, UR5, UR4, URZ ;  /* 0x0000000405047290 */ /* 0x020fc8000fffe0ff */
[----:B-1----:R-:W-:-:S09]  /*0bd0*/  UISETP.GE.AND UP0, UPT, UR4, UR6, UPT ;  /* 0x000000060400728c */ /* 0x002fd2000bf06270 */
[----:B------:R-:W-:Y:S05]  /*0be0*/  BRA.U !UP0, `(.L_x_707) ;  /* 0xfffffff508a47547 */ /* 0x000fea000b83ffff */
[----:B------:R-:W-:Y:S05]  /*0bf0*/  EXIT ;  /* 0x000000000000794d */ /* 0x000fea0003800000 */
        .weak           $__internal_0_$__cuda_sm20_div_rn_f64_full
        .type           $__internal_0_$__cuda_sm20_div_rn_f64_full,@function
        .size           $__internal_0_$__cuda_sm20_div_rn_f64_full,(.L_x_719 - $__internal_0_$__cuda_sm20_div_rn_f64_full)
$__internal_0_$__cuda_sm20_div_rn_f64_full:
[C---:B------:R-:W-:Y:S01]  /*0c00*/  FSETP.GEU.AND P0, PT, |R19|.reuse, 1.469367938527859385e-39, PT ;  /* 0x001000001300780b */ /* 0x040fe20003f0e200 */
[--C-:B------:R-:W-:Y:S01]  /*0c10*/  IMAD.MOV.U32 R6, RZ, RZ, R18.reuse ;  /* 0x000000ffff067224 */ /* 0x100fe200078e0012 */
[----:B------:R-:W-:Y:S01]  /*0c20*/  LOP3.LUT R8, R19, 0x800fffff, RZ, 0xc0, !PT ;  /* 0x800fffff13087812 */ /* 0x000fe200078ec0ff */
[----:B------:R-:W-:Y:S01]  /*0c30*/  IMAD.MOV.U32 R16, RZ, RZ, 0x1 ;  /* 0x00000001ff107424 */ /* 0x000fe200078e00ff */
[----:B------:R-:W-:Y:S01]  /*0c40*/  MOV R7, R19 ;  /* 0x0000001300077202 */ /* 0x000fe20000000f00 */
[----:B------:R-:W-:Y:S01]  /*0c50*/  BSSY.RECONVERGENT B1, `(.L_x_708) ;  /* 0x0000054000017945 */ /* 0x000fe20003800200 */
[----:B------:R-:W-:Y:S01]  /*0c60*/  LOP3.LUT R9, R8, 0x3ff00000, RZ, 0xfc, !PT ;  /* 0x3ff0000008097812 */ /* 0x000fe200078efcff */
[----:B------:R-:W-:Y:S01]  /*0c70*/  IMAD.MOV.U32 R8, RZ, RZ, R18 ;  /* 0x000000ffff087224 */ /* 0x000fe200078e0012 */
[C---:B------:R-:W-:Y:S02]  /*0c80*/  FSETP.GEU.AND P2, PT, |R11|.reuse, 1.469367938527859385e-39, PT ;  /* 0x001000000b00780b */ /* 0x040fe40003f4e200 */
[----:B------:R-:W-:-:S02]  /*0c90*/  LOP3.LUT R24, R11, 0x7ff00000, RZ, 0xc0, !PT ;  /* 0x7ff000000b187812 */ /* 0x000fc400078ec0ff */
[----:B------:R-:W-:Y:S01]  /*0ca0*/  MOV R25, 0x1ca00000 ;  /* 0x1ca0000000197802 */ /* 0x000fe20000000f00 */
[----:B------:R-:W-:Y:S01]  /*0cb0*/  @!P0 DMUL R8, R6, 8.98846567431157953865e+307 ;  /* 0x7fe0000006088828 */ /* 0x000fe20000000000 */
[----:B------:R-:W-:-:S04]  /*0cc0*/  LOP3.LUT R27, R19, 0x7ff00000, RZ, 0xc0, !PT ;  /* 0x7ff00000131b7812 */ /* 0x000fc800078ec0ff */
[C---:B------:R-:W-:Y:S01]  /*0cd0*/  ISETP.GE.U32.AND P1, PT, R24.reuse, R27, PT ;  /* 0x0000001b1800720c */ /* 0x040fe20003f26070 */
[----:B------:R-:W0:Y:S02]  /*0ce0*/  MUFU.RCP64H R17, R9 ;  /* 0x0000000900117308 */ /* 0x000e240000001800 */
[----:B------:R-:W-:Y:S02]  /*0cf0*/  @!P2 LOP3.LUT R23, R7, 0x7ff00000, RZ, 0xc0, !PT ;  /* 0x7ff000000717a812 */ /* 0x000fe400078ec0ff */
[----:B------:R-:W-:Y:S02]  /*0d00*/  @!P0 LOP3.LUT R27, R9, 0x7ff00000, RZ, 0xc0, !PT ;  /* 0x7ff00000091b8812 */ /* 0x000fe400078ec0ff */
[----:B------:R-:W-:-:S04]  /*0d10*/  @!P2 ISETP.GE.U32.AND P3, PT, R24, R23, PT ;  /* 0x000000171800a20c */ /* 0x000fc80003f66070 */
[----:B------:R-:W-:-:S04]  /*0d20*/  @!P2 SEL R19, R25, 0x63400000, !P3 ;  /* 0x634000001913a807 */ /* 0x000fc80005800000 */
[----:B------:R-:W-:Y:S01]  /*0d30*/  @!P2 LOP3.LUT R22, R19, 0x80000000, R11, 0xf8, !PT ;  /* 0x800000001316a812 */ /* 0x000fe200078ef80b */
[----:B0-----:R-:W-:-:S03]  /*0d40*/  DFMA R20, R16, -R8, 1 ;  /* 0x3ff000001014742b */ /* 0x001fc60000000808 */
[----:B------:R-:W-:Y:S01]  /*0d50*/  @!P2 LOP3.LUT R23, R22, 0x100000, RZ, 0xfc, !PT ;  /* 0x001000001617a812 */ /* 0x000fe200078efcff */
[----:B------:R-:W-:-:S04]  /*0d60*/  @!P2 IMAD.MOV.U32 R22, RZ, RZ, RZ ;  /* 0x000000ffff16a224 */ /* 0x000fc800078e00ff */
[----:B------:R-:W-:-:S08]  /*0d70*/  DFMA R20, R20, R20, R20 ;  /* 0x000000141414722b */ /* 0x000fd00000000014 */
[----:B------:R-:W-:Y:S01]  /*0d80*/  DFMA R20, R16, R20, R16 ;  /* 0x000000141014722b */ /* 0x000fe20000000010 */
[----:B------:R-:W-:Y:S01]  /*0d90*/  SEL R17, R25, 0x63400000, !P1 ;  /* 0x6340000019117807 */ /* 0x000fe20004800000 */
[----:B------:R-:W-:-:S03]  /*0da0*/  IMAD.MOV.U32 R16, RZ, RZ, R10 ;  /* 0x000000ffff107224 */ /* 0x000fc600078e000a */
[----:B------:R-:W-:-:S03]  /*0db0*/  LOP3.LUT R17, R17, 0x800fffff, R11, 0xf8, !PT ;  /* 0x800fffff11117812 */ /* 0x000fc600078ef80b */
[----:B------:R-:W-:-:S03]  /*0dc0*/  DFMA R18, R20, -R8, 1 ;  /* 0x3ff000001412742b */ /* 0x000fc60000000808 */
[----:B------:R-:W-:-:S05]  /*0dd0*/  @!P2 DFMA R16, R16, 2, -R22 ;  /* 0x400000001010a82b */ /* 0x000fca0000000816 */
[----:B------:R-:W-:-:S08]  /*0de0*/  DFMA R18, R20, R18, R20 ;  /* 0x000000121412722b */ /* 0x000fd00000000014 */
[----:B------:R-:W-:-:S08]  /*0df0*/  DMUL R20, R18, R16 ;  /* 0x0000001012147228 */ /* 0x000fd00000000000 */
[----:B------:R-:W-:-:S08]  /*0e00*/  DFMA R22, R20, -R8, R16 ;  /* 0x800000081416722b */ /* 0x000fd00000000010 */
[----:B------:R-:W-:Y:S01]  /*0e10*/  DFMA R22, R18, R22, R20 ;  /* 0x000000161216722b */ /* 0x000fe20000000014 */
[----:B------:R-:W-:Y:S01]  /*0e20*/  MOV R20, R24 ;  /* 0x0000001800147202 */ /* 0x000fe20000000f00 */
[----:B------:R-:W-:Y:S01]  /*0e30*/  VIADD R19, R27, 0xffffffff ;  /* 0xffffffff1b137836 */ /* 0x000fe20000000000 */
[----:B------:R-:W-:-:S05]  /*0e40*/  @!P2 LOP3.LUT R20, R17, 0x7ff00000, RZ, 0xc0, !PT ;  /* 0x7ff000001114a812 */ /* 0x000fca00078ec0ff */
[----:B------:R-:W-:-:S05]  /*0e50*/  VIADD R18, R20, 0xffffffff ;  /* 0xffffffff14127836 */ /* 0x000fca0000000000 */
[----:B------:R-:W-:-:S04]  /*0e60*/  ISETP.GT.U32.AND P0, PT, R18, 0x7feffffe, PT ;  /* 0x7feffffe1200780c */ /* 0x000fc80003f04070 */
[----:B------:R-:W-:-:S13]  /*0e70*/  ISETP.GT.U32.OR P0, PT, R19, 0x7feffffe, P0 ;  /* 0x7feffffe1300780c */ /* 0x000fda0000704470 */
[----:B------:R-:W-:Y:S05]  /*0e80*/  @P0 BRA `(.L_x_709) ;  /* 0x00000000006c0947 */ /* 0x000fea0003800000 */
[----:B------:R-:W-:-:S04]  /*0e90*/  LOP3.LUT R11, R7, 0x7ff00000, RZ, 0xc0, !PT ;  /* 0x7ff00000070b7812 */ /* 0x000fc800078ec0ff */
[CC--:B------:R-:W-:Y:S02]  /*0ea0*/  VIADDMNMX R10, R24.reuse, -R11.reuse, 0xb9600000, !PT ;  /* 0xb9600000180a7446 */ /* 0x0c0fe4000780090b */
[----:B------:R-:W-:Y:S02]  /*0eb0*/  ISETP.GE.U32.AND P0, PT, R24, R11, PT ;  /* 0x0000000b1800720c */ /* 0x000fe40003f06070 */
[----:B------:R-:W-:Y:S02]  /*0ec0*/  VIMNMX R10, PT, PT, R10, 0x46a00000, PT ;  /* 0x46a000000a0a7848 */ /* 0x000fe40003fe0100 */
[----:B------:R-:W-:-:S04]  /*0ed0*/  SEL R25, R25, 0x63400000, !P0 ;  /* 0x6340000019197807 */ /* 0x000fc80004000000 */
[----:B------:R-:W-:Y:S01]  /*0ee0*/  IADD3 R20, PT, PT, -R25, R10, RZ ;  /* 0x0000000a19147210 */ /* 0x000fe20007ffe1ff */
[----:B------:R-:W-:-:S04]  /*0ef0*/  IMAD.MOV.U32 R10, RZ, RZ, RZ ;  /* 0x000000ffff0a7224 */ /* 0x000fc800078e00ff */
[----:B------:R-:W-:-:S06]  /*0f00*/  VIADD R11, R20, 0x7fe00000 ;  /* 0x7fe00000140b7836 */ /* 0x000fcc0000000000 */
[----:B------:R-:W-:-:S10]  /*0f10*/  DMUL R18, R22, R10 ;  /* 0x0000000a16127228 */ /* 0x000fd40000000000 */
[----:B------:R-:W-:-:S13]  /*0f20*/  FSETP.GTU.AND P0, PT, |R19|, 1.469367938527859385e-39, PT ;  /* 0x001000001300780b */ /* 0x000fda0003f0c200 */
[----:B------:R-:W-:Y:S05]  /*0f30*/  @P0 BRA `(.L_x_710) ;  /* 0x0000000000940947 */ /* 0x000fea0003800000 */
[----:B------:R-:W-:Y:S01]  /*0f40*/  DFMA R8, R22, -R8, R16 ;  /* 0x800000081608722b */ /* 0x000fe20000000010 */
[----:B------:R-:W-:-:S09]  /*0f50*/  MOV R10, RZ ;  /* 0x000000ff000a7202 */ /* 0x000fd20000000f00 */
[C---:B------:R-:W-:Y:S02]  /*0f60*/  FSETP.NEU.AND P0, PT, R9.reuse, RZ, PT ;  /* 0x000000ff0900720b */ /* 0x040fe40003f0d000 */
[----:B------:R-:W-:-:S04]  /*0f70*/  LOP3.LUT R17, R9, 0x80000000, R7, 0x48, !PT ;  /* 0x8000000009117812 */ /* 0x000fc800078e4807 */
[----:B------:R-:W-:-:S07]  /*0f80*/  LOP3.LUT R11, R17, R11, RZ, 0xfc, !PT ;  /* 0x0000000b110b7212 */ /* 0x000fce00078efcff */
[----:B------:R-:W-:Y:S05]  /*0f90*/  @!P0 BRA `(.L_x_710) ;  /* 0x00000000007c8947 */ /* 0x000fea0003800000 */
[----:B------:R-:W-:Y:S01]  /*0fa0*/  IMAD.MOV R7, RZ, RZ, -R20 ;  /* 0x000000ffff077224 */ /* 0x000fe200078e0a14 */
[----:B------:R-:W-:Y:S01]  /*0fb0*/  DMUL.RP R10, R22, R10 ;  /* 0x0000000a160a7228 */ /* 0x000fe20000008000 */
[----:B------:R-:W-:-:S06]  /*0fc0*/  IMAD.MOV.U32 R6, RZ, RZ, RZ ;  /* 0x000000ffff067224 */ /* 0x000fcc00078e00ff */
[----:B------:R-:W-:-:S03]  /*0fd0*/  DFMA R6, R18, -R6, R22 ;  /* 0x800000061206722b */ /* 0x000fc60000000016 */
[----:B------:R-:W-:-:S03]  /*0fe0*/  LOP3.LUT R17, R11, R17, RZ, 0x3c, !PT ;  /* 0x000000110b117212 */ /* 0x000fc600078e3cff */
[----:B------:R-:W-:-:S04]  /*0ff0*/  IADD3 R6, PT, PT, -R20, -0x43300000, RZ ;  /* 0xbcd0000014067810 */ /* 0x000fc80007ffe1ff */
[----:B------:R-:W-:-:S04]  /*1000*/  FSETP.NEU.AND P0, PT, |R7|, R6, PT ;  /* 0x000000060700720b */ /* 0x000fc80003f0d200 */
[----:B------:R-:W-:Y:S02]  /*1010*/  FSEL R18, R10, R18, !P0 ;  /* 0x000000120a127208 */ /* 0x000fe40004000000 */
[----:B------:R-:W-:Y:S01]  /*1020*/  FSEL R19, R17, R19, !P0 ;  /* 0x0000001311137208 */ /* 0x000fe20004000000 */
[----:B------:R-:W-:Y:S06]  /*1030*/  BRA `(.L_x_710) ;  /* 0x0000000000547947 */ /* 0x000fec0003800000 */
.L_x_709:
[----:B------:R-:W-:-:S14]  /*1040*/  DSETP.NAN.AND P0, PT, R10, R10, PT ;  /* 0x0000000a0a00722a */ /* 0x000fdc0003f08000 */
[----:B------:R-:W-:Y:S05]  /*1050*/  @P0 BRA `(.L_x_711) ;  /* 0x0000000000440947 */ /* 0x000fea0003800000 */
[----:B------:R-:W-:-:S14]  /*1060*/  DSETP.NAN.AND P0, PT, R6, R6, PT ;  /* 0x000000060600722a */ /* 0x000fdc0003f08000 */
[----:B------:R-:W-:Y:S05]  /*1070*/  @P0 BRA `(.L_x_712) ;  /* 0x0000000000300947 */ /* 0x000fea0003800000 */
[----:B------:R-:W-:Y:S01]  /*1080*/  ISETP.NE.AND P0, PT, R20, R27, PT ;  /* 0x0000001b1400720c */ /* 0x000fe20003f05270 */
[----:B------:R-:W-:Y:S01]  /*1090*/  IMAD.MOV.U32 R19, RZ, RZ, -0x80000 ;  /* 0xfff80000ff137424 */ /* 0x000fe200078e00ff */
[----:B------:R-:W-:-:S11]  /*10a0*/  MOV R18, 0x0 ;  /* 0x0000000000127802 */ /* 0x000fd60000000f00 */
[----:B------:R-:W-:Y:S05]  /*10b0*/  @!P0 BRA `(.L_x_710) ;  /* 0x0000000000348947 */ /* 0x000fea0003800000 */
[----:B------:R-:W-:Y:S02]  /*10c0*/  ISETP.NE.AND P0, PT, R20, 0x7ff00000, PT ;  /* 0x7ff000001400780c */ /* 0x000fe40003f05270 */
[----:B------:R-:W-:Y:S02]  /*10d0*/  LOP3.LUT R19, R11, 0x80000000, R7, 0x48, !PT ;  /* 0x800000000b137812 */ /* 0x000fe400078e4807 */
[----:B------:R-:W-:-:S13]  /*10e0*/  ISETP.EQ.OR P0, PT, R27, RZ, !P0 ;  /* 0x000000ff1b00720c */ /* 0x000fda0004702670 */
[----:B------:R-:W-:Y:S01]  /*10f0*/  @P0 LOP3.LUT R6, R19, 0x7ff00000, RZ, 0xfc, !PT ;  /* 0x7ff0000013060812 */ /* 0x000fe200078efcff */
[----:B------:R-:W-:Y:S01]  /*1100*/  @!P0 IMAD.MOV.U32 R18, RZ, RZ, RZ ;  /* 0x000000ffff128224 */ /* 0x000fe200078e00ff */
[----:B------:R-:W-:-:S03]  /*1110*/  @P0 MOV R18, RZ ;  /* 0x000000ff00120202 */ /* 0x000fc60000000f00 */
[----:B------:R-:W-:Y:S01]  /*1120*/  @P0 IMAD.MOV.U32 R19, RZ, RZ, R6 ;  /* 0x000000ffff130224 */ /* 0x000fe200078e0006 */
[----:B------:R-:W-:Y:S06]  /*1130*/  BRA `(.L_x_710) ;  /* 0x0000000000147947 */ /* 0x000fec0003800000 */
.L_x_712:
[----:B------:R-:W-:Y:S01]  /*1140*/  LOP3.LUT R19, R7, 0x80000, RZ, 0xfc, !PT ;  /* 0x0008000007137812 */ /* 0x000fe200078efcff */
[----:B------:R-:W-:Y:S01]  /*1150*/  IMAD.MOV.U32 R18, RZ, RZ, R6 ;  /* 0x000000ffff127224 */ /* 0x000fe200078e0006 */
[----:B------:R-:W-:Y:S06]  /*1160*/  BRA `(.L_x_710) ;  /* 0x0000000000087947 */ /* 0x000fec0003800000 */
.L_x_711:
[----:B------:R-:W-:Y:S02]  /*1170*/  LOP3.LUT R19, R11, 0x80000, RZ, 0xfc, !PT ;  /* 0x000800000b137812 */ /* 0x000fe400078efcff */
[----:B------:R-:W-:-:S07]  /*1180*/  MOV R18, R10 ;  /* 0x0000000a00127202 */ /* 0x000fce0000000f00 */
.L_x_710:
[----:B------:R-:W-:Y:S05]  /*1190*/  BSYNC.RECONVERGENT B1 ;  /* 0x0000000000017941 */ /* 0x000fea0003800200 */
.L_x_708:
[----:B------:R-:W-:Y:S02]  /*11a0*/  HFMA2 R7, -RZ, RZ, 0, 0 ;  /* 0x00000000ff077431 */ /* 0x000fe400000001ff */
[----:B------:R-:W-:-:S04]  /*11b0*/  IMAD.MOV.U32 R6, RZ, RZ, R0 ;  /* 0x000000ffff067224 */ /* 0x000fc800078e0000 */
[----:B------:R-:W-:Y:S05]  /*11c0*/  RET.REL.NODEC R6 `(_Z20kernel_gaussian_stepPdiiiiS_) ;  /* 0xffffffec068c7950 */ /* 0x000fea0003c3ffff */
.L_x_713:
        /* <DEDUP_REMOVED lines=11> */
.L_x_719:


//--------------------- .text._Z16kernel_swap_rowsPdiiii --------------------------
	.section	.text._Z16kernel_swap_rowsPdiiii,"ax",@progbits
	.align	128
        .global         _Z16kernel_swap_rowsPdiiii
        .type           _Z16kernel_swap_rowsPdiiii,@function
        .size           _Z16kernel_swap_rowsPdiiii,(.L_x_730 - _Z16kernel_swap_rowsPdiiii)
        .other          _Z16kernel_swap_rowsPdiiii,@"STO_CUDA_ENTRY STV_DEFAULT"
_Z16kernel_swap_rowsPdiiii:
.text._Z16kernel_swap_rowsPdiiii:
[----:B------:R-:W-:Y:S01]  /*0000*/  LDC R1, c[0x0][0x37c] ;  /* 0x0000df00ff017b82 */ /* 0x000fe20000000800 */
[----:B------:R-:W0:Y:S07]  /*0010*/  S2R R7, SR_TID.X ;  /* 0x0000000000077919 */ /* 0x000e2e0000002100 */
[----:B------:R-:W0:Y:S01]  /*0020*/  S2UR UR4, SR_CTAID.X ;  /* 0x00000000000479c3 */ /* 0x000e220000002500 */
[----:B------:R-:W1:Y:S07]  /*0030*/  LDCU UR6, c[0x0][0x394] ;  /* 0x00007280ff0677ac */ /* 0x000e6e0008000800 */
[----:B------:R-:W0:Y:S01]  /*0040*/  LDC R0, c[0x0][0x360] ;  /* 0x0000d800ff007b82 */ /* 0x000e220000000800 */
[----:B------:R-:W2:Y:S01]  /*0050*/  LDCU UR5, c[0x0][0x370] ;  /* 0x00006e00ff0577ac */ /* 0x000ea20008000800 */
[----:B0-----:R-:W-:-:S02]  /*0060*/  IMAD R7, R0, UR4, R7 ;  /* 0x0000000400077c24 */ /* 0x001fc4000f8e0207 */
[----:B--2---:R-:W-:-:S03]  /*0070*/  IMAD R0, R0, UR5, RZ ;  /* 0x0000000500007c24 */ /* 0x004fc6000f8e02ff */
[----:B-1----:R-:W-:-:S13]  /*0080*/  ISETP.GE.AND P0, PT, R7, UR6, PT ;  /* 0x0000000607007c0c */ /* 0x002fda000bf06270 */
[----:B------:R-:W-:Y:S05]  /*0090*/  @P0 EXIT ;  /* 0x000000000000094d */ /* 0x000fea0003800000 */
[----:B------:R-:W0:Y:S01]  /*00a0*/  I2F.U32.RP R8, R0 ;  /* 0x0000000000087306 */ /* 0x000e220000209000 */
[----:B------:R-:W-:Y:S01]  /*00b0*/  IADD3 R4, PT, PT, R0, R7, RZ ;  /* 0x0000000700047210 */ /* 0x000fe20007ffe0ff */
[----:B------:R-:W1:Y:S01]  /*00c0*/  LDCU UR7, c[0x0][0x390] ;  /* 0x00007200ff0777ac */ /* 0x000e620008000800 */
[----:B------:R-:W-:Y:S01]  /*00d0*/  IADD3 R9, PT, PT, RZ, -R0, RZ ;  /* 0x80000000ff097210 */ /* 0x000fe20007ffe0ff */
[----:B------:R-:W-:Y:S01]  /*00e0*/  BSSY.RECONVERGENT B0, `(.L_x_714) ;  /* 0x0000031000007945 */ /* 0x000fe20003800200 */
[C---:B------:R-:W-:Y:S01]  /*00f0*/  ISETP.GE.AND P0, PT, R4.reuse, UR6, PT ;  /* 0x0000000604007c0c */ /* 0x040fe2000bf06270 */
[----:B------:R-:W2:Y:S01]  /*0100*/  LDCU.64 UR4, c[0x0][0x358] ;  /* 0x00006b00ff0477ac */ /* 0x000ea20008000a00 */
[----:B------:R-:W-:Y:S02]  /*0110*/  VIMNMX R5, PT, PT, R4, UR6, !PT ;  /* 0x0000000604057c48 */ /* 0x000fe4000ffe0100 */
[----:B------:R-:W-:Y:S02]  /*0120*/  SEL R6, RZ, 0x1, P0 ;  /* 0x00000001ff067807 */ /* 0x000fe40000000000 */
[----:B------:R-:W-:-:S02]  /*0130*/  ISETP.NE.U32.AND P2, PT, R0, RZ, PT ;  /* 0x000000ff0000720c */ /* 0x000fc40003f45070 */
[----:B------:R-:W-:Y:S01]  /*0140*/  IADD3 R5, PT, PT, R5, -R4, -R6 ;  /* 0x8000000405057210 */ /* 0x000fe20007ffe806 */
[----:B0-----:R-:W0:Y:S02]  /*0150*/  MUFU.RCP R8, R8 ;  /* 0x0000000800087308 */ /* 0x001e240000001000 */
[----:B0-----:R-:W-:-:S06]  /*0160*/  IADD3 R2, PT, PT, R8, 0xffffffe, RZ ;  /* 0x0ffffffe08027810 */ /* 0x001fcc0007ffe0ff */
[----:B------:R0:W3:Y:S02]  /*0170*/  F2I.FTZ.U32.TRUNC.NTZ R3, R2 ;  /* 0x0000000200037305 */ /* 0x0000e4000021f000 */
[----:B0-----:R-:W-:Y:S02]  /*0180*/  HFMA2 R2, -RZ, RZ, 0, 0 ;  /* 0x00000000ff027431 */ /* 0x001fe400000001ff */
[----:B---3--:R-:W-:-:S04]  /*0190*/  IMAD R9, R9, R3, RZ ;  /* 0x0000000309097224 */ /* 0x008fc800078e02ff */
[----:B------:R-:W-:-:S06]  /*01a0*/  IMAD.HI.U32 R8, R3, R9, R2 ;  /* 0x0000000903087227 */ /* 0x000fcc00078e0002 */
[----:B------:R-:W-:-:S05]  /*01b0*/  IMAD.HI.U32 R9, R8, R5, RZ ;  /* 0x0000000508097227 */ /* 0x000fca00078e00ff */
[----:B------:R-:W-:-:S05]  /*01c0*/  IADD3 R2, PT, PT, -R9, RZ, RZ ;  /* 0x000000ff09027210 */ /* 0x000fca0007ffe1ff */
[----:B------:R-:W-:Y:S02]  /*01d0*/  IMAD R5, R0, R2, R5 ;  /* 0x0000000200057224 */ /* 0x000fe400078e0205 */
[----:B------:R-:W0:Y:S03]  /*01e0*/  LDC.64 R2, c[0x0][0x380] ;  /* 0x0000e000ff027b82 */ /* 0x000e260000000a00 */
[----:B------:R-:W-:-:S13]  /*01f0*/  ISETP.GE.U32.AND P0, PT, R5, R0, PT ;  /* 0x000000000500720c */ /* 0x000fda0003f06070 */
[----:B------:R-:W-:Y:S02]  /*0200*/  @P0 IADD3 R5, PT, PT, -R0, R5, RZ ;  /* 0x0000000500050210 */ /* 0x000fe40007ffe1ff */
[----:B------:R-:W-:Y:S02]  /*0210*/  @P0 IADD3 R9, PT, PT, R9, 0x1, RZ ;  /* 0x0000000109090810 */ /* 0x000fe40007ffe0ff */
[-C--:B------:R-:W-:Y:S02]  /*0220*/  ISETP.GE.U32.AND P1, PT, R5, R0.reuse, PT ;  /* 0x000000000500720c */ /* 0x080fe40003f26070 */
[----:B------:R-:W3:Y:S11]  /*0230*/  LDC.64 R4, c[0x0][0x388] ;  /* 0x0000e200ff047b82 */ /* 0x000ef60000000a00 */
[----:B------:R-:W-:Y:S01]  /*0240*/  @P1 VIADD R9, R9, 0x1 ;  /* 0x0000000109091836 */ /* 0x000fe20000000000 */
[----:B------:R-:W-:-:S04]  /*0250*/  @!P2 LOP3.LUT R9, RZ, R0, RZ, 0x33, !PT ;  /* 0x00000000ff09a212 */ /* 0x000fc800078e33ff */
[----:B------:R-:W-:-:S04]  /*0260*/  IADD3 R6, PT, PT, R6, R9, RZ ;  /* 0x0000000906067210 */ /* 0x000fc80007ffe0ff */
[C---:B------:R-:W-:Y:S02]  /*0270*/  LOP3.LUT R8, R6.reuse, 0x3, RZ, 0xc0, !PT ;  /* 0x0000000306087812 */ /* 0x040fe400078ec0ff */
[----:B------:R-:W-:Y:S02]  /*0280*/  ISETP.GE.U32.AND P1, PT, R6, 0x3, PT ;  /* 0x000000030600780c */ /* 0x000fe40003f26070 */
[----:B------:R-:W-:-:S13]  /*0290*/  ISETP.NE.AND P0, PT, R8, 0x3, PT ;  /* 0x000000030800780c */ /* 0x000fda0003f05270 */
[----:B012---:R-:W-:Y:S05]  /*02a0*/  @!P0 BRA `(.L_x_715) ;  /* 0x0000000000508947 */ /* 0x007fea0003800000 */
[----:B------:R-:W0:Y:S01]  /*02b0*/  LDC R18, c[0x0][0x390] ;  /* 0x0000e400ff127b82 */ /* 0x000e220000000800 */
[----:B------:R-:W0:Y:S01]  /*02c0*/  LDCU.64 UR8, c[0x0][0x388] ;  /* 0x00007100ff0877ac */ /* 0x000e220008000a00 */
[----:B------:R-:W-:-:S04]  /*02d0*/  IADD3 R6, PT, PT, R6, 0x1, RZ ;  /* 0x0000000106067810 */ /* 0x000fc80007ffe0ff */
[----:B------:R-:W-:Y:S02]  /*02e0*/  LOP3.LUT R6, R6, 0x3, RZ, 0xc0, !PT ;  /* 0x0000000306067812 */ /* 0x000fe400078ec0ff */
[----:B------:R-:W1:Y:S02]  /*02f0*/  LDC.64 R8, c[0x0][0x380] ;  /* 0x0000e000ff087b82 */ /* 0x000e640000000a00 */
[----:B------:R-:W-:Y:S01]  /*0300*/  IADD3 R6, PT, PT, -R6, RZ, RZ ;  /* 0x000000ff06067210 */ /* 0x000fe20007ffe1ff */
[CC--:B0-----:R-:W-:Y:S02]  /*0310*/  IMAD R19, R7.reuse, R18.reuse, UR9 ;  /* 0x0000000907137e24 */ /* 0x0c1fe4000f8e0212 */
[----:B------:R-:W-:-:S07]  /*0320*/  IMAD R21, R7, R18, UR8 ;  /* 0x0000000807157e24 */ /* 0x000fce000f8e0212 */
.L_x_716:
[----:B01----:R-:W-:-:S04]  /*0330*/  IMAD.WIDE R14, R19, 0x8, R8 ;  /* 0x00000008130e7825 */ /* 0x003fc800078e0208 */
[----:B------:R-:W-:Y:S01]  /*0340*/  IMAD.WIDE R10, R21, 0x8, R8 ;  /* 0x00000008150a7825 */ /* 0x000fe200078e0208 */
[----:B------:R-:W2:Y:S04]  /*0350*/  LDG.E.64 R16, desc[UR4][R14.64] ;  /* 0x000000040e107981 */ /* 0x000ea8000c1e1b00 */
[----:B------:R-:W4:Y:S01]  /*0360*/  LDG.E.64 R12, desc[UR4][R10.64] ;  /* 0x000000040a0c7981 */ /* 0x000f22000c1e1b00 */
[----:B------:R-:W-:Y:S01]  /*0370*/  IADD3 R6, PT, PT, R6, 0x1, RZ ;  /* 0x0000000106067810 */ /* 0x000fe20007ffe0ff */
[C---:B------:R-:W-:Y:S02]  /*0380*/  IMAD.IADD R7, R0.reuse, 0x1, R7 ;  /* 0x0000000100077824 */ /* 0x040fe400078e0207 */
[-C--:B------:R-:W-:Y:S01]  /*0390*/  IMAD R19, R0, R18.reuse, R19 ;  /* 0x0000001200137224 */ /* 0x080fe200078e0213 */
[----:B------:R-:W-:Y:S01]  /*03a0*/  ISETP.NE.AND P0, PT, R6, RZ, PT ;  /* 0x000000ff0600720c */ /* 0x000fe20003f05270 */
[----:B------:R-:W-:Y:S01]  /*03b0*/  IMAD R21, R0, R18, R21 ;  /* 0x0000001200157224 */ /* 0x000fe200078e0215 */
[----:B--2---:R0:W-:Y:S04]  /*03c0*/  STG.E.64 desc[UR4][R10.64], R16 ;  /* 0x000000100a007986 */ /* 0x0041e8000c101b04 */
[----:B----4-:R0:W-:Y:S07]  /*03d0*/  STG.E.64 desc[UR4][R14.64], R12 ;  /* 0x0000000c0e007986 */ /* 0x0101ee000c101b04 */
[----:B------:R-:W-:Y:S05]  /*03e0*/  @P0 BRA `(.L_x_716) ;  /* 0xfffffffc00d00947 */ /* 0x000fea000383ffff */
.L_x_715:
[----:B------:R-:W-:Y:S05]  /*03f0*/  BSYNC.RECONVERGENT B0 ;  /* 0x0000000000007941 */ /* 0x000fea0003800200 */
.L_x_714:
[----:B------:R-:W-:Y:S05]  /*0400*/  @!P1 EXIT ;  /* 0x000000000000994d */ /* 0x000fea0003800000 */
.L_x_717:
[C---:B-1-3--:R-:W-:Y:S02]  /*0410*/  IMAD R19, R7.reuse, UR7, R5 ;  /* 0x0000000707137c24 */ /* 0x04afe4000f8e0205 */
[----:B0-----:R-:W-:Y:S02]  /*0420*/  IMAD R15, R7, UR7, R4 ;  /* 0x00000007070f7c24 */ /* 0x001fe4000f8e0204 */
[----:B------:R-:W-:-:S04]  /*0430*/  IMAD.WIDE R18, R19, 0x8, R2 ;  /* 0x0000000813127825 */ /* 0x000fc800078e0202 */
[----:B------:R-:W-:Y:S01]  /*0440*/  IMAD.WIDE R14, R15, 0x8, R2 ;  /* 0x000000080f0e7825 */ /* 0x000fe200078e0202 */
[----:B------:R-:W2:Y:S04]  /*0450*/  LDG.E.64 R20, desc[UR4][R18.64] ;  /* 0x0000000412147981 */ /* 0x000ea8000c1e1b00 */
[----:B------:R-:W3:Y:S01]  /*0460*/  LDG.E.64 R16, desc[UR4][R14.64] ;  /* 0x000000040e107981 */ /* 0x000ee2000c1e1b00 */
[----:B------:R-:W-:-:S05]  /*0470*/  IADD3 R27, PT, PT, R0, R7, RZ ;  /* 0x00000007001b7210 */ /* 0x000fca0007ffe0ff */
[C---:B------:R-:W-:Y:S02]  /*0480*/  IMAD R7, R27.reuse, UR7, R5 ;  /* 0x000000071b077c24 */ /* 0x040fe4000f8e0205 */
[----:B------:R-:W-:Y:S02]  /*0490*/  IMAD R9, R27, UR7, R4 ;  /* 0x000000071b097c24 */ /* 0x000fe4000f8e0204 */
[----:B------:R-:W-:-:S04]  /*04a0*/  IMAD.WIDE R6, R7, 0x8, R2 ;  /* 0x0000000807067825 */ /* 0x000fc800078e0202 */
[----:B------:R-:W-:Y:S01]  /*04b0*/  IMAD.WIDE R8, R9, 0x8, R2 ;  /* 0x0000000809087825 */ /* 0x000fe200078e0202 */
[----:B--2---:R0:W-:Y:S04]  /*04c0*/  STG.E.64 desc[UR4][R14.64], R20 ;  /* 0x000000140e007986 */ /* 0x0041e8000c101b04 */
[----:B---3--:R1:W-:Y:S04]  /*04d0*/  STG.E.64 desc[UR4][R18.64], R16 ;  /* 0x0000001012007986 */ /* 0x0083e8000c101b04 */
        /* <DEDUP_REMOVED lines=9> */
[----:B0-----:R-:W4:Y:S04]  /*0570*/  LDG.E.64 R20, desc[UR4][R10.64] ;  /* 0x000000040a147981 */ /* 0x001f28000c1e1b00 */
[----:B------:R-:W5:Y:S01]  /*0580*/  LDG.E.64 R14, desc[UR4][R12.64] ;  /* 0x000000040c0e7981 */ /* 0x000f62000c1e1b00 */
[----:B------:R-:W-:-:S05]  /*0590*/  IADD3 R27, PT, PT, R0, R27, RZ ;  /* 0x0000001b001b7210 */ /* 0x000fca0007ffe0ff */
[C---:B-1----:R-:W-:Y:S02]  /*05a0*/  IMAD R19, R27.reuse, UR7, R5 ;  /* 0x000000071b137c24 */ /* 0x042fe4000f8e0205 */
[----:B------:R-:W-:Y:S02]  /*05b0*/  IMAD R17, R27, UR7, R4 ;  /* 0x000000071b117c24 */ /* 0x000fe4000f8e0204 */
[----:B------:R-:W-:-:S04]  /*05c0*/  IMAD.WIDE R18, R19, 0x8, R2 ;  /* 0x0000000813127825 */ /* 0x000fc800078e0202 */
[----:B------:R-:W-:Y:S01]  /*05d0*/  IMAD.WIDE R16, R17, 0x8, R2 ;  /* 0x0000000811107825 */ /* 0x000fe200078e0202 */
[----:B----4-:R1:W-:Y:S04]  /*05e0*/  STG.E.64 desc[UR4][R12.64], R20 ;  /* 0x000000140c007986 */ /* 0x0103e8000c101b04 */
[----:B-----5:R1:W-:Y:S04]  /*05f0*/  STG.E.64 desc[UR4][R10.64], R14 ;  /* 0x0000000e0a007986 */ /* 0x0203e8000c101b04 */
[----:B--2---:R-:W2:Y:S04]  /*0600*/  LDG.E.64 R24, desc[UR4][R18.64] ;  /* 0x0000000412187981 */ /* 0x004ea8000c1e1b00 */
[----:B------:R-:W4:Y:S01]  /*0610*/  LDG.E.64 R8, desc[UR4][R16.64] ;  /* 0x0000000410087981 */ /* 0x000f22000c1e1b00 */
[----:B---3--:R-:W-:-:S04]  /*0620*/  IADD3 R7, PT, PT, R0, R27, RZ ;  /* 0x0000001b00077210 */ /* 0x008fc80007ffe0ff */
[----:B------:R-:W-:Y:S01]  /*0630*/  ISETP.GE.AND P0, PT, R7, UR6, PT ;  /* 0x0000000607007c0c */ /* 0x000fe2000bf06270 */
[----:B--2---:R1:W-:Y:S04]  /*0640*/  STG.E.64 desc[UR4][R16.64], R24 ;  /* 0x0000001810007986 */ /* 0x0043e8000c101b04 */
[----:B----4-:R1:W-:Y:S08]  /*0650*/  STG.E.64 desc[UR4][R18.64], R8 ;  /* 0x0000000812007986 */ /* 0x0103f0000c101b04 */
[----:B------:R-:W-:Y:S05]  /*0660*/  @!P0 BRA `(.L_x_717) ;  /* 0xfffffffc00688947 */ /* 0x000fea000383ffff */
[----:B------:R-:W-:Y:S05]  /*0670*/  EXIT ;  /* 0x000000000000794d */ /* 0x000fea0003800000 */
.L_x_718:
        /* <DEDUP_REMOVED lines=16> */
.L_x_730:


//--------------------- .nv.shared._ZN3cub18CUB_300001_SM_10006detail11EmptyKernelIvEEvv --------------------------
	.section	.nv.shared._ZN3cub18CUB_300001_SM_10006detail11EmptyKernelIvEEvv,"aw",@nobits
	.sectionflags	@""
	.align	16
	.zero		1024


//--------------------- .nv.shared.reserved.0     --------------------------
	.section	.nv.shared.reserved.0,"aw",@nobits
	.weak		__nv_reservedSMEM_offset_0_alias
	.size		__nv_reservedSMEM_offset_0_alias, 0, 64
	.other		__nv_reservedSMEM_offset_0_alias,@"STO_CUDA_RESERVED_SHARED STV_DEFAULT"
__nv_reservedSMEM_offset_0_alias:
	.zero		0
	.zero		64


//--------------------- .nv.global                --------------------------
	.section	.nv.global,"aw",@nobits
.nv.global:
	.type		_ZN34_INTERNAL_3e2a7024_4_k_cu_e7a25f9c6thrust24THRUST_300001_SM_1000_NS12placeholders2_8E,@object
	.size		_ZN34_INTERNAL_3e2a7024_4_k_cu_e7a25f9c6thrust24THRUST_300001_SM_1000_NS12placeholders2_8E,(_ZN34_INTERNAL_3e2a7024_4_k_cu_e7a25f9c4cuda3std3__436_GLOBAL__N__3e2a7024_4_k_cu_e7a25f9c6ignoreE - _ZN34_INTERNAL_3e2a7024_4_k_cu_e7a25f9c6thrust24THRUST_300001_SM_1000_NS12placeholders2_8E)
_ZN34_INTERNAL_3e2a7024_4_k_cu_e7a25f9c6thrust24THRUST_300001_SM_1000_NS12placeholders2_8E:
	.zero		1
	.type		_ZN34_INTERNAL_3e2a7024_4_k_cu_e7a25f9c4cuda3std3__436_GLOBAL__N__3e2a7024_4_k_cu_e7a25f9c6ignoreE,@object
	.size		_ZN34_INTERNAL_3e2a7024_4_k_cu_e7a25f9c4cuda3std3__436_GLOBAL__N__3e2a7024_4_k_cu_e7a25f9c6ignoreE,(_ZN34_INTERNAL_3e2a7024_4_k_cu_e7a25f9c4cuda3std6ranges3__45__cpo4dataE - _ZN34_INTERNAL_3e2a7024_4_k_cu_e7a25f9c4cuda3std3__436_GLOBAL__N__3e2a7024_4_k_cu_e7a25f9c6ignoreE)
_ZN34_INTERNAL_3e2a7024_4_k_cu_e7a25f9c4cuda3std3__436_GLOBAL__N__3e2a7024_4_k_cu_e7a25f9c6ignoreE:
	.zero		1
	.type		_ZN34_INTERNAL_3e2a7024_4_k_cu_e7a25f9c4cuda3std6ranges3__45__cpo4dataE,@object
	.size		_ZN34_INTERNAL_3e2a7024_4_k_cu_e7a25f9c4cuda3std6ranges3__45__cpo4dataE,(_ZN34_INTERNAL_3e2a7024_4_k_cu_e7a25f9c6thrust24THRUST_300001_SM_1000_NS6system3cpp3parE - _ZN34_INTERNAL_3e2a7024_4_k_cu_e7a25f9c4cuda3std6ranges3__45__cpo4dataE)
_ZN34_INTERNAL_3e2a7024_4_k_cu_e7a25f9c4cuda3std6ranges3__45__cpo4dataE:
	.zero		1
	.type		_ZN34_INTERNAL_3e2a7024_4_k_cu_e7a25f9c6thrust24THRUST_300001_SM_1000_NS6system3cpp3parE,@object
	.size		_ZN34_INTERNAL_3e2a7024_4_k_cu_e7a25f9c6thrust24THRUST_300001_SM_1000_NS6system3cpp3parE,(_ZN34_INTERNAL_3e2a7024_4_k_cu_e7a25f9c4cuda3std3__45__cpo5beginE - _ZN34_INTERNAL_3e2a7024_4_k_cu_e7a25f9c6thrust24THRUST_300001_SM_1000_NS6system3cpp3parE)
_ZN34_INTERNAL_3e2a7024_4_k_cu_e7a25f9c6thrust24THRUST_300001_SM_1000_NS6system3cpp3parE:
	.zero		1
	.type		_ZN34_INTERNAL_3e2a7024_4_k_cu_e7a25f9c4cuda3std3__45__cpo5beginE,@object
	.size		_ZN34_INTERNAL_3e2a7024_4_k_cu_e7a25f9c4cuda3std3__45__cpo5beginE,(_ZN34_INTERNAL_3e2a7024_4_k_cu_e7a25f9c4cuda3std6ranges3__45__cpo5beginE - _ZN34_INTERNAL_3e2a7024_4_k_cu_e7a25f9c4cuda3std3__45__cpo5beginE)
_ZN34_INTERNAL_3e2a7024_4_k_cu_e7a25f9c4cuda3std3__45__cpo5beginE:
	.zero		1
	.type		_ZN34_INTERNAL_3e2a7024_4_k_cu_e7a25f9c4cuda3std6ranges3__45__cpo5beginE,@object
	.size		_ZN34_INTERNAL_3e2a7024_4_k_cu_e7a25f9c4cuda3std6ranges3__45__cpo5beginE,(_ZN34_INTERNAL_3e2a7024_4_k_cu_e7a25f9c6thrust24THRUST_300001_SM_1000_NS6deviceE - _ZN34_INTERNAL_3e2a7024_4_k_cu_e7a25f9c4cuda3std6ranges3__45__cpo5beginE)
_ZN34_INTERNAL_3e2a7024_4_k_cu_e7a25f9c4cuda3std6ranges3__45__cpo5beginE:
	.zero		1
	.type		_ZN34_INTERNAL_3e2a7024_4_k_cu_e7a25f9c6thrust24THRUST_300001_SM_1000_NS6deviceE,@object
	.size		_ZN34_INTERNAL_3e2a7024_4_k_cu_e7a25f9c6thrust24THRUST_300001_SM_1000_NS6deviceE,(_ZN34_INTERNAL_3e2a7024_4_k_cu_e7a25f9c4cuda3std3__47nulloptE - _ZN34_INTERNAL_3e2a7024_4_k_cu_e7a25f9c6thrust24THRUST_300001_SM_1000_NS6deviceE)
_ZN34_INTERNAL_3e2a7024_4_k_cu_e7a25f9c6thrust24THRUST_300001_SM_1000_NS6deviceE:
	.zero		1
	.type		_ZN34_INTERNAL_3e2a7024_4_k_cu_e7a25f9c4cuda3std3__47nulloptE,@object
	.size		_ZN34_INTERNAL_3e2a7024_4_k_cu_e7a25f9c4cuda3std3__47nulloptE,(_ZN34_INTERNAL_3e2a7024_4_k_cu_e7a25f9c4cuda3std6ranges3__45__cpo8distanceE - _ZN34_INTERNAL_3e2a7024_4_k_cu_e7a25f9c4cuda3std3__47nulloptE)
_ZN34_INTERNAL_3e2a7024_4_k_cu_e7a25f9c4cuda3std3__47nulloptE:
	.zero		1
	.type		_ZN34_INTERNAL_3e2a7024_4_k_cu_e7a25f9c4cuda3std6ranges3__45__cpo8distanceE,@object
	.size		_ZN34_INTERNAL_3e2a7024_4_k_cu_e7a25f9c4cuda3std6ranges3__45__cpo8distanceE,(_ZN34_INTERNAL_3e2a7024_4_k_cu_e7a25f9c6thrust24THRUST_300001_SM_1000_NS12placeholders2_4E - _ZN34_INTERNAL_3e2a7024_4_k_cu_e7a25f9c4cuda3std6ranges3__45__cpo8distanceE)
_ZN34_INTERNAL_3e2a7024_4_k_cu_e7a25f9c4cuda3std6ranges3__45__cpo8distanceE:
	.zero		1
	.type		_ZN34_INTERNAL_3e2a7024_4_k_cu_e7a25f9c6thrust24THRUST_300001_SM_1000_NS12placeholders2_4E,@object
	.size		_ZN34_INTERNAL_3e2a7024_4_k_cu_e7a25f9c6thrust24THRUST_300001_SM_1000_NS12placeholders2_4E,(_ZN34_INTERNAL_3e2a7024_4_k_cu_e7a25f9c4cuda3std3__45__cpo6rbeginE - _ZN34_INTERNAL_3e2a7024_4_k_cu_e7a25f9c6thrust24THRUST_300001_SM_1000_NS12placeholders2_4E)
_ZN34_INTERNAL_3e2a7024_4_k_cu_e7a25f9c6thrust24THRUST_300001_SM_1000_NS12placeholders2_4E:
	.zero		1
	.type		_ZN34_INTERNAL_3e2a7024_4_k_cu_e7a25f9c4cuda3std3__45__cpo6rbeginE,@object
	.size		_ZN34_INTERNAL_3e2a7024_4_k_cu_e7a25f9c4cuda3std3__45__cpo6rbeginE,(_ZN34_INTERNAL_3e2a7024_4_k_cu_e7a25f9c4cuda3std6ranges3__45__cpo7advanceE - _ZN34_INTERNAL_3e2a7024_4_k_cu_e7a25f9c4cuda3std3__45__cpo6rbeginE)
_ZN34_INTERNAL_3e2a7024_4_k_cu_e7a25f9c4cuda3std3__45__cpo6rbeginE:
	.zero		1
	.type		_ZN34_INTERNAL_3e2a7024_4_k_cu_e7a25f9c4cuda3std6ranges3__45__cpo7advanceE,@object
	.size		_ZN34_INTERNAL_3e2a7024_4_k_cu_e7a25f9c4cuda3std6ranges3__45__cpo7advanceE,(_ZN34_INTERNAL_3e2a7024_4_k_cu_e7a25f9c6thrust24THRUST_300001_SM_1000_NS12placeholders3_10E - _ZN34_INTERNAL_3e2a7024_4_k_cu_e7a25f9c4cuda3std6ranges3__45__cpo7advanceE)
_ZN34_INTERNAL_3e2a7024_4_k_cu_e7a25f9c4cuda3std6ranges3__45__cpo7advanceE:
	.zero		1
	.type		_ZN34_INTERNAL_3e2a7024_4_k_cu_e7a25f9c6thrust24THRUST_300001_SM_1000_NS12placeholders3_10E,@object
	.size		_ZN34_INTERNAL_3e2a7024_4_k_cu_e7a25f9c6thrust24THRUST_300001_SM_1000_NS12placeholders3_10E,(_ZN34_INTERNAL_3e2a7024_4_k_cu_e7a25f9c4cuda3std3__48in_placeE - _ZN34_INTERNAL_3e2a7024_4_k_cu_e7a25f9c6thrust24THRUST_300001_SM_1000_NS12placeholders3_10E)
_ZN34_INTERNAL_3e2a7024_4_k_cu_e7a25f9c6thrust24THRUST_300001_SM_1000_NS12placeholders3_10E:
	.zero		1
	.type		_ZN34_INTERNAL_3e2a7024_4_k_cu_e7a25f9c4cuda3std3__48in_placeE,@object
	.size		_ZN34_INTERNAL_3e2a7024_4_k_cu_e7a25f9c4cuda3std3__48in_placeE,(_ZN34_INTERNAL_3e2a7024_4_k_cu_e7a25f9c4cuda3std6ranges3__45__cpo4sizeE - _ZN34_INTERNAL_3e2a7024_4_k_cu_e7a25f9c4cuda3std3__48in_placeE)
_ZN34_INTERNAL_3e2a7024_4_k_cu_e7a25f9c4cuda3std3__48in_placeE:
	.zero		1
	.type		_ZN34_INTERNAL_3e2a7024_4_k_cu_e7a25f9c4cuda3std6ranges3__45__cpo4sizeE,@object
	.size		_ZN34_INTERNAL_3e2a7024_4_k_cu_e7a25f9c4cuda3std6ranges3__45__cpo4sizeE,(_ZN34_INTERNAL_3e2a7024_4_k_cu_e7a25f9c6thrust24THRUST_300001_SM_1000_NS12placeholders2_2E - _ZN34_INTERNAL_3e2a7024_4_k_cu_e7a25f9c4cuda3std6ranges3__45__cpo4sizeE)
_ZN34_INTERNAL_3e2a7024_4_k_cu_e7a25f9c4cuda3std6ranges3__45__cpo4sizeE:
	.zero		1
	.type		_ZN34_INTERNAL_3e2a7024_4_k_cu_e7a25f9c6thrust24THRUST_300001_SM_1000_NS12placeholders2_2E,@object
	.size		_ZN34_INTERNAL_3e2a7024_4_k_cu_e7a25f9c6thrust24THRUST_300001_SM_1000_NS12placeholders2_2E,(_ZN34_INTERNAL_3e2a7024_4_k_cu_e7a25f9c4cuda3std3__45__cpo6cbeginE - _ZN34_INTERNAL_3e2a7024_4_k_cu_e7a25f9c6thrust24THRUST_300001_SM_1000_NS12placeholders2_2E)
_ZN34_INTERNAL_3e2a7024_4_k_cu_e7a25f9c6thrust24THRUST_300001_SM_1000_NS12placeholders2_2E:
	.zero		1
	.type		_ZN34_INTERNAL_3e2a7024_4_k_cu_e7a25f9c4cuda3std3__45__cpo6cbeginE,@object
	.size		_ZN34_INTERNAL_3e2a7024_4_k_cu_e7a25f9c4cuda3std3__45__cpo6cbeginE,(_ZN34_INTERNAL_3e2a7024_4_k_cu_e7a25f9c4cuda3std6ranges3__45__cpo6cbeginE - _ZN34_INTERNAL_3e2a7024_4_k_cu_e7a25f9c4cuda3std3__45__cpo6cbeginE)
_ZN34_INTERNAL_3e2a7024_4_k_cu_e7a25f9c4cuda3std3__45__cpo6cbeginE:
	.zero		1
	.type		_ZN34_INTERNAL_3e2a7024_4_k_cu_e7a25f9c4cuda3std6ranges3__45__cpo6cbeginE,@object
	.size		_ZN34_INTERNAL_3e2a7024_4_k_cu_e7a25f9c4cuda3std6ranges3__45__cpo6cbeginE,(_ZN34_INTERNAL_3e2a7024_4_k_cu_e7a25f9c6thrust24THRUST_300001_SM_1000_NS12placeholders2_6E - _ZN34_INTERNAL_3e2a7024_4_k_cu_e7a25f9c4cuda3std6ranges3__45__cpo6cbeginE)
_ZN34_INTERNAL_3e2a7024_4_k_cu_e7a25f9c4cuda3std6ranges3__45__cpo6cbeginE:
	.zero		1
	.type		_ZN34_INTERNAL_3e2a7024_4_k_cu_e7a25f9c6thrust24THRUST_300001_SM_1000_NS12placeholders2_6E,@object
	.size		_ZN34_INTERNAL_3e2a7024_4_k_cu_e7a25f9c6thrust24THRUST_300001_SM_1000_NS12placeholders2_6E,(_ZN34_INTERNAL_3e2a7024_4_k_cu_e7a25f9c4cuda3std3__45__cpo7crbeginE - _ZN34_INTERNAL_3e2a7024_4_k_cu_e7a25f9c6thrust24THRUST_300001_SM_1000_NS12placeholders2_6E)
_ZN34_INTERNAL_3e2a7024_4_k_cu_e7a25f9c6thrust24THRUST_300001_SM_1000_NS12placeholders2_6E:
	.zero		1
	.type		_ZN34_INTERNAL_3e2a7024_4_k_cu_e7a25f9c4cuda3std3__45__cpo7crbeginE,@object
	.size		_ZN34_INTERNAL_3e2a7024_4_k_cu_e7a25f9c4cuda3std3__45__cpo7crbeginE,(_ZN34_INTERNAL_3e2a7024_4_k_cu_e7a25f9c4cuda3std6ranges3__45__cpo4nextE - _ZN34_INTERNAL_3e2a7024_4_k_cu_e7a25f9c4cuda3std3__45__cpo7crbeginE)
_ZN34_INTERNAL_3e2a7024_4_k_cu_e7a25f9c4cuda3std3__45__cpo7crbeginE:
	.zero		1
	.type		_ZN34_INTERNAL_3e2a7024_4_k_cu_e7a25f9c4cuda3std6ranges3__45__cpo4nextE,@object
	.size		_ZN34_INTERNAL_3e2a7024_4_k_cu_e7a25f9c4cuda3std6ranges3__45__cpo4nextE,(_ZN34_INTERNAL_3e2a7024_4_k_cu_e7a25f9c4cuda3std6ranges3__45__cpo4swapE - _ZN34_INTERNAL_3e2a7024_4_k_cu_e7a25f9c4cuda3std6ranges3__45__cpo4nextE)
_ZN34_INTERNAL_3e2a7024_4_k_cu_e7a25f9c4cuda3std6ranges3__45__cpo4nextE:
	.zero		1
	.type		_ZN34_INTERNAL_3e2a7024_4_k_cu_e7a25f9c4cuda3std6ranges3__45__cpo4swapE,@object
	.size		_ZN34_INTERNAL_3e2a7024_4_k_cu_e7a25f9c4cuda3std6ranges3__45__cpo4swapE,(_ZN34_INTERNAL_3e2a7024_4_k_cu_e7a25f9c6thrust24THRUST_300001_SM_1000_NS8cuda_cub10par_nosyncE - _ZN34_INTERNAL_3e2a7024_4_k_cu_e7a25f9c4cuda3std6ranges3__45__cpo4swapE)
_ZN34_INTERNAL_3e2a7024_4_k_cu_e7a25f9c4cuda3std6ranges3__45__cpo4swapE:
	.zero		1
	.type		_ZN34_INTERNAL_3e2a7024_4_k_cu_e7a25f9c6thrust24THRUST_300001_SM_1000_NS8cuda_cub10par_nosyncE,@object
	.size		_ZN34_INTERNAL_3e2a7024_4_k_cu_e7a25f9c6thrust24THRUST_300001_SM_1000_NS8cuda_cub10par_nosyncE,(_ZN34_INTERNAL_3e2a7024_4_k_cu_e7a25f9c6thrust24THRUST_300001_SM_1000_NS3seqE - _ZN34_INTERNAL_3e2a7024_4_k_cu_e7a25f9c6thrust24THRUST_300001_SM_1000_NS8cuda_cub10par_nosyncE)
_ZN34_INTERNAL_3e2a7024_4_k_cu_e7a25f9c6thrust24THRUST_300001_SM_1000_NS8cuda_cub10par_nosyncE:
	.zero		1
	.type		_ZN34_INTERNAL_3e2a7024_4_k_cu_e7a25f9c6thrust24THRUST_300001_SM_1000_NS3seqE,@object
	.size		_ZN34_INTERNAL_3e2a7024_4_k_cu_e7a25f9c6thrust24THRUST_300001_SM_1000_NS3seqE,(_ZN34_INTERNAL_3e2a7024_4_k_cu_e7a25f9c4cuda3std3__420unreachable_sentinelE - _ZN34_INTERNAL_3e2a7024_4_k_cu_e7a25f9c6thrust24THRUST_300001_SM_1000_NS3seqE)
_ZN34_INTERNAL_3e2a7024_4_k_cu_e7a25f9c6thrust24THRUST_300001_SM_1000_NS3seqE:
	.zero		1
	.type		_ZN34_INTERNAL_3e2a7024_4_k_cu_e7a25f9c4cuda3std3__420unreachable_sentinelE,@object
	.size		_ZN34_INTERNAL_3e2a7024_4_k_cu_e7a25f9c4cuda3std3__420unreachable_sentinelE,(_ZN34_INTERNAL_3e2a7024_4_k_cu_e7a25f9c4cuda3std6ranges3__45__cpo5ssizeE - _ZN34_INTERNAL_3e2a7024_4_k_cu_e7a25f9c4cuda3std3__420unreachable_sentinelE)
_ZN34_INTERNAL_3e2a7024_4_k_cu_e7a25f9c4cuda3std3__420unreachable_sentinelE:
	.zero		1
	.type		_ZN34_INTERNAL_3e2a7024_4_k_cu_e7a25f9c4cuda3std6ranges3__45__cpo5ssizeE,@object
	.size		_ZN34_INTERNAL_3e2a7024_4_k_cu_e7a25f9c4cuda3std6ranges3__45__cpo5ssizeE,(_ZN34_INTERNAL_3e2a7024_4_k_cu_e7a25f9c6thrust24THRUST_300001_SM_1000_NS12placeholders2_3E - _ZN34_INTERNAL_3e2a7024_4_k_cu_e7a25f9c4cuda3std6ranges3__45__cpo5ssizeE)
_ZN34_INTERNAL_3e2a7024_4_k_cu_e7a25f9c4cuda3std6ranges3__45__cpo5ssizeE:
	.zero		1
	.type		_ZN34_INTERNAL_3e2a7024_4_k_cu_e7a25f9c6thrust24THRUST_300001_SM_1000_NS12placeholders2_3E,@object
	.size		_ZN34_INTERNAL_3e2a7024_4_k_cu_e7a25f9c6thrust24THRUST_300001_SM_1000_NS12placeholders2_3E,(_ZN34_INTERNAL_3e2a7024_4_k_cu_e7a25f9c4cuda3std3__45__cpo4cendE - _ZN34_INTERNAL_3e2a7024_4_k_cu_e7a25f9c6thrust24THRUST_300001_SM_1000_NS12placeholders2_3E)
_ZN34_INTERNAL_3e2a7024_4_k_cu_e7a25f9c6thrust24THRUST_300001_SM_1000_NS12placeholders2_3E:
	.zero		1
	.type		_ZN34_INTERNAL_3e2a7024_4_k_cu_e7a25f9c4cuda3std3__45__cpo4cendE,@object
	.size		_ZN34_INTERNAL_3e2a7024_4_k_cu_e7a25f9c4cuda3std3__45__cpo4cendE,(_ZN34_INTERNAL_3e2a7024_4_k_cu_e7a25f9c4cuda3std6ranges3__45__cpo4cendE - _ZN34_INTERNAL_3e2a7024_4_k_cu_e7a25f9c4cuda3std3__45__cpo4cendE)
_ZN34_INTERNAL_3e2a7024_4_k_cu_e7a25f9c4cuda3std3__45__cpo4cendE:
	.zero		1
	.type		_ZN34_INTERNAL_3e2a7024_4_k_cu_e7a25f9c4cuda3std6ranges3__45__cpo4cendE,@object
	.size		_ZN34_INTERNAL_3e2a7024_4_k_cu_e7a25f9c4cuda3std6ranges3__45__cpo4cendE,(_ZN34_INTERNAL_3e2a7024_4_k_cu_e7a25f9c6thrust24THRUST_300001_SM_1000_NS12placeholders2_7E - _ZN34_INTERNAL_3e2a7024_4_k_cu_e7a25f9c4cuda3std6ranges3__45__cpo4cendE)
_ZN34_INTERNAL_3e2a7024_4_k_cu_e7a25f9c4cuda3std6ranges3__45__cpo4cendE:
	.zero		1
	.type		_ZN34_INTERNAL_3e2a7024_4_k_cu_e7a25f9c6thrust24THRUST_300001_SM_1000_NS12placeholders2_7E,@object
	.size		_ZN34_INTERNAL_3e2a7024_4_k_cu_e7a25f9c6thrust24THRUST_300001_SM_1000_NS12placeholders2_7E,(_ZN34_INTERNAL_3e2a7024_4_k_cu_e7a25f9c4cuda3std3__45__cpo5crendE - _ZN34_INTERNAL_3e2a7024_4_k_cu_e7a25f9c6thrust24THRUST_300001_SM_1000_NS12placeholders2_7E)
_ZN34_INTERNAL_3e2a7024_4_k_cu_e7a25f9c6thrust24THRUST_300001_SM_1000_NS12placeholders2_7E:
	.zero		1
	.type		_ZN34_INTERNAL_3e2a7024_4_k_cu_e7a25f9c4cuda3std3__45__cpo5crendE,@object
	.size		_ZN34_INTERNAL_3e2a7024_4_k_cu_e7a25f9c4cuda3std3__45__cpo5crendE,(_ZN34_INTERNAL_3e2a7024_4_k_cu_e7a25f9c4cuda3std6ranges3__45__cpo4prevE - _ZN34_INTERNAL_3e2a7024_4_k_cu_e7a25f9c4cuda3std3__45__cpo5crendE)
_ZN34_INTERNAL_3e2a7024_4_k_cu_e7a25f9c4cuda3std3__45__cpo5crendE:
	.zero		1
	.type		_ZN34_INTERNAL_3e2a7024_4_k_cu_e7a25f9c4cuda3std6ranges3__45__cpo4prevE,@object
	.size		_ZN34_INTERNAL_3e2a7024_4_k_cu_e7a25f9c4cuda3std6ranges3__45__cpo4prevE,(_ZN34_INTERNAL_3e2a7024_4_k_cu_e7a25f9c4cuda3std6ranges3__45__cpo9iter_moveE - _ZN34_INTERNAL_3e2a7024_4_k_cu_e7a25f9c4cuda3std6ranges3__45__cpo4prevE)
_ZN34_INTERNAL_3e2a7024_4_k_cu_e7a25f9c4cuda3std6ranges3__45__cpo4prevE:
	.zero		1
	.type		_ZN34_INTERNAL_3e2a7024_4_k_cu_e7a25f9c4cuda3std6ranges3__45__cpo9iter_moveE,@object
	.size		_ZN34_INTERNAL_3e2a7024_4_k_cu_e7a25f9c4cuda3std6ranges3__45__cpo9iter_moveE,(_ZN34_INTERNAL_3e2a7024_4_k_cu_e7a25f9c6thrust24THRUST_300001_SM_1000_NS6system6detail10sequential3seqE - _ZN34_INTERNAL_3e2a7024_4_k_cu_e7a25f9c4cuda3std6ranges3__45__cpo9iter_moveE)
_ZN34_INTERNAL_3e2a7024_4_k_cu_e7a25f9c4cuda3std6ranges3__45__cpo9iter_moveE:
	.zero		1
	.type		_ZN34_INTERNAL_3e2a7024_4_k_cu_e7a25f9c6thrust24THRUST_300001_SM_1000_NS6system6detail10sequential3seqE,@object
	.size		_ZN34_INTERNAL_3e2a7024_4_k_cu_e7a25f9c6thrust24THRUST_300001_SM_1000_NS6system6detail10sequential3seqE,(_ZN34_INTERNAL_3e2a7024_4_k_cu_e7a25f9c6thrust24THRUST_300001_SM_1000_NS12placeholders2_9E - _ZN34_INTERNAL_3e2a7024_4_k_cu_e7a25f9c6thrust24THRUST_300001_SM_1000_NS6system6detail10sequential3seqE)
_ZN34_INTERNAL_3e2a7024_4_k_cu_e7a25f9c6thrust24THRUST_300001_SM_1000_NS6system6detail10sequential3seqE:
	.zero		1
	.type		_ZN34_INTERNAL_3e2a7024_4_k_cu_e7a25f9c6thrust24THRUST_300001_SM_1000_NS12placeholders2_9E,@object
	.size		_ZN34_INTERNAL_3e2a7024_4_k_cu_e7a25f9c6thrust24THRUST_300001_SM_1000_NS12placeholders2_9E,(_ZN34_INTERNAL_3e2a7024_4_k_cu_e7a25f9c4cuda3std3__419piecewise_constructE - _ZN34_INTERNAL_3e2a7024_4_k_cu_e7a25f9c6thrust24THRUST_300001_SM_1000_NS12placeholders2_9E)
_ZN34_INTERNAL_3e2a7024_4_k_cu_e7a25f9c6thrust24THRUST_300001_SM_1000_NS12placeholders2_9E:
	.zero		1
	.type		_ZN34_INTERNAL_3e2a7024_4_k_cu_e7a25f9c4cuda3std3__419piecewise_constructE,@object
	.size		_ZN34_INTERNAL_3e2a7024_4_k_cu_e7a25f9c4cuda3std3__419piecewise_constructE,(_ZN34_INTERNAL_3e2a7024_4_k_cu_e7a25f9c4cuda3std6ranges3__45__cpo5cdataE - _ZN34_INTERNAL_3e2a7024_4_k_cu_e7a25f9c4cuda3std3__419piecewise_constructE)
_ZN34_INTERNAL_3e2a7024_4_k_cu_e7a25f9c4cuda3std3__419piecewise_constructE:
	.zero		1
	.type		_ZN34_INTERNAL_3e2a7024_4_k_cu_e7a25f9c4cuda3std6ranges3__45__cpo5cdataE,@object
	.size		_ZN34_INTERNAL_3e2a7024_4_k_cu_e7a25f9c4cuda3std6ranges3__45__cpo5cdataE,(_ZN34_INTERNAL_3e2a7024_4_k_cu_e7a25f9c6thrust24THRUST_300001_SM_1000_NS12placeholders2_1E - _ZN34_INTERNAL_3e2a7024_4_k_cu_e7a25f9c4cuda3std6ranges3__45__cpo5cdataE)
_ZN34_INTERNAL_3e2a7024_4_k_cu_e7a25f9c4cuda3std6ranges3__45__cpo5cdataE:
	.zero		1
	.type		_ZN34_INTERNAL_3e2a7024_4_k_cu_e7a25f9c6thrust24THRUST_300001_SM_1000_NS12placeholders2_1E,@object
	.size		_ZN34_INTERNAL_3e2a7024_4_k_cu_e7a25f9c6thrust24THRUST_300001_SM_1000_NS12placeholders2_1E,(_ZN34_INTERNAL_3e2a7024_4_k_cu_e7a25f9c4cuda3std3__45__cpo3endE - _ZN34_INTERNAL_3e2a7024_4_k_cu_e7a25f9c6thrust24THRUST_300001_SM_1000_NS12placeholders2_1E)
_ZN34_INTERNAL_3e2a7024_4_k_cu_e7a25f9c6thrust24THRUST_300001_SM_1000_NS12placeholders2_1E:
	.zero		1
	.type		_ZN34_INTERNAL_3e2a7024_4_k_cu_e7a25f9c4cuda3std3__45__cpo3endE,@object
	.size		_ZN34_INTERNAL_3e2a7024_4_k_cu_e7a25f9c4cuda3std3__45__cpo3endE,(_ZN34_INTERNAL_3e2a7024_4_k_cu_e7a25f9c4cuda3std6ranges3__45__cpo3endE - _ZN34_INTERNAL_3e2a7024_4_k_cu_e7a25f9c4cuda3std3__45__cpo3endE)
_ZN34_INTERNAL_3e2a7024_4_k_cu_e7a25f9c4cuda3std3__45__cpo3endE:
	.zero		1
	.type		_ZN34_INTERNAL_3e2a7024_4_k_cu_e7a25f9c4cuda3std6ranges3__45__cpo3endE,@object
	.size		_ZN34_INTERNAL_3e2a7024_4_k_cu_e7a25f9c4cuda3std6ranges3__45__cpo3endE,(_ZN34_INTERNAL_3e2a7024_4_k_cu_e7a25f9c6thrust24THRUST_300001_SM_1000_NS12placeholders2_5E - _ZN34_INTERNAL_3e2a7024_4_k_cu_e7a25f9c4cuda3std6ranges3__45__cpo3endE)
_ZN34_INTERNAL_3e2a7024_4_k_cu_e7a25f9c4cuda3std6ranges3__45__cpo3endE:
	.zero		1
	.type		_ZN34_INTERNAL_3e2a7024_4_k_cu_e7a25f9c6thrust24THRUST_300001_SM_1000_NS12placeholders2_5E,@object
	.size		_ZN34_INTERNAL_3e2a7024_4_k_cu_e7a25f9c6thrust24THRUST_300001_SM_1000_NS12placeholders2_5E,(_ZN34_INTERNAL_3e2a7024_4_k_cu_e7a25f9c4cuda3std3__45__cpo4rendE - _ZN34_INTERNAL_3e2a7024_4_k_cu_e7a25f9c6thrust24THRUST_300001_SM_1000_NS12placeholders2_5E)
_ZN34_INTERNAL_3e2a7024_4_k_cu_e7a25f9c6thrust24THRUST_300001_SM_1000_NS12placeholders2_5E:
	.zero		1
	.type		_ZN34_INTERNAL_3e2a7024_4_k_cu_e7a25f9c4cuda3std3__45__cpo4rendE,@object
	.size		_ZN34_INTERNAL_3e2a7024_4_k_cu_e7a25f9c4cuda3std3__45__cpo4rendE,(_ZN34_INTERNAL_3e2a7024_4_k_cu_e7a25f9c4cuda3std6ranges3__45__cpo9iter_swapE - _ZN34_INTERNAL_3e2a7024_4_k_cu_e7a25f9c4cuda3std3__45__cpo4rendE)
_ZN34_INTERNAL_3e2a7024_4_k_cu_e7a25f9c4cuda3std3__45__cpo4rendE:
	.zero		1
	.type		_ZN34_INTERNAL_3e2a7024_4_k_cu_e7a25f9c4cuda3std6ranges3__45__cpo9iter_swapE,@object
	.size		_ZN34_INTERNAL_3e2a7024_4_k_cu_e7a25f9c4cuda3std6ranges3__45__cpo9iter_swapE,(_ZN34_INTERNAL_3e2a7024_4_k_cu_e7a25f9c4cuda3std3__48unexpectE - _ZN34_INTERNAL_3e2a7024_4_k_cu_e7a25f9c4cuda3std6ranges3__45__cpo9iter_swapE)
_ZN34_INTERNAL_3e2a7024_4_k_cu_e7a25f9c4cuda3std6ranges3__45__cpo9iter_swapE:
	.zero		1
	.type		_ZN34_INTERNAL_3e2a7024_4_k_cu_e7a25f9c4cuda3std3__48unexpectE,@object
	.size		_ZN34_INTERNAL_3e2a7024_4_k_cu_e7a25f9c4cuda3std3__48unexpectE,(_ZN34_INTERNAL_3e2a7024_4_k_cu_e7a25f9c6thrust24THRUST_300001_SM_1000_NS8cuda_cub3parE - _ZN34_INTERNAL_3e2a7024_4_k_cu_e7a25f9c4cuda3std3__48unexpectE)
_ZN34_INTERNAL_3e2a7024_4_k_cu_e7a25f9c4cuda3std3__48unexpectE:
	.zero		1
	.type		_ZN34_INTERNAL_3e2a7024_4_k_cu_e7a25f9c6thrust24THRUST_300001_SM_1000_NS8cuda_cub3parE,@object
	.size		_ZN34_INTERNAL_3e2a7024_4_k_cu_e7a25f9c6thrust24THRUST_300001_SM_1000_NS8cuda_cub3parE,(.L_29 - _ZN34_INTERNAL_3e2a7024_4_k_cu_e7a25f9c6thrust24THRUST_300001_SM_1000_NS8cuda_cub3parE)
_ZN34_INTERNAL_3e2a7024_4_k_cu_e7a25f9c6thrust24THRUST_300001_SM_1000_NS8cuda_cub3parE:
	.zero		1
.L_29:


//--------------------- .nv.shared._ZN6thrust24THRUST_300001_SM_1000_NS8cuda_cub4core6detail13_kernel_agentINS1_8__reduce11ReduceAgentIPN4cuda3std3__45tupleIJdlEEESC_SB_lNS1_9__extrema9arg_max_fIdl7CompareEEEEJSC_SC_iSG_EEEvDpT0_ --------------------------
	.section	.nv.shared._ZN6thrust24THRUST_300001_SM_1000_NS8cuda_cub4core6detail13_kernel_agentINS1_8__reduce11ReduceAgentIPN4cuda3std3__45tupleIJdlEEESC_SB_lNS1_9__extrema9arg_max_fIdl7CompareEEEEJSC_SC_iSG_EEEvDpT0_,"aw",@nobits
	.sectionflags	@""
	.align	16
	.zero		1024


//--------------------- .nv.shared._ZN6thrust24THRUST_300001_SM_1000_NS8cuda_cub4core6detail13_kernel_agentINS1_8__reduce10DrainAgentIlEEJN3cub18CUB_300001_SM_10009GridQueueIyEElEEEvDpT0_ --------------------------
	.section	.nv.shared._ZN6thrust24THRUST_300001_SM_1000_NS8cuda_cub4core6detail13_kernel_agentINS1_8__reduce10DrainAgentIlEEJN3cub18CUB_300001_SM_10009GridQueueIyEElEEEvDpT0_,"aw",@nobits
	.sectionflags	@""
	.align	16
	.zero		1024


//--------------------- .nv.shared._ZN6thrust24THRUST_300001_SM_1000_NS8cuda_cub4core6detail13_kernel_agentINS1_8__reduce11ReduceAgentINS0_12zip_iteratorIN4cuda3std3__45tupleIJNS0_10device_ptrIdEENS0_17counting_iteratorIlNS0_11use_defaultESF_SF_EEEEEEEPNSB_IJdlEEESJ_lNS1_9__extrema9arg_max_fIdl7CompareEEEEJSI_SK_lN3cub18CUB_300001_SM_100013GridEvenShareIlEENSR_9GridQueueIyEESO_EEEvDpT0_ --------------------------
	.section	.nv.shared._ZN6thrust24THRUST_300001_SM_1000_NS8cuda_cub4core6detail13_kernel_agentINS1_8__reduce11ReduceAgentINS0_12zip_iteratorIN4cuda3std3__45tupleIJNS0_10device_ptrIdEENS0_17counting_iteratorIlNS0_11use_defaultESF_SF_EEEEEEEPNSB_IJdlEEESJ_lNS1_9__extrema9arg_max_fIdl7CompareEEEEJSI_SK_lN3cub18CUB_300001_SM_100013GridEvenShareIlEENSR_9GridQueueIyEESO_EEEvDpT0_,"aw",@nobits
	.sectionflags	@""
	.align	16
	.zero		1024


//--------------------- .nv.shared._ZN6thrust24THRUST_300001_SM_1000_NS8cuda_cub4core6detail13_kernel_agentINS1_8__reduce11ReduceAgentINS0_12zip_iteratorIN4cuda3std3__45tupleIJNS0_10device_ptrIdEENS0_17counting_iteratorIlNS0_11use_defaultESF_SF_EEEEEEEPNSB_IJdlEEESJ_lNS1_9__extrema9arg_max_fIdl7CompareEEEEJSI_SK_lSO_EEEvDpT0_ --------------------------
	.section	.nv.shared._ZN6thrust24THRUST_300001_SM_1000_NS8cuda_cub4core6detail13_kernel_agentINS1_8__reduce11ReduceAgentINS0_12zip_iteratorIN4cuda3std3__45tupleIJNS0_10device_ptrIdEENS0_17counting_iteratorIlNS0_11use_defaultESF_SF_EEEEEEEPNSB_IJdlEEESJ_lNS1_9__extrema9arg_max_fIdl7CompareEEEEJSI_SK_lSO_EEEvDpT0_,"aw",@nobits
	.sectionflags	@""
	.align	16
	.zero		1024


//--------------------- .nv.shared._ZN6thrust24THRUST_300001_SM_1000_NS8cuda_cub4core6detail13_kernel_agentINS1_8__reduce11ReduceAgentIPN4cuda3std3__45tupleIJdlEEESC_SB_iNS1_9__extrema9arg_max_fIdl7CompareEEEEJSC_SC_iSG_EEEvDpT0_ --------------------------
	.section	.nv.shared._ZN6thrust24THRUST_300001_SM_1000_NS8cuda_cub4core6detail13_kernel_agentINS1_8__reduce11ReduceAgentIPN4cuda3std3__45tupleIJdlEEESC_SB_iNS1_9__extrema9arg_max_fIdl7CompareEEEEJSC_SC_iSG_EEEvDpT0_,"aw",@nobits
	.sectionflags	@""
	.align	16
	.zero		1024


//--------------------- .nv.shared._ZN6thrust24THRUST_300001_SM_1000_NS8cuda_cub4core6detail13_kernel_agentINS1_8__reduce10DrainAgentIiEEJN3cub18CUB_300001_SM_10009GridQueueIjEEiEEEvDpT0_ --------------------------
	.section	.nv.shared._ZN6thrust24THRUST_300001_SM_1000_NS8cuda_cub4core6detail13_kernel_agentINS1_8__reduce10DrainAgentIiEEJN3cub18CUB_300001_SM_10009GridQueueIjEEiEEEvDpT0_,"aw",@nobits
	.sectionflags	@""
	.align	16
	.zero		1024


//--------------------- .nv.shared._ZN6thrust24THRUST_300001_SM_1000_NS8cuda_cub4core6detail13_kernel_agentINS1_8__reduce11ReduceAgentINS0_12zip_iteratorIN4cuda3std3__45tupleIJNS0_10device_ptrIdEENS0_17counting_iteratorIlNS0_11use_defaultESF_SF_EEEEEEEPNSB_IJdlEEESJ_iNS1_9__extrema9arg_max_fIdl7CompareEEEEJSI_SK_iN3cub18CUB_300001_SM_100013GridEvenShareIiEENSR_9GridQueueIjEESO_EEEvDpT0_ --------------------------
	.section	.nv.shared._ZN6thrust24THRUST_300001_SM_1000_NS8cuda_cub4core6detail13_kernel_agentINS1_8__reduce11ReduceAgentINS0_12zip_iteratorIN4cuda3std3__45tupleIJNS0_10device_ptrIdEENS0_17counting_iteratorIlNS0_11use_defaultESF_SF_EEEEEEEPNSB_IJdlEEESJ_iNS1_9__extrema9arg_max_fIdl7CompareEEEEJSI_SK_iN3cub18CUB_300001_SM_100013GridEvenShareIiEENSR_9GridQueueIjEESO_EEEvDpT0_,"aw",@nobits
	.sectionflags	@""
	.align	16
	.zero		1024


//--------------------- .nv.shared._ZN6thrust24THRUST_300001_SM_1000_NS8cuda_cub4core6detail13_kernel_agentINS1_8__reduce11ReduceAgentINS0_12zip_iteratorIN4cuda3std3__45tupleIJNS0_10device_ptrIdEENS0_17counting_iteratorIlNS0_11use_defaultESF_SF_EEEEEEEPNSB_IJdlEEESJ_iNS1_9__extrema9arg_max_fIdl7CompareEEEEJSI_SK_iSO_EEEvDpT0_ --------------------------
	.section	.nv.shared._ZN6thrust24THRUST_300001_SM_1000_NS8cuda_cub4core6detail13_kernel_agentINS1_8__reduce11ReduceAgentINS0_12zip_iteratorIN4cuda3std3__45tupleIJNS0_10device_ptrIdEENS0_17counting_iteratorIlNS0_11use_defaultESF_SF_EEEEEEEPNSB_IJdlEEESJ_iNS1_9__extrema9arg_max_fIdl7CompareEEEEJSI_SK_iSO_EEEvDpT0_,"aw",@nobits
	.sectionflags	@""
	.align	16
	.zero		1024


//--------------------- .nv.shared._Z20kernel_gaussian_stepPdiiiiS_ --------------------------
	.section	.nv.shared._Z20kernel_gaussian_stepPdiiiiS_,"aw",@nobits
	.sectionflags	@""
	.align	16
.nv.shared._Z20kernel_gaussian_stepPdiiiiS_:
	.zero		1280


//--------------------- .nv.shared._Z16kernel_swap_rowsPdiiii --------------------------
	.section	.nv.shared._Z16kernel_swap_rowsPdiiii,"aw",@nobits
	.sectionflags	@""
	.align	16
	.zero		1024


//--------------------- .nv.constant0._ZN3cub18CUB_300001_SM_10006detail11EmptyKernelIvEEvv --------------------------
	.section	.nv.constant0._ZN3cub18CUB_300001_SM_10006detail11EmptyKernelIvEEvv,"a",@progbits
	.sectionflags	@""
	.align	4
.nv.constant0._ZN3cub18CUB_300001_SM_10006detail11EmptyKernelIvEEvv:
	.zero		896


//--------------------- .nv.constant0._ZN6thrust24THRUST_300001_SM_1000_NS8cuda_cub4core6detail13_kernel_agentINS1_8__reduce11ReduceAgentIPN4cuda3std3__45tupleIJdlEEESC_SB_lNS1_9__extrema9arg_max_fIdl7CompareEEEEJSC_SC_iSG_EEEvDpT0_ --------------------------
	.section	.nv.constant0._ZN6thrust24THRUST_300001_SM_1000_NS8cuda_cub4core6detail13_kernel_agentINS1_8__reduce11ReduceAgentIPN4cuda3std3__45tupleIJdlEEESC_SB_lNS1_9__extrema9arg_max_fIdl7CompareEEEEJSC_SC_iSG_EEEvDpT0_,"a",@progbits
	.sectionflags	@""
	.align	4
.nv.constant0._ZN6thrust24THRUST_300001_SM_1000_NS8cuda_cub4core6detail13_kernel_agentINS1_8__reduce11ReduceAgentIPN4cuda3std3__45tupleIJdlEEESC_SB_lNS1_9__extrema9arg_max_fIdl7CompareEEEEJSC_SC_iSG_EEEvDpT0_:
	.zero		917


//--------------------- .nv.constant0._ZN6thrust24THRUST_300001_SM_1000_NS8cuda_cub4core6detail13_kernel_agentINS1_8__reduce10DrainAgentIlEEJN3cub18CUB_300001_SM_10009GridQueueIyEElEEEvDpT0_ --------------------------
	.section	.nv.constant0._ZN6thrust24THRUST_300001_SM_1000_NS8cuda_cub4core6detail13_kernel_agentINS1_8__reduce10DrainAgentIlEEJN3cub18CUB_300001_SM_10009GridQueueIyEElEEEvDpT0_,"a",@progbits
	.sectionflags	@""
	.align	4
.nv.constant0._ZN6thrust24THRUST_300001_SM_1000_NS8cuda_cub4core6detail13_kernel_agentINS1_8__reduce10DrainAgentIlEEJN3cub18CUB_300001_SM_10009GridQueueIyEElEEEvDpT0_:
	.zero		912


//--------------------- .nv.constant0._ZN6thrust24THRUST_300001_SM_1000_NS8cuda_cub4core6detail13_kernel_agentINS1_8__reduce11ReduceAgentINS0_12zip_iteratorIN4cuda3std3__45tupleIJNS0_10device_ptrIdEENS0_17counting_iteratorIlNS0_11use_defaultESF_SF_EEEEEEEPNSB_IJdlEEESJ_lNS1_9__extrema9arg_max_fIdl7CompareEEEEJSI_SK_lN3cub18CUB_300001_SM_100013GridEvenShareIlEENSR_9GridQueueIyEESO_EEEvDpT0_ --------------------------
	.section	.nv.constant0._ZN6thrust24THRUST_300001_SM_1000_NS8cuda_cub4core6detail13_kernel_agentINS1_8__reduce11ReduceAgentINS0_12zip_iteratorIN4cuda3std3__45tupleIJNS0_10device_ptrIdEENS0_17counting_iteratorIlNS0_11use_defaultESF_SF_EEEEEEEPNSB_IJdlEEESJ_lNS1_9__extrema9arg_max_fIdl7CompareEEEEJSI_SK_lN3cub18CUB_300001_SM_100013GridEvenShareIlEENSR_9GridQueueIyEESO_EEEvDpT0_,"a",@progbits
	.sectionflags	@""
	.align	4
.nv.constant0._ZN6thrust24THRUST_300001_SM_1000_NS8cuda_cub4core6detail13_kernel_agentINS1_8__reduce11ReduceAgentINS0_12zip_iteratorIN4cuda3std3__45tupleIJNS0_10device_ptrIdEENS0_17counting_iteratorIlNS0_11use_defaultESF_SF_EEEEEEEPNSB_IJdlEEESJ_lNS1_9__extrema9arg_max_fIdl7CompareEEEEJSI_SK_lN3cub18CUB_300001_SM_100013GridEvenShareIlEENSR_9GridQueueIyEESO_EEEvDpT0_:
	.zero		1009


//--------------------- .nv.constant0._ZN6thrust24THRUST_300001_SM_1000_NS8cuda_cub4core6detail13_kernel_agentINS1_8__reduce11ReduceAgentINS0_12zip_iteratorIN4cuda3std3__45tupleIJNS0_10device_ptrIdEENS0_17counting_iteratorIlNS0_11use_defaultESF_SF_EEEEEEEPNSB_IJdlEEESJ_lNS1_9__extrema9arg_max_fIdl7CompareEEEEJSI_SK_lSO_EEEvDpT0_ --------------------------
	.section	.nv.constant0._ZN6thrust24THRUST_300001_SM_1000_NS8cuda_cub4core6detail13_kernel_agentINS1_8__reduce11ReduceAgentINS0_12zip_iteratorIN4cuda3std3__45tupleIJNS0_10device_ptrIdEENS0_17counting_iteratorIlNS0_11use_defaultESF_SF_EEEEEEEPNSB_IJdlEEESJ_lNS1_9__extrema9arg_max_fIdl7CompareEEEEJSI_SK_lSO_EEEvDpT0_,"a",@progbits
	.sectionflags	@""
	.align	4
.nv.constant0._ZN6thrust24THRUST_300001_SM_1000_NS8cuda_cub4core6detail13_kernel_agentINS1_8__reduce11ReduceAgentINS0_12zip_iteratorIN4cuda3std3__45tupleIJNS0_10device_ptrIdEENS0_17counting_iteratorIlNS0_11use_defaultESF_SF_EEEEEEEPNSB_IJdlEEESJ_lNS1_9__extrema9arg_max_fIdl7CompareEEEEJSI_SK_lSO_EEEvDpT0_:
	.zero		929


//--------------------- .nv.constant0._ZN6thrust24THRUST_300001_SM_1000_NS8cuda_cub4core6detail13_kernel_agentINS1_8__reduce11ReduceAgentIPN4cuda3std3__45tupleIJdlEEESC_SB_iNS1_9__extrema9arg_max_fIdl7CompareEEEEJSC_SC_iSG_EEEvDpT0_ --------------------------
	.section	.nv.constant0._ZN6thrust24THRUST_300001_SM_1000_NS8cuda_cub4core6detail13_kernel_agentINS1_8__reduce11ReduceAgentIPN4cuda3std3__45tupleIJdlEEESC_SB_iNS1_9__extrema9arg_max_fIdl7CompareEEEEJSC_SC_iSG_EEEvDpT0_,"a",@progbits
	.sectionflags	@""
	.align	4
.nv.constant0._ZN6thrust24THRUST_300001_SM_1000_NS8cuda_cub4core6detail13_kernel_agentINS1_8__reduce11ReduceAgentIPN4cuda3std3__45tupleIJdlEEESC_SB_iNS1_9__extrema9arg_max_fIdl7CompareEEEEJSC_SC_iSG_EEEvDpT0_:
	.zero		917


//--------------------- .nv.constant0._ZN6thrust24THRUST_300001_SM_1000_NS8cuda_cub4core6detail13_kernel_agentINS1_8__reduce10DrainAgentIiEEJN3cub18CUB_300001_SM_10009GridQueueIjEEiEEEvDpT0_ --------------------------
	.section	.nv.constant0._ZN6thrust24THRUST_300001_SM_1000_NS8cuda_cub4core6detail13_kernel_agentINS1_8__reduce10DrainAgentIiEEJN3cub18CUB_300001_SM_10009GridQueueIjEEiEEEvDpT0_,"a",@progbits
	.sectionflags	@""
	.align	4
.nv.constant0._ZN6thrust24THRUST_300001_SM_1000_NS8cuda_cub4core6detail13_kernel_agentINS1_8__reduce10DrainAgentIiEEJN3cub18CUB_300001_SM_10009GridQueueIjEEiEEEvDpT0_:
	.zero		908


//--------------------- .nv.constant0._ZN6thrust24THRUST_300001_SM_1000_NS8cuda_cub4core6detail13_kernel_agentINS1_8__reduce11ReduceAgentINS0_12zip_iteratorIN4cuda3std3__45tupleIJNS0_10device_ptrIdEENS0_17counting_iteratorIlNS0_11use_defaultESF_SF_EEEEEEEPNSB_IJdlEEESJ_iNS1_9__extrema9arg_max_fIdl7CompareEEEEJSI_SK_iN3cub18CUB_300001_SM_100013GridEvenShareIiEENSR_9GridQueueIjEESO_EEEvDpT0_ --------------------------
	.section	.nv.constant0._ZN6thrust24THRUST_300001_SM_1000_NS8cuda_cub4core6detail13_kernel_agentINS1_8__reduce11ReduceAgentINS0_12zip_iteratorIN4cuda3std3__45tupleIJNS0_10device_ptrIdEENS0_17counting_iteratorIlNS0_11use_defaultESF_SF_EEEEEEEPNSB_IJdlEEESJ_iNS1_9__extrema9arg_max_fIdl7CompareEEEEJSI_SK_iN3cub18CUB_300001_SM_100013GridEvenShareIiEENSR_9GridQueueIjEESO_EEEvDpT0_,"a",@progbits
	.sectionflags	@""
	.align	4
.nv.constant0._ZN6thrust24THRUST_300001_SM_1000_NS8cuda_cub4core6detail13_kernel_agentINS1_8__reduce11ReduceAgentINS0_12zip_iteratorIN4cuda3std3__45tupleIJNS0_10device_ptrIdEENS0_17counting_iteratorIlNS0_11use_defaultESF_SF_EEEEEEEPNSB_IJdlEEESJ_iNS1_9__extrema9arg_max_fIdl7CompareEEEEJSI_SK_iN3cub18CUB_300001_SM_100013GridEvenShareIiEENSR_9GridQueueIjEESO_EEEvDpT0_:
	.zero		977


//--------------------- .nv.constant0._ZN6thrust24THRUST_300001_SM_1000_NS8cuda_cub4core6detail13_kernel_agentINS1_8__reduce11ReduceAgentINS0_12zip_iteratorIN4cuda3std3__45tupleIJNS0_10device_ptrIdEENS0_17counting_iteratorIlNS0_11use_defaultESF_SF_EEEEEEEPNSB_IJdlEEESJ_iNS1_9__extrema9arg_max_fIdl7CompareEEEEJSI_SK_iSO_EEEvDpT0_ --------------------------
	.section	.nv.constant0._ZN6thrust24THRUST_300001_SM_1000_NS8cuda_cub4core6detail13_kernel_agentINS1_8__reduce11ReduceAgentINS0_12zip_iteratorIN4cuda3std3__45tupleIJNS0_10device_ptrIdEENS0_17counting_iteratorIlNS0_11use_defaultESF_SF_EEEEEEEPNSB_IJdlEEESJ_iNS1_9__extrema9arg_max_fIdl7CompareEEEEJSI_SK_iSO_EEEvDpT0_,"a",@progbits
	.sectionflags	@""
	.align	4
.nv.constant0._ZN6thrust24THRUST_300001_SM_1000_NS8cuda_cub4core6detail13_kernel_agentINS1_8__reduce11ReduceAgentINS0_12zip_iteratorIN4cuda3std3__45tupleIJNS0_10device_ptrIdEENS0_17counting_iteratorIlNS0_11use_defaultESF_SF_EEEEEEEPNSB_IJdlEEESJ_iNS1_9__extrema9arg_max_fIdl7CompareEEEEJSI_SK_iSO_EEEvDpT0_:
	.zero		925


//--------------------- .nv.constant0._Z20kernel_gaussian_stepPdiiiiS_ --------------------------
	.section	.nv.constant0._Z20kernel_gaussian_stepPdiiiiS_,"a",@progbits
	.sectionflags	@""
	.align	4
.nv.constant0._Z20kernel_gaussian_stepPdiiiiS_:
	.zero		928


//--------------------- .nv.constant0._Z16kernel_swap_rowsPdiiii --------------------------
	.section	.nv.constant0._Z16kernel_swap_rowsPdiiii,"a",@progbits
	.sectionflags	@""
	.align	4
.nv.constant0._Z16kernel_swap_rowsPdiiii:
	.zero		920


//--------------------- SYMBOLS --------------------------

	.type		.nv.reservedSmem.offset0,@object
	.size		.nv.reservedSmem.offset0,0x4
	.type		.nv.reservedSmem.cap,@object
	.size		.nv.reservedSmem.cap,0x4
